def matmul_kernel(
    a_ptr,
    b_ptr,
    c_ptr,
    M,
    N,
    K,
    stride_am,
    stride_ak,
    stride_bk,
    stride_bn,
    stride_cm,
    stride_cn,
    BLOCK_M: tl.constexpr,
    BLOCK_N: tl.constexpr,
    BLOCK_K: tl.constexpr,
    GROUP_M: tl.constexpr,
):
    pid = tl.program_id(axis=0)
    num_pid_m = tl.cdiv(M, BLOCK_M)
    num_pid_n = tl.cdiv(N, BLOCK_N)
    num_pid_in_group = GROUP_M * num_pid_n
    group_id = pid // num_pid_in_group
    first_pid_m = group_id * GROUP_M
    group_size_m = min(num_pid_m - first_pid_m, GROUP_M)
    pid_m = first_pid_m + ((pid % num_pid_in_group) % group_size_m)
    pid_n = (pid % num_pid_in_group) // group_size_m

    offs_am = (pid_m * BLOCK_M + tl.arange(0, BLOCK_M)) % M
    offs_bn = (pid_n * BLOCK_N + tl.arange(0, BLOCK_N)) % N
    offs_k = tl.arange(0, BLOCK_K)
    a_ptrs = a_ptr + offs_am[:, None] * stride_am + offs_k[None, :] * stride_ak
    b_ptrs = b_ptr + offs_k[:, None] * stride_bk + offs_bn[None, :] * stride_bn

    acc = tl.zeros((BLOCK_M, BLOCK_N), dtype=tl.float32)
    for kk in range(0, tl.cdiv(K, BLOCK_K)):
        a = tl.load(a_ptrs, mask=offs_k[None, :] < K - kk * BLOCK_K, other=0.0)
        b = tl.load(b_ptrs, mask=offs_k[:, None] < K - kk * BLOCK_K, other=0.0)
        acc = tl.dot(a, b, acc)
        a_ptrs += BLOCK_K * stride_ak
        b_ptrs += BLOCK_K * stride_bk

    c = acc.to(c_ptr.dtype.element_ty)
    offs_cm = pid_m * BLOCK_M + tl.arange(0, BLOCK_M)
    offs_cn = pid_n * BLOCK_N + tl.arange(0, BLOCK_N)
    c_ptrs = c_ptr + offs_cm[:, None] * stride_cm + offs_cn[None, :] * stride_cn
    mask = (offs_cm[:, None] < M) & (offs_cn[None, :] < N)
    tl.store(c_ptrs, c, mask=mask)

# config = {"BLOCK_K": 64, "BLOCK_M": 256, "BLOCK_N": 512, "GROUP_M": 8, "arch": "sm_100", "dtype": "fp16", "num_ctas": 4, "num_stages": 3, "num_warps": 4}
# arch = sm_100


// ===== COMPILED SASS (sm_100a) =====

	.target	sm_100a

	.elftype	@"ET_EXEC"


//--------------------- .note.nv.tkinfo           --------------------------
	.section	.note.nv.tkinfo,"",@"SHT_NOTE"
	.sectionflags	@"SHF_NOTE_NV_TKINFO"
	.tkinfo
        /*0018*/ 	.word	0x00000081
        /*0030*/ 	.string	""
        /*0030*/ 	.string	"ptxas-blackwell"
        /*0030*/ 	.string	"Cuda compilation tools, release 12.9, V12.9.86"
        /*0030*/ 	.string	"Build cuda_12.9.r12.9/compiler.36037853_0"
        /*0030*/ 	.string	"-v  -suppress-debug-info  -lineinfo  -arch sm_100a "



//--------------------- .note.nv.cuver            --------------------------
	.section	.note.nv.cuver,"",@"SHT_NOTE"
	.sectionflags	@"SHF_NOTE_NV_CUVER"
        /*0018*/ 	.short	0x0001
        /*001a*/ 	.short	0x0064
        /*001c*/ 	.short	0x0001
        /*001e*/ 	.short	0x0000
        /*0020*/ 	.short	0x0001
        /*0022*/ 	.short	0x0000


//--------------------- .nv.info                  --------------------------
	.section	.nv.info,"",@"SHT_CUDA_INFO"
	.align	4


	//----- nvinfo : EIATTR_REGCOUNT
	.align		4
        /*0000*/ 	.byte	0x04, 0x2f
        /*0002*/ 	.short	(.L_4 - .L_3)
	.align		4
.L_3:
        /*0004*/ 	.word	index@(matmul_kernel)
        /*0008*/ 	.word	0x00000080


	//----- nvinfo : EIATTR_FRAME_SIZE
	.align		4
.L_4:
        /*000c*/ 	.byte	0x04, 0x11
        /*000e*/ 	.short	(.L_6 - .L_5)
	.align		4
.L_5:
        /*0010*/ 	.word	index@($__internal_2_$__cuda_sm10x_tcgen05_guardrail_trap_unallocated_columns_being_dealloced)
        /*0014*/ 	.word	0x000007b0


	//----- nvinfo : EIATTR_FRAME_SIZE
	.align		4
.L_6:
        /*0018*/ 	.byte	0x04, 0x11
        /*001a*/ 	.short	(.L_8 - .L_7)
	.align		4
.L_7:
        /*001c*/ 	.word	index@($__internal_1_$__cuda_sm10x_tcgen05_guardrail_trap_phase_invalid_during_alloc)
        /*0020*/ 	.word	0x000007b0


	//----- nvinfo : EIATTR_FRAME_SIZE
	.align		4
.L_8:
        /*0024*/ 	.byte	0x04, 0x11
        /*0026*/ 	.short	(.L_10 - .L_9)
	.align		4
.L_9:
        /*0028*/ 	.word	index@($__internal_0_$__cuda_sm10x_tcgen05_guardrail_trap_col_being_dealloced_not_returned_by_alloc)
        /*002c*/ 	.word	0x000007b0


	//----- nvinfo : EIATTR_FRAME_SIZE
	.align		4
.L_10:
        /*0030*/ 	.byte	0x04, 0x11
        /*0032*/ 	.short	(.L_12 - .L_11)
	.align		4
.L_11:
        /*0034*/ 	.word	index@(matmul_kernel)
        /*0038*/ 	.word	0x000007b0


	//----- nvinfo : EIATTR_MIN_STACK_SIZE
	.align		4
.L_12:
        /*003c*/ 	.byte	0x04, 0x12
        /*003e*/ 	.short	(.L_14 - .L_13)
	.align		4
.L_13:
        /*0040*/ 	.word	index@(matmul_kernel)
        /*0044*/ 	.word	0x000007b0
.L_14:


//--------------------- .nv.info.matmul_kernel    --------------------------
	.section	.nv.info.matmul_kernel,"",@"SHT_CUDA_INFO"
	.sectionflags	@""
	.align	4


	//----- nvinfo : EIATTR_CUDA_API_VERSION
	.align		4
        /*0000*/ 	.byte	0x04, 0x37
        /*0002*/ 	.short	(.L_16 - .L_15)
.L_15:
        /*0004*/ 	.word	0x00000081


	//----- nvinfo : EIATTR_KPARAM_INFO
	.align		4
.L_16:
        /*0008*/ 	.byte	0x04, 0x17
        /*000a*/ 	.short	(.L_18 - .L_17)
.L_17:
        /*000c*/ 	.word	0x00000000
        /*0010*/ 	.short	0x000d
        /*0012*/ 	.short	0x0048
        /*0014*/ 	.byte	0x00, 0xf4, 0x21, 0x00


	//----- nvinfo : EIATTR_KPARAM_INFO
	.align		4
.L_18:
        /*0018*/ 	.byte	0x04, 0x17
        /*001a*/ 	.short	(.L_20 - .L_19)
.L_19:
        /*001c*/ 	.word	0x00000000
        /*0020*/ 	.short	0x000c
        /*0022*/ 	.short	0x0040
        /*0024*/ 	.byte	0x00, 0xf4, 0x21, 0x00


	//----- nvinfo : EIATTR_KPARAM_INFO
	.align		4
.L_20:
        /*0028*/ 	.byte	0x04, 0x17
        /*002a*/ 	.short	(.L_22 - .L_21)
.L_21:
        /*002c*/ 	.word	0x00000000
        /*0030*/ 	.short	0x000b
        /*0032*/ 	.short	0x0038
        /*0034*/ 	.byte	0x00, 0xf0, 0x11, 0x00


	//----- nvinfo : EIATTR_KPARAM_INFO
	.align		4
.L_22:
        /*0038*/ 	.byte	0x04, 0x17
        /*003a*/ 	.short	(.L_24 - .L_23)
.L_23:
        /*003c*/ 	.word	0x00000000
        /*0040*/ 	.short	0x000a
        /*0042*/ 	.short	0x0034
        /*0044*/ 	.byte	0x00, 0xf0, 0x11, 0x00


	//----- nvinfo : EIATTR_KPARAM_INFO
	.align		4
.L_24:
        /*0048*/ 	.byte	0x04, 0x17
        /*004a*/ 	.short	(.L_26 - .L_25)
.L_25:
        /*004c*/ 	.word	0x00000000
        /*0050*/ 	.short	0x0009
        /*0052*/ 	.short	0x0030
        /*0054*/ 	.byte	0x00, 0xf0, 0x11, 0x00


	//----- nvinfo : EIATTR_KPARAM_INFO
	.align		4
.L_26:
        /*0058*/ 	.byte	0x04, 0x17
        /*005a*/ 	.short	(.L_28 - .L_27)
.L_27:
        /*005c*/ 	.word	0x00000000
        /*0060*/ 	.short	0x0008
        /*0062*/ 	.short	0x002c
        /*0064*/ 	.byte	0x00, 0xf0, 0x11, 0x00


	//----- nvinfo : EIATTR_KPARAM_INFO
	.align		4
.L_28:
        /*0068*/ 	.byte	0x04, 0x17
        /*006a*/ 	.short	(.L_30 - .L_29)
.L_29:
        /*006c*/ 	.word	0x00000000
        /*0070*/ 	.short	0x0007
        /*0072*/ 	.short	0x0028
        /*0074*/ 	.byte	0x00, 0xf0, 0x11, 0x00


	//----- nvinfo : EIATTR_KPARAM_INFO
	.align		4
.L_30:
        /*0078*/ 	.byte	0x04, 0x17
        /*007a*/ 	.short	(.L_32 - .L_31)
.L_31:
        /*007c*/ 	.word	0x00000000
        /*0080*/ 	.short	0x0006
        /*0082*/ 	.short	0x0024
        /*0084*/ 	.byte	0x00, 0xf0, 0x11, 0x00


	//----- nvinfo : EIATTR_KPARAM_INFO
	.align		4
.L_32:
        /*0088*/ 	.byte	0x04, 0x17
        /*008a*/ 	.short	(.L_34 - .L_33)
.L_33:
        /*008c*/ 	.word	0x00000000
        /*0090*/ 	.short	0x0005
        /*0092*/ 	.short	0x0020
        /*0094*/ 	.byte	0x00, 0xf0, 0x11, 0x00


	//----- nvinfo : EIATTR_KPARAM_INFO
	.align		4
.L_34:
        /*0098*/ 	.byte	0x04, 0x17
        /*009a*/ 	.short	(.L_36 - .L_35)
.L_35:
        /*009c*/ 	.word	0x00000000
        /*00a0*/ 	.short	0x0004
        /*00a2*/ 	.short	0x001c
        /*00a4*/ 	.byte	0x00, 0xf0, 0x11, 0x00


	//----- nvinfo : EIATTR_KPARAM_INFO
	.align		4
.L_36:
        /*00a8*/ 	.byte	0x04, 0x17
        /*00aa*/ 	.short	(.L_38 - .L_37)
.L_37:
        /*00ac*/ 	.word	0x00000000
        /*00b0*/ 	.short	0x0003
        /*00b2*/ 	.short	0x0018
        /*00b4*/ 	.byte	0x00, 0xf0, 0x11, 0x00


	//----- nvinfo : EIATTR_KPARAM_INFO
	.align		4
.L_38:
        /*00b8*/ 	.byte	0x04, 0x17
        /*00ba*/ 	.short	(.L_40 - .L_39)
.L_39:
        /*00bc*/ 	.word	0x00000000
        /*00c0*/ 	.short	0x0002
        /*00c2*/ 	.short	0x0010
        /*00c4*/ 	.byte	0x00, 0xf4, 0x21, 0x00


	//----- nvinfo : EIATTR_KPARAM_INFO
	.align		4
.L_40:
        /*00c8*/ 	.byte	0x04, 0x17
        /*00ca*/ 	.short	(.L_42 - .L_41)
.L_41:
        /*00cc*/ 	.word	0x00000000
        /*00d0*/ 	.short	0x0001
        /*00d2*/ 	.short	0x0008
        /*00d4*/ 	.byte	0x00, 0xf4, 0x21, 0x00


	//----- nvinfo : EIATTR_KPARAM_INFO
	.align		4
.L_42:
        /*00d8*/ 	.byte	0x04, 0x17
        /*00da*/ 	.short	(.L_44 - .L_43)
.L_43:
        /*00dc*/ 	.word	0x00000000
        /*00e0*/ 	.short	0x0000
        /*00e2*/ 	.short	0x0000
        /*00e4*/ 	.byte	0x00, 0xf4, 0x21, 0x00


	//----- nvinfo : EIATTR_EXPLICIT_CLUSTER
	.align		4
.L_44:
        /*00e8*/ 	.byte	0x01, 0x3e
	.zero		2


	//----- nvinfo : EIATTR_CTA_PER_CLUSTER
	.align		4
        /*00ec*/ 	.byte	0x04, 0x3d
        /*00ee*/ 	.short	(.L_46 - .L_45)
.L_45:
        /*00f0*/ 	.word	0x00000004
        /*00f4*/ 	.word	0x00000001
        /*00f8*/ 	.word	0x00000001


	//----- nvinfo : EIATTR_AT_ENTRY_FRAGMENTS
	.align		4
.L_46:
        /*00fc*/ 	.byte	0x04, 0x4f
        /*00fe*/ 	.short	(.L_48 - .L_47)


	//   ....[0]....
.L_47:
        /*0100*/ 	.word	0x00000004


	//----- nvinfo : EIATTR_RESERVED_SMEM_USED
	.align		4
.L_48:
        /*0104*/ 	.byte	0x01, 0x41
	.zero		2


	//----- nvinfo : EIATTR_SPARSE_MMA_MASK
	.align		4
        /*0108*/ 	.byte	0x03, 0x50
        /*010a*/ 	.short	0x0000


	//----- nvinfo : EIATTR_TCGEN05_1CTA_USED
	.align		4
        /*010c*/ 	.byte	0x01, 0x51
	.zero		2


	//----- nvinfo : EIATTR_MAXREG_COUNT
	.align		4
        /*0110*/ 	.byte	0x03, 0x1b
        /*0112*/ 	.short	0x00ff


	//----- nvinfo : EIATTR_NUM_BARRIERS
	.align		4
        /*0114*/ 	.byte	0x02, 0x4c
        /*0116*/ 	.byte	0x01
	.zero		1


	//----- nvinfo : EIATTR_ANNOTATIONS
	.align		4
        /*0118*/ 	.byte	0x04, 0x55
        /*011a*/ 	.short	(.L_50 - .L_49)


	//   ....[0]....
.L_49:
        /*011c*/ 	.word	0x00000001
        /*0120*/ 	.byte	0xd0, 0x09, 0x00, 0x00, 0x01, 0x00, 0x00, 0x00, 0x00, 0x0a, 0x00, 0x00, 0x01, 0x00, 0x00, 0x00
        /* <DEDUP_REMOVED lines=1088> */
        /*4530*/ 	.byte	0x50, 0x27, 0x02, 0x00, 0x01, 0x00, 0x00, 0x00, 0x80, 0x27, 0x02, 0x00


	//----- nvinfo : EIATTR_INT_WARP_WIDE_INSTR_OFFSETS
	.align		4
.L_50:
        /*453c*/ 	.byte	0x04, 0x31
        /*453e*/ 	.short	(.L_52 - .L_51)


	//   ....[0]....
.L_51:
        /*4540*/ 	.word	0x00002530


	//   ....[1]....
        /*4544*/ 	.word	0x000028b0


	//   ....[2]....
        /*4548*/ 	.word	0x0000b2e0


	//   ....[3]....
        /*454c*/ 	.word	0x00025620


	//   ....[4]....
        /*4550*/ 	.word	0x00025670


	//----- nvinfo : EIATTR_COOP_GROUP_MASK_REGIDS
	.align		4
.L_52:
        /*4554*/ 	.byte	0x04, 0x29
        /*4556*/ 	.short	(.L_54 - .L_53)


	//   ....[0]....
.L_53:
        /*4558*/ 	.word	0xffffffff


	//   ....[1]....
        /*455c*/ 	.word	0xffffffff


	//   ....[2]....
        /*4560*/ 	.word	0xffffffff


	//   ....[3]....
        /*4564*/ 	.word	0xffffffff


	//----- nvinfo : EIATTR_COOP_GROUP_INSTR_OFFSETS
	.align		4
.L_54:
        /*4568*/ 	.byte	0x04, 0x28
        /*456a*/ 	.short	(.L_56 - .L_55)


	//   ....[0]....
.L_55:
        /*456c*/ 	.word	0x00000070


	//   ....[1]....
        /*4570*/ 	.word	0x00000330


	//   ....[2]....
        /*4574*/ 	.word	0x000254b0


	//   ....[3]....
        /*4578*/ 	.word	0x00025720


	//----- nvinfo : EIATTR_VRC_CTA_INIT_COUNT
	.align		4
.L_56:
        /*457c*/ 	.byte	0x02, 0x4a
        /*457e*/ 	.byte	0x80
	.zero		1


	//----- nvinfo : EIATTR_MBARRIER_INSTR_OFFSETS
	.align		4
        /*4580*/ 	.byte	0x04, 0x39
        /*4582*/ 	.short	(.L_58 - .L_57)


	//   ....[0]....
.L_57:
        /*4584*/ 	.word	0x000084b0
        /*4588*/ 	.word	0x000000ff
        /*458c*/ 	.word	0x00000000
        /*4590*/ 	.short	0x0100
        /*4592*/ 	.byte	0x06
	.zero		1


	//   ....[1]....
        /*4594*/ 	.word	0x0000b320
        /*4598*/ 	.word	0x000000ff
        /*459c*/ 	.word	0x00010008
        /*45a0*/ 	.short	0x0100
        /*45a2*/ 	.byte	0x09
	.zero		1


	//   ....[2]....
        /*45a4*/ 	.word	0x00014a00
        /*45a8*/ 	.word	0x000000ff
        /*45ac*/ 	.word	0x00000000
        /*45b0*/ 	.short	0x010a
        /*45b2*/ 	.byte	0x06
	.zero		1


	//   ....[3]....
        /*45b4*/ 	.word	0x0001ad70
        /*45b8*/ 	.word	0x000000ff
        /*45bc*/ 	.word	0x00000000
        /*45c0*/ 	.short	0x010a
        /*45c2*/ 	.byte	0x06
	.zero		1


	//   ....[4]....
        /*45c4*/ 	.word	0x0001ae30
        /*45c8*/ 	.word	0x000000ff
        /*45cc*/ 	.word	0x00010000
        /*45d0*/ 	.short	0x0108
        /*45d2*/ 	.byte	0x09
	.zero		1


	//   ....[5]....
        /*45d4*/ 	.word	0x0001af50
        /*45d8*/ 	.word	0x000000ff
        /*45dc*/ 	.word	0x00010008
        /*45e0*/ 	.short	0x0108
        /*45e2*/ 	.byte	0x09
	.zero		1


	//   ....[6]....
        /*45e4*/ 	.word	0x00025740
        /*45e8*/ 	.word	0x000000ff
        /*45ec*/ 	.word	0x00000000
        /*45f0*/ 	.short	0x010a
        /*45f2*/ 	.byte	0x06
	.zero		1


	//   ....[7]....
        /*45f4*/ 	.word	0x00025770
        /*45f8*/ 	.word	0x000000ff
        /*45fc*/ 	.word	0x00000000
        /*4600*/ 	.short	0x010a
        /*4602*/ 	.byte	0x06
	.zero		1


	//----- nvinfo : EIATTR_NUM_MBARRIERS
	.align		4
.L_58:
        /*4604*/ 	.byte	0x03, 0x38
        /*4606*/ 	.short	0x0002


	//----- nvinfo : EIATTR_EXIT_INSTR_OFFSETS
	.align		4
        /*4608*/ 	.byte	0x04, 0x1c
        /*460a*/ 	.short	(.L_60 - .L_59)


	//   ....[0]....
.L_59:
        /*460c*/ 	.word	0x00025730


	//----- nvinfo : EIATTR_REQNTID
	.align		4
.L_60:
        /*4610*/ 	.byte	0x04, 0x10
        /*4612*/ 	.short	(.L_62 - .L_61)
.L_61:
        /*4614*/ 	.word	0x00000080
        /*4618*/ 	.word	0x00000001
        /*461c*/ 	.word	0x00000001


	//----- nvinfo : EIATTR_CRS_STACK_SIZE
	.align		4
.L_62:
        /*4620*/ 	.byte	0x04, 0x1e
        /*4622*/ 	.short	(.L_64 - .L_63)
.L_63:
        /*4624*/ 	.word	0x00000000


	//----- nvinfo : EIATTR_CBANK_PARAM_SIZE
	.align		4
.L_64:
        /*4628*/ 	.byte	0x03, 0x19
        /*462a*/ 	.short	0x0050


	//----- nvinfo : EIATTR_PARAM_CBANK
	.align		4
        /*462c*/ 	.byte	0x04, 0x0a
        /*462e*/ 	.short	(.L_66 - .L_65)
	.align		4
.L_65:
        /*4630*/ 	.word	index@(.nv.constant0.matmul_kernel)
        /*4634*/ 	.short	0x0380
        /*4636*/ 	.short	0x0050


	//----- nvinfo : EIATTR_SW_WAR
	.align		4
.L_66:
        /*4638*/ 	.byte	0x04, 0x36
        /*463a*/ 	.short	(.L_68 - .L_67)
.L_67:
        /*463c*/ 	.word	0x00000008
.L_68:


//--------------------- .nv.compat                --------------------------
	.section	.nv.compat,"",@"SHT_CUDA_COMPAT_INFO"
	.align	4
        /*0000*/ 	.byte	0x02, 0x02, 0x02, 0x00, 0x02, 0x05, 0x05, 0x00, 0x02, 0x03, 0x00, 0x00, 0x02, 0x06, 0x01, 0x00


//--------------------- .nv.callgraph             --------------------------
	.section	.nv.callgraph,"",@"SHT_CUDA_CALLGRAPH"
	.align	4
	.sectionentsize	8
	.align		4
        /*0000*/ 	.word	0x00000000
	.align		4
        /*0004*/ 	.word	0xffffffff
	.align		4
        /*0008*/ 	.word	0x00000000
	.align		4
        /*000c*/ 	.word	0xfffffffe
	.align		4
        /*0010*/ 	.word	0x00000000
	.align		4
        /*0014*/ 	.word	0xfffffffd
	.align		4
        /*0018*/ 	.word	0x00000000
	.align		4
        /*001c*/ 	.word	0xfffffffc


//--------------------- .text.matmul_kernel       --------------------------
	.section	.text.matmul_kernel,"ax",@progbits
	.align	128
        .global         matmul_kernel
        .type           matmul_kernel,@function
        .size           matmul_kernel,(.L_x_21 - matmul_kernel)
        .other          matmul_kernel,@"STO_CUDA_ENTRY STV_DEFAULT"
matmul_kernel:
.text.matmul_kernel:
[----:B------:R-:W0:Y:S01]  /*0000*/  LDC R1, c[0x0][0x37c] ;  /* 0x0000df00ff017b82 */ /* 0x000e220000000800 */
[----:B------:R-:W1:Y:S01]  /*0010*/  S2R R0, SR_TID.X ;  /* 0x0000000000007919 */ /* 0x000e620000002100 */
[----:B0-----:R-:W-:Y:S01]  /*0020*/  VIADD R1, R1, 0xfffff850 ;  /* 0xfffff85001017836 */ /* 0x001fe20000000000 */
[----:B-1----:R-:W-:-:S13]  /*0030*/  ISETP.GE.U32.AND P0, PT, R0, 0x20, PT ;  /* 0x000000200000780c */ /* 0x002fda0003f06070 */
[----:B------:R-:W-:Y:S02]  /*0040*/  VOTEU.ANY UP0, P0 ;  /* 0x0000000000ff7886 */ /* 0x000fe40000000100 */
[----:B------:R-:W-:Y:S05]  /*0050*/  BRA.U UP0, `(.L_x_0) ;  /* 0x0000000100b87547 */ /* 0x000fea000b800000 */
[----:B------:R-:W0:Y:S01]  /*0060*/  S2UR UR6, SR_CgaCtaId ;  /* 0x00000000000679c3 */ /* 0x000e220000008800 */
[----:B------:R-:W-:Y:S01]  /*0070*/  NOP ;  /* 0x0000000000007918 */ /* 0x000fe20000000000 */
[----:B------:R-:W-:Y:S02]  /*0080*/  UMOV UR4, 0x40 ;  /* 0x0000004000047882 */ /* 0x000fe40000000000 */
[----:B0-----:R-:W-:-:S09]  /*0090*/  ULEA UR4, UR6, UR4, 0x18 ;  /* 0x0000000406047291 */ /* 0x001fd2000f8ec0ff */
[----:B------:R-:W0:Y:S01]  /*00a0*/  LDS.U8 R0, [UR4] ;  /* 0x00000004ff007984 */ /* 0x000e220008000000 */
[----:B------:R-:W-:Y:S02]  /*00b0*/  UMOV UR4, 0x400 ;  /* 0x0000040000047882 */ /* 0x000fe40000000000 */
[----:B------:R-:W-:Y:S01]  /*00c0*/  ULEA UR4, UR6, UR4, 0x18 ;  /* 0x0000000406047291 */ /* 0x000fe2000f8ec0ff */
[----:B0-----:R-:W-:-:S13]  /*00d0*/  ISETP.NE.AND P0, PT, R0, RZ, PT ;  /* 0x000000ff0000720c */ /* 0x001fda0003f05270 */
[----:B------:R-:W-:Y:S05]  /*00e0*/  @P0 BRA `(.L_x_1) ;  /* 0x00000000007c0947 */ /* 0x000fea0003800000 */
[----:B------:R-:W-:-:S13]  /*00f0*/  ELECT P0, URZ, PT ;  /* 0x0000000000ff782f */ /* 0x000fda0003800000 */
[----:B------:R-:W-:Y:S05]  /*0100*/  @!P0 BRA `(.L_x_2) ;  /* 0x0000000000848947 */ /* 0x000fea0003800000 */
[----:B------:R-:W-:Y:S01]  /*0110*/  UMOV UR5, 0x10 ;  /* 0x0000001000057882 */ /* 0x000fe20000000000 */
[----:B------:R-:W-:Y:S02]  /*0120*/  IMAD.MOV.U32 R4, RZ, RZ, 0x1 ;  /* 0x00000001ff047424 */ /* 0x000fe400078e00ff */
[----:B------:R-:W-:Y:S02]  /*0130*/  IMAD.MOV.U32 R5, RZ, RZ, 0xffff ;  /* 0x0000ffffff057424 */ /* 0x000fe400078e00ff */
[----:B------:R-:W-:Y:S04]  /*0140*/  DEPBAR.LE SB0, 0x36 ;  /* 0x00008d800000791a */ /* 0x000fe80000000000 */
[----:B------:R-:W0:Y:S02]  /*0150*/  UTCATOMSWS.FIND_AND_SET.ALIGN UP1, UR5, UR5 ;  /* 0x00000005000575e3 */ /* 0x000e240008020800 */
[----:B0-----:R-:W-:-:S04]  /*0160*/  PLOP3.LUT P0, PT, PT, PT, UP1, 0x80, 0x8 ;  /* 0x000000000008781c */ /* 0x001fc80003f0f018 */
[----:B------:R-:W-:-:S04]  /*0170*/  SEL R0, RZ, 0xffffffff, !P0 ;  /* 0xffffffffff007807 */ /* 0x000fc80004000000 */
[----:B------:R-:W-:Y:S01]  /*0180*/  ISETP.NE.AND P0, PT, R0, RZ, PT ;  /* 0x000000ff0000720c */ /* 0x000fe20003f05270 */
[----:B------:R-:W-:-:S12]  /*0190*/  IMAD.U32 R0, RZ, RZ, UR5 ;  /* 0x00000005ff007e24 */ /* 0x000fd8000f8e00ff */
[----:B------:R-:W-:Y:S05]  /*01a0*/  @P0 BRA `(.L_x_3) ;  /* 0x0000000000240947 */ /* 0x000fea0003800000 */
.L_x_4:
[----:B------:R-:W-:Y:S05]  /*01b0*/  NANOSLEEP 0x64 ;  /* 0x000000640000795d */ /* 0x000fea0003800000 */
[----:B------:R-:W-:-:S05]  /*01c0*/  UMOV UR5, 0x10 ;  /* 0x0000001000057882 */ /* 0x000fca0000000000 */
[----:B------:R-:W-:Y:S04]  /*01d0*/  DEPBAR.LE SB0, 0x36 ;  /* 0x00008d800000791a */ /* 0x000fe80000000000 */
[----:B------:R-:W0:Y:S02]  /*01e0*/  UTCATOMSWS.FIND_AND_SET.ALIGN UP1, UR5, UR5 ;  /* 0x00000005000575e3 */ /* 0x000e240008020800 */
[----:B0-----:R-:W-:-:S04]  /*01f0*/  PLOP3.LUT P0, PT, PT, PT, UP1, 0x80, 0x8 ;  /* 0x000000000008781c */ /* 0x001fc80003f0f018 */
[----:B------:R-:W-:-:S04]  /*0200*/  SEL R0, RZ, 0xffffffff, !P0 ;  /* 0xffffffffff007807 */ /* 0x000fc80004000000 */
[----:B------:R-:W-:Y:S01]  /*0210*/  ISETP.NE.AND P0, PT, R0, RZ, PT ;  /* 0x000000ff0000720c */ /* 0x000fe20003f05270 */
[----:B------:R-:W-:-:S12]  /*0220*/  IMAD.U32 R0, RZ, RZ, UR5 ;  /* 0x00000005ff007e24 */ /* 0x000fd8000f8e00ff */
[----:B------:R-:W-:Y:S05]  /*0230*/  @!P0 BRA `(.L_x_4) ;  /* 0xfffffffc00dc8947 */ /* 0x000fea000383ffff */
.L_x_3:
[C---:B------:R-:W-:Y:S01]  /*0240*/  VIADD R3, R0.reuse, 0x10 ;  /* 0x0000001000037836 */ /* 0x040fe20000000000 */
[----:B------:R-:W-:Y:S01]  /*0250*/  UMOV UR5, 0x50 ;  /* 0x0000005000057882 */ /* 0x000fe20000000000 */
[----:B------:R-:W-:Y:S01]  /*0260*/  SHF.L.U32 R2, R5, R0, RZ ;  /* 0x0000000005027219 */ /* 0x000fe200000006ff */
[----:B------:R-:W-:Y:S01]  /*0270*/  ULEA UR5, UR6, UR5, 0x18 ;  /* 0x0000000506057291 */ /* 0x000fe2000f8ec0ff */
[----:B------:R-:W-:Y:S01]  /*0280*/  IMAD.SHL.U32 R0, R0, 0x20, RZ ;  /* 0x0000002000007824 */ /* 0x000fe200078e00ff */
[----:B------:R-:W-:-:S04]  /*0290*/  SHF.L.U32 R3, R4, R3, RZ ;  /* 0x0000000304037219 */ /* 0x000fc800000006ff */
[----:B------:R-:W-:-:S05]  /*02a0*/  LOP3.LUT R2, R3, R2, RZ, 0xfc, !PT ;  /* 0x0000000203027212 */ /* 0x000fca00078efcff */
[----:B------:R0:W-:Y:S04]  /*02b0*/  ATOMS.OR RZ, [UR5], R2 ;  /* 0x00000002ffff798c */ /* 0x0001e8000b000005 */
[----:B------:R0:W-:Y:S01]  /*02c0*/  STS [UR4], R0 ;  /* 0x00000000ff007988 */ /* 0x0001e20008000804 */
[----:B------:R-:W-:Y:S05]  /*02d0*/  BRA `(.L_x_2) ;  /* 0x0000000000107947 */ /* 0x000fea0003800000 */
.L_x_1:
[----:B------:R-:W-:Y:S01]  /*02e0*/  IMAD.MOV.U32 R0, RZ, RZ, -0x1 ;  /* 0xffffffffff007424 */ /* 0x000fe200078e00ff */
[----:B------:R-:W-:-:S04]  /*02f0*/  MOV R2, 0x320 ;  /* 0x0000032000027802 */ /* 0x000fc80000000f00 */
[----:B------:R0:W-:Y:S03]  /*0300*/  STS [UR4], R0 ;  /* 0x00000000ff007988 */ /* 0x0001e60008000804 */
[----:B0-----:R-:W-:Y:S05]  /*0310*/  CALL.REL.NOINC `($__internal_1_$__cuda_sm10x_tcgen05_guardrail_trap_phase_invalid_during_alloc) ;  /* 0x00000254002c7944 */ /* 0x001fea0003c00000 */
.L_x_2:
[----:B------:R-:W-:Y:S05]  /*0320*/  WARPSYNC.ALL ;  /* 0x0000000000007948 */ /* 0x000fea0003800000 */
[----:B------:R-:W-:Y:S01]  /*0330*/  NOP ;  /* 0x0000000000007918 */ /* 0x000fe20000000000 */
.L_x_0:
[----:B------:R-:W1:Y:S08]  /*0340*/  LDC.64 R64, c[0x0][0x398] ;  /* 0x0000e600ff407b82 */ /* 0x000e700000000a00 */
[----:B------:R-:W2:Y:S02]  /*0350*/  S2UR UR5, SR_CgaSize ;  /* 0x00000000000579c3 */ /* 0x000ea40000008a00 */
[----:B--2---:R-:W-:-:S12]  /*0360*/  UIMAD UR5, UR5, -0xa0, URZ ;  /* 0xffffff60050578a4 */ /* 0x004fd8000f8e02ff */
[----:B------:R-:W2:Y:S01]  /*0370*/  LDCU UR5, c[0x0][UR5+0x2b0] ;  /* 0x00005600050577ac */ /* 0x000ea20008000800 */
[----:B------:R-:W3:Y:S01]  /*0380*/  S2R R13, SR_CgaCtaId ;  /* 0x00000000000d7919 */ /* 0x000ee20000008800 */
[----:B------:R-:W4:Y:S01]  /*0390*/  S2R R14, SR_TID.X ;  /* 0x00000000000e7919 */ /* 0x000f220000002100 */
[----:B------:R-:W5:Y:S01]  /*03a0*/  S2UR UR4, SR_CTAID.X ;  /* 0x00000000000479c3 */ /* 0x000f620000002500 */
[----:B01----:R-:W-:Y:S01]  /*03b0*/  VIADD R0, R65, 0x1ff ;  /* 0x000001ff41007836 */ /* 0x003fe20000000000 */
[----:B------:R-:W-:-:S04]  /*03c0*/  IABS R123, R65 ;  /* 0x00000041007b7213 */ /* 0x000fc80000000000 */
[----:B------:R-:W-:Y:S02]  /*03d0*/  SHF.R.S32.HI R3, RZ, 0x1f, R0 ;  /* 0x0000001fff037819 */ /* 0x000fe40000011400 */
[----:B-----5:R-:W-:Y:S01]  /*03e0*/  I2FP.F32.U32 R5, UR4 ;  /* 0x0000000400057c45 */ /* 0x020fe20008201000 */
[----:B------:R-:W0:Y:S01]  /*03f0*/  S2UR UR4, SR_CgaCtaId ;  /* 0x00000000000479c3 */ /* 0x000e220000008800 */
[----:B------:R-:W-:Y:S01]  /*0400*/  LEA.HI R3, R3, R0, RZ, 0x9 ;  /* 0x0000000003037211 */ /* 0x000fe200078f48ff */
[----:B---3--:R-:W-:Y:S02]  /*0410*/  IMAD.SHL.U32 R15, R13, 0x100, RZ ;  /* 0x000001000d0f7824 */ /* 0x008fe400078e00ff */
[----:B--2---:R-:W-:Y:S01]  /*0420*/  FMUL R5, R5, UR5 ;  /* 0x0000000505057c20 */ /* 0x004fe20008400000 */
[----:B------:R-:W-:-:S05]  /*0430*/  SHF.R.S32.HI R3, RZ, 0x9, R3 ;  /* 0x00000009ff037819 */ /* 0x000fca0000011403 */
[----:B------:R-:W-:Y:S01]  /*0440*/  IMAD.SHL.U32 R4, R3, 0x8, RZ ;  /* 0x0000000803047824 */ /* 0x000fe200078e00ff */
[----:B------:R-:W-:Y:S04]  /*0450*/  F2I.U32.TRUNC.NTZ R5, R5 ;  /* 0x0000000500057305 */ /* 0x000fe8000020f000 */
[----:B------:R-:W-:-:S04]  /*0460*/  IABS R7, R4 ;  /* 0x0000000400077213 */ /* 0x000fc80000000000 */
[----:B------:R-:W1:Y:S08]  /*0470*/  I2F.RP R0, R7 ;  /* 0x0000000700007306 */ /* 0x000e700000209400 */
[----:B-1----:R-:W1:Y:S02]  /*0480*/  MUFU.RCP R0, R0 ;  /* 0x0000000000007308 */ /* 0x002e640000001000 */
[----:B-1----:R-:W-:Y:S01]  /*0490*/  VIADD R2, R0, 0xffffffe ;  /* 0x0ffffffe00027836 */ /* 0x002fe20000000000 */
[----:B------:R-:W-:-:S05]  /*04a0*/  IABS R0, R5 ;  /* 0x0000000500007213 */ /* 0x000fca0000000000 */
[----:B------:R1:W2:Y:S02]  /*04b0*/  F2I.FTZ.U32.TRUNC.NTZ R3, R2 ;  /* 0x0000000200037305 */ /* 0x0002a4000021f000 */
[----:B-1----:R-:W-:Y:S02]  /*04c0*/  IMAD.MOV.U32 R2, RZ, RZ, RZ ;  /* 0x000000ffff027224 */ /* 0x002fe400078e00ff */
[----:B--2---:R-:W-:-:S04]  /*04d0*/  IMAD.MOV R6, RZ, RZ, -R3 ;  /* 0x000000ffff067224 */ /* 0x004fc800078e0a03 */
[----:B------:R-:W-:Y:S01]  /*04e0*/  IMAD R9, R6, R7, RZ ;  /* 0x0000000706097224 */ /* 0x000fe200078e02ff */
[----:B------:R-:W-:-:S03]  /*04f0*/  IABS R6, R4 ;  /* 0x0000000400067213 */ /* 0x000fc60000000000 */
[----:B------:R-:W-:-:S04]  /*0500*/  IMAD.HI.U32 R3, R3, R9, R2 ;  /* 0x0000000903037227 */ /* 0x000fc800078e0002 */
[----:B------:R-:W-:Y:S02]  /*0510*/  IMAD.MOV R2, RZ, RZ, -R6 ;  /* 0x000000ffff027224 */ /* 0x000fe400078e0a06 */
[----:B------:R-:W-:-:S04]  /*0520*/  IMAD.HI.U32 R3, R3, R0, RZ ;  /* 0x0000000003037227 */ /* 0x000fc800078e00ff */
[----:B------:R-:W-:Y:S01]  /*0530*/  IMAD R0, R3, R2, R0 ;  /* 0x0000000203007224 */ /* 0x000fe200078e0200 */
[----:B------:R-:W-:Y:S04]  /*0540*/  BAR.SYNC.DEFER_BLOCKING 0x0 ;  /* 0x0000000000007b1d */ /* 0x000fe80000010000 */
[----:B------:R-:W-:-:S13]  /*0550*/  ISETP.GT.U32.AND P1, PT, R7, R0, PT ;  /* 0x000000000700720c */ /* 0x000fda0003f24070 */
[----:B------:R-:W-:Y:S02]  /*0560*/  @!P1 IMAD.IADD R0, R0, 0x1, -R7 ;  /* 0x0000000100009824 */ /* 0x000fe400078e0a07 */
[----:B------:R-:W-:Y:S01]  /*0570*/  @!P1 VIADD R3, R3, 0x1 ;  /* 0x0000000103039836 */ /* 0x000fe20000000000 */
[----:B------:R-:W-:Y:S02]  /*0580*/  ISETP.NE.AND P1, PT, R4, RZ, PT ;  /* 0x000000ff0400720c */ /* 0x000fe40003f25270 */
[----:B------:R-:W-:Y:S02]  /*0590*/  ISETP.GE.U32.AND P0, PT, R0, R7, PT ;  /* 0x000000070000720c */ /* 0x000fe40003f06070 */
[----:B------:R-:W-:-:S04]  /*05a0*/  LOP3.LUT R0, R5, R4, RZ, 0x3c, !PT ;  /* 0x0000000405007212 */ /* 0x000fc800078e3cff */
[----:B------:R-:W-:Y:S01]  /*05b0*/  ISETP.GE.AND P2, PT, R0, RZ, PT ;  /* 0x000000ff0000720c */ /* 0x000fe20003f46270 */
[----:B------:R-:W-:-:S06]  /*05c0*/  VIADD R0, R64, 0xff ;  /* 0x000000ff40007836 */ /* 0x000fcc0000000000 */
[----:B------:R-:W-:-:S04]  /*05d0*/  @P0 VIADD R3, R3, 0x1 ;  /* 0x0000000103030836 */ /* 0x000fc80000000000 */
[----:B------:R-:W-:Y:S01]  /*05e0*/  IMAD.MOV.U32 R2, RZ, RZ, R3 ;  /* 0x000000ffff027224 */ /* 0x000fe200078e0003 */
[----:B------:R-:W-:-:S03]  /*05f0*/  SHF.R.S32.HI R3, RZ, 0x1f, R0 ;  /* 0x0000001fff037819 */ /* 0x000fc60000011400 */
[----:B------:R-:W-:Y:S01]  /*0600*/  @!P2 IMAD.MOV R2, RZ, RZ, -R2 ;  /* 0x000000ffff02a224 */ /* 0x000fe200078e0a02 */
[----:B------:R-:W-:Y:S02]  /*0610*/  @!P1 LOP3.LUT R2, RZ, R4, RZ, 0x33, !PT ;  /* 0x00000004ff029212 */ /* 0x000fe400078e33ff */
[----:B------:R-:W-:-:S03]  /*0620*/  LEA.HI R3, R3, R0, RZ, 0x8 ;  /* 0x0000000003037211 */ /* 0x000fc600078f40ff */
[----:B------:R-:W-:Y:S02]  /*0630*/  IMAD.SHL.U32 R8, R2, 0x8, RZ ;  /* 0x0000000802087824 */ /* 0x000fe400078e00ff */
[----:B------:R-:W-:-:S03]  /*0640*/  IMAD.MOV R2, RZ, RZ, -R2 ;  /* 0x000000ffff027224 */ /* 0x000fc600078e0a02 */
[----:B------:R-:W-:Y:S01]  /*0650*/  LEA.HI.SX32 R3, R3, -R8, 0x18 ;  /* 0x8000000803037211 */ /* 0x000fe200078fc2ff */
[----:B------:R-:W-:-:S03]  /*0660*/  IMAD R10, R4, R2, R5 ;  /* 0x00000002040a7224 */ /* 0x000fc600078e0205 */
[----:B------:R-:W-:Y:S02]  /*0670*/  VIMNMX R11, PT, PT, R3, 0x8, PT ;  /* 0x00000008030b7848 */ /* 0x000fe40003fe0100 */
[----:B------:R-:W-:Y:S02]  /*0680*/  IABS R9, R10 ;  /* 0x0000000a00097213 */ /* 0x000fe40000000000 */
[-C--:B------:R-:W-:Y:S02]  /*0690*/  IABS R7, R11.reuse ;  /* 0x0000000b00077213 */ /* 0x080fe40000000000 */
[----:B------:R-:W-:Y:S02]  /*06a0*/  IABS R4, R11 ;  /* 0x0000000b00047213 */ /* 0x000fe40000000000 */
[----:B------:R-:W1:Y:S08]  /*06b0*/  I2F.RP R0, R7 ;  /* 0x0000000700007306 */ /* 0x000e700000209400 */
[----:B-1----:R-:W1:Y:S02]  /*06c0*/  MUFU.RCP R0, R0 ;  /* 0x0000000000007308 */ /* 0x002e640000001000 */
[----:B-1----:R-:W-:-:S02]  /*06d0*/  VIADD R3, R0, 0xffffffe ;  /* 0x0ffffffe00037836 */ /* 0x002fc40000000000 */
[----:B------:R-:W-:-:S04]  /*06e0*/  IMAD.MOV R0, RZ, RZ, -R4 ;  /* 0x000000ffff007224 */ /* 0x000fc800078e0a04 */
[----:B------:R-:W1:Y:S02]  /*06f0*/  F2I.FTZ.U32.TRUNC.NTZ R3, R3 ;  /* 0x0000000300037305 */ /* 0x000e64000021f000 */
[----:B-1----:R-:W-:-:S04]  /*0700*/  IMAD.MOV R6, RZ, RZ, -R3 ;  /* 0x000000ffff067224 */ /* 0x002fc800078e0a03 */
[----:B------:R-:W-:Y:S02]  /*0710*/  IMAD.MOV.U32 R2, RZ, RZ, R6 ;  /* 0x000000ffff027224 */ /* 0x000fe400078e0006 */
[----:B------:R-:W1:Y:S02]  /*0720*/  I2F.RP R6, R123 ;  /* 0x0000007b00067306 */ /* 0x000e640000209400 */
[----:B------:R-:W-:Y:S02]  /*0730*/  IMAD R5, R2, R7, RZ ;  /* 0x0000000702057224 */ /* 0x000fe400078e02ff */
[----:B------:R-:W-:-:S04]  /*0740*/  IMAD.MOV.U32 R2, RZ, RZ, RZ ;  /* 0x000000ffff027224 */ /* 0x000fc800078e00ff */
[----:B------:R-:W-:-:S06]  /*0750*/  IMAD.HI.U32 R2, R3, R5, R2 ;  /* 0x0000000503027227 */ /* 0x000fcc00078e0002 */
[----:B------:R-:W-:Y:S01]  /*0760*/  IMAD.HI.U32 R2, R2, R9, RZ ;  /* 0x0000000902027227 */ /* 0x000fe200078e00ff */
[----:B-1----:R-:W-:Y:S03]  /*0770*/  MUFU.RCP R6, R6 ;  /* 0x0000000600067308 */ /* 0x002fe60000001000 */
[----:B------:R-:W-:Y:S01]  /*0780*/  IMAD R0, R2, R0, R9 ;  /* 0x0000000002007224 */ /* 0x000fe200078e0209 */
[----:B------:R-:W-:-:S04]  /*0790*/  IABS R9, R64 ;  /* 0x0000004000097213 */ /* 0x000fc80000000000 */
[----:B------:R-:W-:Y:S01]  /*07a0*/  ISETP.GT.U32.AND P1, PT, R7, R0, PT ;  /* 0x000000000700720c */ /* 0x000fe20003f24070 */
[----:B------:R-:W1:-:S12]  /*07b0*/  I2F.RP R4, R9 ;  /* 0x0000000900047306 */ /* 0x000e580000209400 */
[----:B------:R-:W-:Y:S02]  /*07c0*/  @!P1 IMAD.IADD R0, R0, 0x1, -R7 ;  /* 0x0000000100009824 */ /* 0x000fe400078e0a07 */
[----:B------:R-:W-:Y:S01]  /*07d0*/  @!P1 VIADD R2, R2, 0x1 ;  /* 0x0000000102029836 */ /* 0x000fe20000000000 */
[----:B-1----:R-:W1:Y:S01]  /*07e0*/  MUFU.RCP R4, R4 ;  /* 0x0000000400047308 */ /* 0x002e620000001000 */
[----:B------:R-:W-:Y:S02]  /*07f0*/  ISETP.NE.AND P1, PT, R11, RZ, PT ;  /* 0x000000ff0b00720c */ /* 0x000fe40003f25270 */
[----:B------:R-:W-:Y:S02]  /*0800*/  ISETP.GE.U32.AND P0, PT, R0, R7, PT ;  /* 0x000000070000720c */ /* 0x000fe40003f06070 */
[----:B------:R-:W-:-:S04]  /*0810*/  LOP3.LUT R0, R10, R11, RZ, 0x3c, !PT ;  /* 0x0000000b0a007212 */ /* 0x000fc800078e3cff */
[----:B------:R-:W-:-:S07]  /*0820*/  ISETP.GE.AND P2, PT, R0, RZ, PT ;  /* 0x000000ff0000720c */ /* 0x000fce0003f46270 */
[----:B------:R-:W-:Y:S02]  /*0830*/  @P0 VIADD R2, R2, 0x1 ;  /* 0x0000000102020836 */ /* 0x000fe40000000000 */
[----:B-1----:R-:W-:Y:S02]  /*0840*/  VIADD R3, R4, 0xffffffe ;  /* 0x0ffffffe04037836 */ /* 0x002fe40000000000 */
[----:B------:R-:W-:Y:S02]  /*0850*/  IMAD.MOV.U32 R12, RZ, RZ, R2 ;  /* 0x000000ffff0c7224 */ /* 0x000fe400078e0002 */
[----:B------:R-:W-:Y:S01]  /*0860*/  VIADD R4, R6, 0xffffffe ;  /* 0x0ffffffe06047836 */ /* 0x000fe20000000000 */
[----:B------:R-:W-:Y:S01]  /*0870*/  MOV R6, 0x400 ;  /* 0x0000040000067802 */ /* 0x000fe20000000f00 */
[----:B------:R-:W-:Y:S01]  /*0880*/  @!P2 IMAD.MOV R12, RZ, RZ, -R12 ;  /* 0x000000ffff0ca224 */ /* 0x000fe200078e0a0c */
[----:B------:R-:W-:Y:S01]  /*0890*/  @!P1 LOP3.LUT R12, RZ, R11, RZ, 0x33, !PT ;  /* 0x0000000bff0c9212 */ /* 0x000fe200078e33ff */
[----:B------:R-:W1:Y:S01]  /*08a0*/  F2I.FTZ.U32.TRUNC.NTZ R3, R3 ;  /* 0x0000000300037305 */ /* 0x000e62000021f000 */
[----:B------:R-:W-:Y:S01]  /*08b0*/  R2UR UR9, R6 ;  /* 0x00000000060972ca */ /* 0x000fe200000e0000 */
[----:B------:R-:W-:Y:S01]  /*08c0*/  IMAD.SHL.U32 R2, R13, 0x40, RZ ;  /* 0x000000400d027824 */ /* 0x000fe200078e00ff */
[----:B----4-:R-:W-:Y:S01]  /*08d0*/  LOP3.LUT R6, R14, 0x7f, RZ, 0xc0, !PT ;  /* 0x0000007f0e067812 */ /* 0x010fe200078ec0ff */
[----:B------:R-:W-:-:S03]  /*08e0*/  IMAD.MOV R0, RZ, RZ, -R12 ;  /* 0x000000ffff007224 */ /* 0x000fc600078e0a0c */
[----:B------:R-:W-:Y:S01]  /*08f0*/  LOP3.LUT R7, R2, 0x80, RZ, 0xc0, !PT ;  /* 0x0000008002077812 */ /* 0x000fe200078ec0ff */
[----:B------:R-:W-:Y:S01]  /*0900*/  IMAD R0, R11, R0, R10 ;  /* 0x000000000b007224 */ /* 0x000fe200078e020a */
[----:B------:R-:W2:Y:S01]  /*0910*/  F2I.FTZ.U32.TRUNC.NTZ R5, R4 ;  /* 0x0000000400057305 */ /* 0x000ea2000021f000 */
[----:B------:R-:W-:Y:S01]  /*0920*/  IMAD.MOV.U32 R2, RZ, RZ, RZ ;  /* 0x000000ffff027224 */ /* 0x000fe200078e00ff */
[----:B------:R-:W-:Y:S01]  /*0930*/  ISETP.NE.U32.AND P2, PT, R6, RZ, PT ;  /* 0x000000ff0600720c */ /* 0x000fe20003f45070 */
[----:B------:R-:W-:Y:S02]  /*0940*/  IMAD.IADD R0, R8, 0x1, R0 ;  /* 0x0000000108007824 */ /* 0x000fe400078e0200 */
[----:B0-----:R-:W-:Y:S01]  /*0950*/  ULEA UR9, UR4, UR9, 0x18 ;  /* 0x0000000904097291 */ /* 0x001fe2000f8ec0ff */
[----:B-1----:R-:W-:Y:S02]  /*0960*/  IMAD.MOV R8, RZ, RZ, -R3 ;  /* 0x000000ffff087224 */ /* 0x002fe400078e0a03 */
[----:B------:R-:W-:Y:S01]  /*0970*/  IMAD R7, R0, 0x100, R7 ;  /* 0x0000010000077824 */ /* 0x000fe200078e0207 */
[----:B------:R-:W-:Y:S01]  /*0980*/  LEA.HI R0, R14, R15, RZ, 0x1a ;  /* 0x0000000f0e007211 */ /* 0x000fe200078fd0ff */
[----:B------:R-:W-:-:S02]  /*0990*/  IMAD.SHL.U32 R10, R12, 0x200, RZ ;  /* 0x000002000c0a7824 */ /* 0x000fc400078e00ff */
[----:B------:R-:W-:Y:S02]  /*09a0*/  IMAD.IADD R11, R6, 0x1, R7 ;  /* 0x00000001060b7824 */ /* 0x000fe400078e0207 */
[----:B------:R-:W-:Y:S02]  /*09b0*/  IMAD R7, R8, R9, RZ ;  /* 0x0000000908077224 */ /* 0x000fe400078e02ff */
[----:B--2---:R-:W-:Y:S01]  /*09c0*/  IMAD.MOV R4, RZ, RZ, -R5 ;  /* 0x000000ffff047224 */ /* 0x004fe200078e0a05 */
[----:B------:R0:W-:Y:S01]  /*09d0*/  STL [R1+0x640], R11 ;  /* 0x0006400b01007387 */ /* 0x0001e20000100800 */
[----:B------:R-:W-:Y:S01]  /*09e0*/  IMAD.HI.U32 R3, R3, R7, R2 ;  /* 0x0000000703037227 */ /* 0x000fe200078e0002 */
[----:B------:R-:W-:Y:S02]  /*09f0*/  LOP3.LUT R2, R10, 0x101, R0, 0xf8, !PT ;  /* 0x000001010a027812 */ /* 0x000fe400078ef800 */
[----:B------:R-:W-:Y:S01]  /*0a00*/  STL [R1+0x644], R10 ;  /* 0x0006440a01007387 */ /* 0x000fe20000100800 */
[----:B------:R-:W-:Y:S01]  /*0a10*/  IABS R122, R11 ;  /* 0x0000000b007a7213 */ /* 0x000fe20000000000 */
[----:B------:R-:W-:Y:S01]  /*0a20*/  IMAD R7, R4, R123, RZ ;  /* 0x0000007b04077224 */ /* 0x000fe200078e02ff */
[C---:B------:R-:W-:Y:S01]  /*0a30*/  LOP3.LUT R12, R2.reuse, 0x2, RZ, 0xfc, !PT ;  /* 0x00000002020c7812 */ /* 0x040fe200078efcff */
[----:B------:R-:W1:Y:S01]  /*0a40*/  LDS R10, [UR9] ;  /* 0x00000009ff0a7984 */ /* 0x000e620008000800 */
[----:B------:R-:W-:Y:S01]  /*0a50*/  IMAD.MOV.U32 R4, RZ, RZ, RZ ;  /* 0x000000ffff047224 */ /* 0x000fe200078e00ff */
[----:B0-----:R-:W-:Y:S01]  /*0a60*/  LOP3.LUT R11, R2, 0xfe, RZ, 0xfc, !PT ;  /* 0x000000fe020b7812 */ /* 0x001fe200078efcff */
[----:B------:R-:W-:Y:S01]  /*0a70*/  IMAD.HI.U32 R3, R3, R122, RZ ;  /* 0x0000007a03037227 */ /* 0x000fe200078e00ff */
[----:B------:R-:W-:-:S02]  /*0a80*/  IABS R120, R2 ;  /* 0x0000000200787213 */ /* 0x000fc40000000000 */
[----:B------:R-:W-:Y:S01]  /*0a90*/  IABS R121, R11 ;  /* 0x0000000b00797213 */ /* 0x000fe20000000000 */
[----:B------:R-:W-:Y:S01]  /*0aa0*/  IMAD.HI.U32 R0, R5, R7, R4 ;  /* 0x0000000705007227 */ /* 0x000fe200078e0004 */
[----:B------:R-:W-:-:S03]  /*0ab0*/  IABS R7, R12 ;  /* 0x0000000c00077213 */ /* 0x000fc60000000000 */
[----:B------:R-:W-:Y:S02]  /*0ac0*/  IMAD.MOV R3, RZ, RZ, -R3 ;  /* 0x000000ffff037224 */ /* 0x000fe400078e0a03 */
[----:B------:R-:W-:-:S04]  /*0ad0*/  IMAD.HI.U32 R5, R0, R121, RZ ;  /* 0x0000007900057227 */ /* 0x000fc800078e00ff */
[C---:B------:R-:W-:Y:S02]  /*0ae0*/  IMAD R122, R9.reuse, R3, R122 ;  /* 0x00000003097a7224 */ /* 0x040fe400078e027a */
[C---:B------:R-:W-:Y:S01]  /*0af0*/  IMAD.HI.U32 R3, R0.reuse, R120, RZ ;  /* 0x0000007800037227 */ /* 0x040fe200078e00ff */
[----:B------:R-:W-:Y:S02]  /*0b00*/  BAR.SYNC.DEFER_BLOCKING 0x0 ;  /* 0x0000000000007b1d */ /* 0x000fe40000010000 */
[----:B------:R-:W-:Y:S01]  /*0b10*/  ISETP.GT.U32.AND P1, PT, R9, R122, PT ;  /* 0x0000007a0900720c */ /* 0x000fe20003f24070 */
[----:B------:R-:W-:-:S04]  /*0b20*/  IMAD.HI.U32 R4, R0, R7, RZ ;  /* 0x0000000700047227 */ /* 0x000fc800078e00ff */
[----:B------:R-:W-:Y:S02]  /*0b30*/  IMAD.MOV R6, RZ, RZ, -R3 ;  /* 0x000000ffff067224 */ /* 0x000fe400078e0a03 */
[----:B------:R-:W-:Y:S02]  /*0b40*/  IMAD.MOV R8, RZ, RZ, -R5 ;  /* 0x000000ffff087224 */ /* 0x000fe400078e0a05 */
[----:B------:R-:W-:Y:S01]  /*0b50*/  IMAD.MOV R4, RZ, RZ, -R4 ;  /* 0x000000ffff047224 */ /* 0x000fe200078e0a04 */
[----:B-1----:R0:W-:Y:S01]  /*0b60*/  STL [R1+0x50], R10 ;  /* 0x0000500a01007387 */ /* 0x0021e20000100800 */
[----:B------:R-:W-:Y:S05]  /*0b70*/  BRA.U UP0, `(.L_x_5) ;  /* 0x0000000100187547 */ /* 0x000fea000b800000 */
[----:B------:R-:W-:Y:S01]  /*0b80*/  ELECT P0, URZ, PT ;  /* 0x0000000000ff782f */ /* 0x000fe20003800000 */
[----:B------:R-:W-:Y:S01]  /*0b90*/  IMAD.MOV.U32 R3, RZ, RZ, 0x1 ;  /* 0x00000001ff037424 */ /* 0x000fe200078e00ff */
[----:B------:R-:W-:Y:S11]  /*0ba0*/  UVIRTCOUNT.DEALLOC.SMPOOL 0x80 ;  /* 0x000000800000784c */ /* 0x000ff60000000000 */
[----:B0-----:R-:W-:-:S04]  /*0bb0*/  @P0 MOV R10, 0x40 ;  /* 0x00000040000a0802 */ /* 0x001fc80000000f00 */
[----:B------:R-:W-:-:S05]  /*0bc0*/  @P0 LEA R10, R13, R10, 0x18 ;  /* 0x0000000a0d0a0211 */ /* 0x000fca00078ec0ff */
[----:B------:R1:W-:Y:S02]  /*0bd0*/  @P0 STS.U8 [R10], R3 ;  /* 0x000000030a000388 */ /* 0x0003e40000000000 */
.L_x_5:
[C---:B------:R-:W-:Y:S01]  /*0be0*/  IMAD R4, R123.reuse, R4, R7 ;  /* 0x000000047b047224 */ /* 0x040fe200078e0207 */
[C---:B------:R-:W-:Y:S01]  /*0bf0*/  LOP3.LUT R13, R2.reuse, 0x4, RZ, 0xfc, !PT ;  /* 0x00000004020d7812 */ /* 0x040fe200078efcff */
[C---:B------:R-:W-:Y:S01]  /*0c00*/  IMAD R120, R123.reuse, R6, R120 ;  /* 0x000000067b787224 */ /* 0x040fe200078e0278 */
[----:B------:R-:W-:Y:S01]  /*0c10*/  LOP3.LUT R14, R2, 0x6, RZ, 0xfc, !PT ;  /* 0x00000006020e7812 */ /* 0x000fe200078efcff */
[C---:B------:R-:W-:Y:S01]  /*0c20*/  IMAD R121, R123.reuse, R8, R121 ;  /* 0x000000087b797224 */ /* 0x040fe200078e0279 */
[C---:B------:R-:W-:Y:S01]  /*0c30*/  ISETP.GT.U32.AND P6, PT, R123.reuse, R4, PT ;  /* 0x000000047b00720c */ /* 0x040fe20003fc4070 */
[----:B------:R-:W-:Y:S01]  /*0c40*/  @!P1 IMAD.IADD R122, R122, 0x1, -R9 ;  /* 0x000000017a7a9824 */ /* 0x000fe200078e0a09 */
[----:B------:R-:W-:Y:S01]  /*0c50*/  ISETP.GT.U32.AND P3, PT, R123, R120, PT ;  /* 0x000000787b00720c */ /* 0x000fe20003f64070 */
[----:B------:R-:W-:Y:S01]  /*0c60*/  STL [R1+0x670], R64 ;  /* 0x0006704001007387 */ /* 0x000fe20000100800 */
[----:B------:R-:W-:Y:S02]  /*0c70*/  LOP3.LUT R15, R2, 0x8, RZ, 0xfc, !PT ;  /* 0x00000008020f7812 */ /* 0x000fe400078efcff */
[----:B------:R-:W-:Y:S01]  /*0c80*/  ISETP.GE.AND P0, PT, R11, RZ, PT ;  /* 0x000000ff0b00720c */ /* 0x000fe20003f06270 */
[----:B------:R-:W-:Y:S01]  /*0c90*/  STL [R1+0x66c], R65 ;  /* 0x00066c4101007387 */ /* 0x000fe20000100800 */
[----:B------:R-:W-:-:S02]  /*0ca0*/  IABS R7, R13 ;  /* 0x0000000d00077213 */ /* 0x000fc40000000000 */
[----:B------:R-:W-:Y:S02]  /*0cb0*/  ISETP.GE.AND P4, PT, R12, RZ, PT ;  /* 0x000000ff0c00720c */ /* 0x000fe40003f86270 */
[----:B------:R-:W-:Y:S01]  /*0cc0*/  LOP3.LUT R17, R2, 0x14, RZ, 0xfc, !PT ;  /* 0x0000001402117812 */ /* 0x000fe200078efcff */
[----:B------:R-:W-:Y:S01]  /*0cd0*/  @!P6 IMAD.IADD R4, R4, 0x1, -R123 ;  /* 0x000000010404e824 */ /* 0x000fe200078e0a7b */
[----:B01----:R-:W-:Y:S01]  /*0ce0*/  IABS R10, R14 ;  /* 0x0000000e000a7213 */ /* 0x003fe20000000000 */
[----:B------:R-:W-:Y:S01]  /*0cf0*/  IMAD.HI.U32 R3, R0, R7, RZ ;  /* 0x0000000700037227 */ /* 0x000fe200078e00ff */
[----:B------:R-:W-:Y:S02]  /*0d00*/  ISETP.GT.U32.AND P1, PT, R123, R121, PT ;  /* 0x000000797b00720c */ /* 0x000fe40003f24070 */
[----:B------:R-:W-:Y:S01]  /*0d10*/  LOP3.LUT R26, R2, 0x2c, RZ, 0xfc, !PT ;  /* 0x0000002c021a7812 */ /* 0x000fe200078efcff */
[----:B------:R-:W-:Y:S01]  /*0d20*/  IMAD.HI.U32 R5, R0, R10, RZ ;  /* 0x0000000a00057227 */ /* 0x000fe200078e00ff */
[----:B------:R-:W-:-:S02]  /*0d30*/  IABS R11, R15 ;  /* 0x0000000f000b7213 */ /* 0x000fc40000000000 */
[----:B------:R-:W-:Y:S01]  /*0d40*/  LOP3.LUT R22, R2, 0x2a, RZ, 0xfc, !PT ;  /* 0x0000002a02167812 */ /* 0x000fe200078efcff */
[----:B------:R-:W-:Y:S01]  /*0d50*/  IMAD.MOV R8, RZ, RZ, -R3 ;  /* 0x000000ffff087224 */ /* 0x000fe200078e0a03 */
[----:B------:R-:W-:Y:S01]  /*0d60*/  ISETP.GT.U32.AND P6, PT, R123, R4, PT ;  /* 0x000000047b00720c */ /* 0x000fe20003fc4070 */
[----:B------:R-:W-:Y:S01]  /*0d70*/  IMAD.HI.U32 R6, R0, R11, RZ ;  /* 0x0000000b00067227 */ /* 0x000fe200078e00ff */
[----:B------:R-:W-:Y:S02]  /*0d80*/  ISETP.GT.U32.AND P5, PT, R9, R122, PT ;  /* 0x0000007a0900720c */ /* 0x000fe40003fa4070 */
[----:B------:R-:W-:Y:S01]  /*0d90*/  LOP3.LUT R27, R2, 0x2e, RZ, 0xfc, !PT ;  /* 0x0000002e021b7812 */ /* 0x000fe200078efcff */
[----:B------:R-:W-:Y:S01]  /*0da0*/  @!P3 IMAD.IADD R120, R120, 0x1, -R123 ;  /* 0x000000017878b824 */ /* 0x000fe200078e0a7b */
[C---:B------:R-:W-:Y:S01]  /*0db0*/  LOP3.LUT R28, R2.reuse, 0x30, RZ, 0xfc, !PT ;  /* 0x00000030021c7812 */ /* 0x040fe200078efcff */
[----:B------:R-:W-:Y:S01]  /*0dc0*/  IMAD.MOV R5, RZ, RZ, -R5 ;  /* 0x000000ffff057224 */ /* 0x000fe200078e0a05 */
[C---:B------:R-:W-:Y:S01]  /*0dd0*/  LOP3.LUT R29, R2.reuse, 0x34, RZ, 0xfc, !PT ;  /* 0x00000034021d7812 */ /* 0x040fe200078efcff */
[----:B------:R-:W-:Y:S01]  /*0de0*/  IMAD.MOV R12, RZ, RZ, -R6 ;  /* 0x000000ffff0c7224 */ /* 0x000fe200078e0a06 */
[C---:B------:R-:W-:Y:S01]  /*0df0*/  ISETP.GT.U32.AND P3, PT, R123.reuse, R120, PT ;  /* 0x000000787b00720c */ /* 0x040fe20003f64070 */
[----:B------:R-:W-:Y:S01]  /*0e00*/  IMAD R6, R123, R8, R7 ;  /* 0x000000087b067224 */ /* 0x000fe200078e0207 */
[----:B------:R-:W-:Y:S01]  /*0e10*/  LOP3.LUT R7, R2, 0xa, RZ, 0xfc, !PT ;  /* 0x0000000a02077812 */ /* 0x000fe200078efcff */
[----:B------:R-:W-:Y:S01]  /*0e20*/  @!P1 IMAD.IADD R121, R121, 0x1, -R123 ;  /* 0x0000000179799824 */ /* 0x000fe200078e0a7b */
[----:B------:R-:W-:Y:S01]  /*0e30*/  IABS R23, R29 ;  /* 0x0000001d00177213 */ /* 0x000fe20000000000 */
[C---:B------:R-:W-:Y:S01]  /*0e40*/  IMAD R8, R123.reuse, R5, R10 ;  /* 0x000000057b087224 */ /* 0x040fe200078e020a */
[----:B------:R-:W-:Y:S01]  /*0e50*/  IABS R5, R7 ;  /* 0x0000000700057213 */ /* 0x000fe20000000000 */
[C---:B------:R-:W-:Y:S01]  /*0e60*/  IMAD R10, R123.reuse, R12, R11 ;  /* 0x0000000c7b0a7224 */ /* 0x040fe200078e020b */
[C---:B------:R-:W-:Y:S01]  /*0e70*/  ISETP.GT.U32.AND P1, PT, R123.reuse, R121, PT ;  /* 0x000000797b00720c */ /* 0x040fe20003f24070 */
[----:B------:R-:W-:Y:S01]  /*0e80*/  @!P6 IMAD.IADD R4, R4, 0x1, -R123 ;  /* 0x000000010404e824 */ /* 0x000fe200078e0a7b */
[----:B------:R-:W-:Y:S01]  /*0e90*/  LOP3.LUT R11, R2, 0xc, RZ, 0xfc, !PT ;  /* 0x0000000c020b7812 */ /* 0x000fe200078efcff */
[----:B------:R-:W-:Y:S01]  /*0ea0*/  IMAD.HI.U32 R3, R0, R5, RZ ;  /* 0x0000000500037227 */ /* 0x000fe200078e00ff */
[----:B------:R-:W-:-:S02]  /*0eb0*/  ISETP.GT.U32.AND P6, PT, R123, R10, PT ;  /* 0x0000000a7b00720c */ /* 0x000fc40003fc4070 */
[----:B------:R-:W-:Y:S01]  /*0ec0*/  LOP3.LUT R30, R2, 0x36, RZ, 0xfc, !PT ;  /* 0x00000036021e7812 */ /* 0x000fe200078efcff */
[----:B------:R-:W-:Y:S01]  /*0ed0*/  @!P3 IMAD.IADD R120, R120, 0x1, -R123 ;  /* 0x000000017878b824 */ /* 0x000fe200078e0a7b */
[----:B------:R-:W-:Y:S01]  /*0ee0*/  ISETP.GT.U32.AND P3, PT, R123, R6, PT ;  /* 0x000000067b00720c */ /* 0x000fe20003f64070 */
[----:B------:R-:W-:Y:S01]  /*0ef0*/  IMAD.MOV.U32 R16, RZ, RZ, R4 ;  /* 0x000000ffff107224 */ /* 0x000fe200078e0004 */
[----:B------:R-:W-:Y:S01]  /*0f00*/  IABS R12, R11 ;  /* 0x0000000b000c7213 */ /* 0x000fe20000000000 */
[----:B------:R-:W-:Y:S01]  /*0f10*/  IMAD.MOV R4, RZ, RZ, -R3 ;  /* 0x000000ffff047224 */ /* 0x000fe200078e0a03 */
[----:B------:R-:W-:Y:S01]  /*0f20*/  LOP3.LUT R31, R2, 0x38, RZ, 0xfc, !PT ;  /* 0x00000038021f7812 */ /* 0x000fe200078efcff */
[----:B------:R-:W-:Y:S01]  /*0f30*/  @!P1 IMAD.IADD R121, R121, 0x1, -R123 ;  /* 0x0000000179799824 */ /* 0x000fe200078e0a7b */
[----:B------:R-:W-:Y:S01]  /*0f40*/  ISETP.GT.U32.AND P1, PT, R123, R8, PT ;  /* 0x000000087b00720c */ /* 0x000fe20003f24070 */
[----:B------:R-:W-:Y:S01]  /*0f50*/  IMAD.HI.U32 R3, R0, R12, RZ ;  /* 0x0000000c00037227 */ /* 0x000fe200078e00ff */
[----:B------:R-:W-:-:S02]  /*0f60*/  IABS R24, R30 ;  /* 0x0000001e00187213 */ /* 0x000fc40000000000 */
[----:B------:R-:W-:Y:S01]  /*0f70*/  LOP3.LUT R32, R2, 0x3c, RZ, 0xfc, !PT ;  /* 0x0000003c02207812 */ /* 0x000fe200078efcff */
[----:B------:R-:W-:Y:S01]  /*0f80*/  @!P6 IMAD.IADD R10, R10, 0x1, -R123 ;  /* 0x000000010a0ae824 */ /* 0x000fe200078e0a7b */
[----:B------:R-:W-:Y:S01]  /*0f90*/  IABS R25, R31 ;  /* 0x0000001f00197213 */ /* 0x000fe20000000000 */
[----:B------:R-:W-:Y:S01]  /*0fa0*/  @!P5 IMAD.IADD R122, R122, 0x1, -R9 ;  /* 0x000000017a7ad824 */ /* 0x000fe200078e0a09 */
[----:B------:R-:W-:Y:S01]  /*0fb0*/  ISETP.GE.AND P5, PT, R2, RZ, PT ;  /* 0x000000ff0200720c */ /* 0x000fe20003fa6270 */
[----:B------:R-:W-:Y:S01]  /*0fc0*/  @!P3 IMAD.IADD R6, R6, 0x1, -R123 ;  /* 0x000000010606b824 */ /* 0x000fe200078e0a7b */
[C---:B------:R-:W-:Y:S01]  /*0fd0*/  ISETP.GT.U32.AND P6, PT, R123.reuse, R10, PT ;  /* 0x0000000a7b00720c */ /* 0x040fe20003fc4070 */
[----:B------:R-:W-:Y:S01]  /*0fe0*/  IMAD.MOV R3, RZ, RZ, -R3 ;  /* 0x000000ffff037224 */ /* 0x000fe200078e0a03 */
[----:B------:R-:W-:Y:S01]  /*0ff0*/  ISETP.GE.AND P3, PT, R14, RZ, PT ;  /* 0x000000ff0e00720c */ /* 0x000fe20003f66270 */
[----:B------:R-:W-:Y:S01]  /*1000*/  @!P1 IMAD.IADD R8, R8, 0x1, -R123 ;  /* 0x0000000108089824 */ /* 0x000fe200078e0a7b */
[C---:B------:R-:W-:Y:S01]  /*1010*/  ISETP.GT.U32.AND P1, PT, R123.reuse, R6, PT ;  /* 0x000000067b00720c */ /* 0x040fe20003f24070 */
[C---:B------:R-:W-:Y:S01]  /*1020*/  IMAD R12, R123.reuse, R3, R12 ;  /* 0x000000037b0c7224 */ /* 0x040fe200078e020c */
[----:B------:R-:W-:Y:S01]  /*1030*/  STL [R1+0x668], R122 ;  /* 0x0006687a01007387 */ /* 0x000fe20000100800 */
[----:B------:R-:W-:Y:S01]  /*1040*/  @!P0 IMAD.MOV R121, RZ, RZ, -R121 ;  /* 0x000000ffff798224 */ /* 0x000fe200078e0a79 */
[----:B------:R-:W-:Y:S01]  /*1050*/  ISETP.GT.U32.AND P0, PT, R123, R8, PT ;  /* 0x000000087b00720c */ /* 0x000fe20003f04070 */
[----:B------:R-:W-:Y:S01]  /*1060*/  @!P4 IMAD.MOV R16, RZ, RZ, -R16 ;  /* 0x000000ffff10c224 */ /* 0x000fe200078e0a10 */
[----:B------:R-:W-:Y:S01]  /*1070*/  ISETP.GE.AND P4, PT, R15, RZ, PT ;  /* 0x000000ff0f00720c */ /* 0x000fe20003f86270 */
[----:B------:R-:W-:Y:S01]  /*1080*/  @!P5 IMAD.MOV R120, RZ, RZ, -R120 ;  /* 0x000000ffff78d224 */ /* 0x000fe200078e0a78 */
[----:B------:R-:W-:Y:S01]  /*1090*/  ISETP.GE.AND P5, PT, R13, RZ, PT ;  /* 0x000000ff0d00720c */ /* 0x000fe20003fa6270 */
[----:B------:R-:W-:Y:S01]  /*10a0*/  @!P6 IMAD.IADD R10, R10, 0x1, -R123 ;  /* 0x000000010a0ae824 */ /* 0x000fe200078e0a7b */
[C---:B------:R-:W-:Y:S01]  /*10b0*/  ISETP.GT.U32.AND P6, PT, R123.reuse, R12, PT ;  /* 0x0000000c7b00720c */ /* 0x040fe20003fc4070 */
[----:B------:R-:W-:Y:S01]  /*10c0*/  IMAD R4, R123, R4, R5 ;  /* 0x000000047b047224 */ /* 0x000fe200078e0205 */
[----:B------:R-:W-:Y:S01]  /*10d0*/  STL [R1+0x674], R120 ;  /* 0x0006747801007387 */ /* 0x000fe20000100800 */
[----:B------:R-:W-:Y:S01]  /*10e0*/  @!P1 IMAD.IADD R6, R6, 0x1, -R123 ;  /* 0x0000000106069824 */ /* 0x000fe200078e0a7b */
[----:B------:R-:W-:-:S02]  /*10f0*/  LOP3.LUT R13, R2, 0xe, RZ, 0xfc, !PT ;  /* 0x0000000e020d7812 */ /* 0x000fc400078efcff */
[----:B------:R-:W-:Y:S01]  /*1100*/  LOP3.LUT R39, R2, 0x4a, RZ, 0xfc, !PT ;  /* 0x0000004a02277812 */ /* 0x000fe200078efcff */
[----:B------:R0:W-:Y:S01]  /*1110*/  STL [R1+0x20], R16 ;  /* 0x0000201001007387 */ /* 0x0001e20000100800 */
[----:B------:R-:W-:Y:S01]  /*1120*/  ISETP.GT.U32.AND P1, PT, R123, R4, PT ;  /* 0x000000047b00720c */ /* 0x000fe20003f24070 */
[----:B------:R-:W-:Y:S01]  /*1130*/  IMAD.MOV.U32 R18, RZ, RZ, R6 ;  /* 0x000000ffff127224 */ /* 0x000fe200078e0006 */
[----:B------:R-:W-:Y:S01]  /*1140*/  IABS R14, R13 ;  /* 0x0000000d000e7213 */ /* 0x000fe20000000000 */
[--C-:B------:R-:W-:Y:S01]  /*1150*/  @!P0 IMAD.IADD R8, R8, 0x1, -R123.reuse ;  /* 0x0000000108088824 */ /* 0x100fe200078e0a7b */
[----:B------:R-:W-:Y:S01]  /*1160*/  LOP3.LUT R15, R2, 0x10, RZ, 0xfc, !PT ;  /* 0x00000010020f7812 */ /* 0x000fe200078efcff */
[--C-:B------:R-:W-:Y:S01]  /*1170*/  @!P6 IMAD.IADD R12, R12, 0x1, -R123.reuse ;  /* 0x000000010c0ce824 */ /* 0x100fe200078e0a7b */
[----:B------:R-:W-:Y:S01]  /*1180*/  ISETP.GE.AND P0, PT, R7, RZ, PT ;  /* 0x000000ff0700720c */ /* 0x000fe20003f06270 */
[----:B------:R-:W-:Y:S01]  /*1190*/  @!P5 IMAD.MOV R18, RZ, RZ, -R18 ;  /* 0x000000ffff12d224 */ /* 0x000fe200078e0a12 */
[----:B------:R-:W-:Y:S01]  /*11a0*/  IABS R7, R15 ;  /* 0x0000000f00077213 */ /* 0x000fe20000000000 */
[----:B------:R-:W-:Y:S01]  /*11b0*/  @!P3 IMAD.MOV R8, RZ, RZ, -R8 ;  /* 0x000000ffff08b224 */ /* 0x000fe200078e0a08 */
[----:B0-----:R-:W-:Y:S01]  /*11c0*/  LOP3.LUT R16, R2, 0x12, RZ, 0xfc, !PT ;  /* 0x0000001202107812 */ /* 0x001fe200078efcff */
[----:B------:R-:W-:Y:S01]  /*11d0*/  IMAD.HI.U32 R3, R0, R14, RZ ;  /* 0x0000000e00037227 */ /* 0x000fe200078e00ff */
[----:B------:R-:W-:Y:S01]  /*11e0*/  ISETP.GT.U32.AND P5, PT, R123, R12, PT ;  /* 0x0000000c7b00720c */ /* 0x000fe20003fa4070 */
[----:B------:R0:W-:Y:S01]  /*11f0*/  STL [R1+0x1c], R18 ;  /* 0x00001c1201007387 */ /* 0x0001e20000100800 */
[----:B------:R-:W-:Y:S01]  /*1200*/  IABS R9, R16 ;  /* 0x0000001000097213 */ /* 0x000fe20000000000 */
[----:B------:R-:W-:Y:S01]  /*1210*/  @!P1 IMAD.IADD R4, R4, 0x1, -R123 ;  /* 0x0000000104049824 */ /* 0x000fe200078e0a7b */
[----:B------:R-:W-:Y:S01]  /*1220*/  ISETP.GE.AND P1, PT, R11, RZ, PT ;  /* 0x000000ff0b00720c */ /* 0x000fe20003f26270 */
[----:B------:R1:W-:Y:S01]  /*1230*/  STL [R1+0x18], R8 ;  /* 0x0000180801007387 */ /* 0x0003e20000100800 */
[----:B------:R-:W-:Y:S01]  /*1240*/  IMAD.MOV R3, RZ, RZ, -R3 ;  /* 0x000000ffff037224 */ /* 0x000fe200078e0a03 */
[----:B------:R-:W-:Y:S01]  /*1250*/  IABS R11, R17 ;  /* 0x00000011000b7213 */ /* 0x000fe20000000000 */
[----:B------:R-:W-:Y:S01]  /*1260*/  IMAD.HI.U32 R5, R0, R9, RZ ;  /* 0x0000000900057227 */ /* 0x000fe200078e00ff */
[----:B------:R-:W-:-:S02]  /*1270*/  ISETP.GT.U32.AND P6, PT, R123, R4, PT ;  /* 0x000000047b00720c */ /* 0x000fc40003fc4070 */
[C---:B------:R-:W-:Y:S01]  /*1280*/  LOP3.LUT R40, R2.reuse, 0x4c, RZ, 0xfc, !PT ;  /* 0x0000004c02287812 */ /* 0x040fe200078efcff */
[C---:B------:R-:W-:Y:S01]  /*1290*/  IMAD R14, R123.reuse, R3, R14 ;  /* 0x000000037b0e7224 */ /* 0x040fe200078e020e */
[----:B0-----:R-:W-:Y:S01]  /*12a0*/  LOP3.LUT R18, R2, 0x1a, RZ, 0xfc, !PT ;  /* 0x0000001a02127812 */ /* 0x001fe200078efcff */
[----:B------:R-:W-:Y:S01]  /*12b0*/  IMAD.HI.U32 R3, R0, R7, RZ ;  /* 0x0000000700037227 */ /* 0x000fe200078e00ff */
[----:B------:R-:W-:Y:S02]  /*12c0*/  IABS R34, R39 ;  /* 0x0000002700227213 */ /* 0x000fe40000000000 */
[----:B------:R-:W-:Y:S01]  /*12d0*/  LOP3.LUT R44, R2, 0x4e, RZ, 0xfc, !PT ;  /* 0x0000004e022c7812 */ /* 0x000fe200078efcff */
[----:B-1----:R-:W-:Y:S01]  /*12e0*/  IMAD.MOV R8, RZ, RZ, -R5 ;  /* 0x000000ffff087224 */ /* 0x002fe200078e0a05 */
[C---:B------:R-:W-:Y:S01]  /*12f0*/  ISETP.GT.U32.AND P3, PT, R123.reuse, R14, PT ;  /* 0x0000000e7b00720c */ /* 0x040fe20003f64070 */
[----:B------:R-:W-:Y:S01]  /*1300*/  @!P5 IMAD.IADD R12, R12, 0x1, -R123 ;  /* 0x000000010c0cd824 */ /* 0x000fe200078e0a7b */
[----:B------:R-:W-:Y:S01]  /*1310*/  IABS R35, R40 ;  /* 0x0000002800237213 */ /* 0x000fe20000000000 */
[C---:B------:R-:W-:Y:S01]  /*1320*/  IMAD R8, R123.reuse, R8, R9 ;  /* 0x000000087b087224 */ /* 0x040fe200078e0209 */
[----:B------:R-:W-:Y:S01]  /*1330*/  IABS R36, R44 ;  /* 0x0000002c00247213 */ /* 0x000fe20000000000 */
[----:B------:R-:W-:Y:S01]  /*1340*/  IMAD.MOV R6, RZ, RZ, -R3 ;  /* 0x000000ffff067224 */ /* 0x000fe200078e0a03 */
[----:B------:R-:W-:Y:S01]  /*1350*/  LOP3.LUT R45, R2, 0x52, RZ, 0xfc, !PT ;  /* 0x00000052022d7812 */ /* 0x000fe200078efcff */
[----:B------:R-:W-:Y:S01]  /*1360*/  @!P4 IMAD.MOV R10, RZ, RZ, -R10 ;  /* 0x000000ffff0ac224 */ /* 0x000fe200078e0a0a */
[C---:B------:R-:W-:Y:S01]  /*1370*/  ISETP.GT.U32.AND P5, PT, R123.reuse, R8, PT ;  /* 0x000000087b00720c */ /* 0x040fe20003fa4070 */
[----:B------:R-:W-:Y:S01]  /*1380*/  IMAD R6, R123, R6, R7 ;  /* 0x000000067b067224 */ /* 0x000fe200078e0207 */
[----:B------:R-:W-:Y:S01]  /*1390*/  ISETP.GE.AND P4, PT, R13, RZ, PT ;  /* 0x000000ff0d00720c */ /* 0x000fe20003f86270 */
[--C-:B------:R-:W-:Y:S01]  /*13a0*/  @!P6 IMAD.IADD R4, R4, 0x1, -R123.reuse ;  /* 0x000000010404e824 */ /* 0x100fe200078e0a7b */
[----:B------:R-:W-:Y:S01]  /*13b0*/  LOP3.LUT R13, R2, 0x16, RZ, 0xfc, !PT ;  /* 0x00000016020d7812 */ /* 0x000fe200078efcff */
[----:B------:R-:W-:Y:S01]  /*13c0*/  IMAD.HI.U32 R3, R0, R11, RZ ;  /* 0x0000000b00037227 */ /* 0x000fe200078e00ff */
[----:B------:R-:W-:Y:S01]  /*13d0*/  ISETP.GT.U32.AND P6, PT, R123, R6, PT ;  /* 0x000000067b00720c */ /* 0x000fe20003fc4070 */
[----:B------:R0:W-:Y:S01]  /*13e0*/  STL [R1+0x14], R10 ;  /* 0x0000140a01007387 */ /* 0x0001e20000100800 */
[----:B------:R-:W-:Y:S01]  /*13f0*/  IABS R5, R13 ;  /* 0x0000000d00057213 */ /* 0x000fe20000000000 */
[--C-:B------:R-:W-:Y:S01]  /*1400*/  @!P3 IMAD.IADD R14, R14, 0x1, -R123.reuse ;  /* 0x000000010e0eb824 */ /* 0x100fe200078e0a7b */
[----:B------:R-:W-:Y:S01]  /*1410*/  ISETP.GE.AND P3, PT, R15, RZ, PT ;  /* 0x000000ff0f00720c */ /* 0x000fe20003f66270 */
[----:B------:R-:W-:Y:S01]  /*1420*/  IMAD.MOV.U32 R19, RZ, RZ, R4 ;  /* 0x000000ffff137224 */ /* 0x000fe200078e0004 */
[----:B------:R-:W-:Y:S01]  /*1430*/  LOP3.LUT R15, R2, 0x18, RZ, 0xfc, !PT ;  /* 0x00000018020f7812 */ /* 0x000fe200078efcff */
[----:B------:R-:W-:Y:S01]  /*1440*/  @!P5 IMAD.IADD R8, R8, 0x1, -R123 ;  /* 0x000000010808d824 */ /* 0x000fe200078e0a7b */
[----:B------:R-:W-:Y:S01]  /*1450*/  IABS R38, R45 ;  /* 0x0000002d00267213 */ /* 0x000fe20000000000 */
[----:B------:R-:W-:Y:S01]  /*1460*/  @!P0 IMAD.MOV R19, RZ, RZ, -R19 ;  /* 0x000000ffff138224 */ /* 0x000fe200078e0a13 */
[----:B------:R-:W-:Y:S01]  /*1470*/  IABS R9, R15 ;  /* 0x0000000f00097213 */ /* 0x000fe20000000000 */
[----:B0-----:R-:W-:Y:S01]  /*1480*/  IMAD.MOV R10, RZ, RZ, -R3 ;  /* 0x000000ffff0a7224 */ /* 0x001fe200078e0a03 */
[----:B------:R-:W-:Y:S01]  /*1490*/  ISETP.GT.U32.AND P5, PT, R123, R8, PT ;  /* 0x000000087b00720c */ /* 0x000fe20003fa4070 */
[----:B------:R-:W-:Y:S01]  /*14a0*/  IMAD.HI.U32 R3, R0, R5, RZ ;  /* 0x0000000500037227 */ /* 0x000fe200078e00ff */
[----:B------:R0:W-:Y:S01]  /*14b0*/  STL [R1+0x10], R19 ;  /* 0x0000101301007387 */ /* 0x0001e20000100800 */
[----:B------:R-:W-:-:S02]  /*14c0*/  LOP3.LUT R46, R2, 0x54, RZ, 0xfc, !PT ;  /* 0x00000054022e7812 */ /* 0x000fc400078efcff */
[----:B------:R-:W-:Y:S01]  /*14d0*/  LOP3.LUT R47, R2, 0x56, RZ, 0xfc, !PT ;  /* 0x00000056022f7812 */ /* 0x000fe200078efcff */
[----:B------:R-:W-:Y:S01]  /*14e0*/  @!P6 IMAD.IADD R6, R6, 0x1, -R123 ;  /* 0x000000010606e824 */ /* 0x000fe200078e0a7b */
[C---:B------:R-:W-:Y:S01]  /*14f0*/  ISETP.GT.U32.AND P6, PT, R123.reuse, R14, PT ;  /* 0x0000000e7b00720c */ /* 0x040fe20003fc4070 */
[----:B------:R-:W-:Y:S01]  /*1500*/  IMAD.MOV R4, RZ, RZ, -R3 ;  /* 0x000000ffff047224 */ /* 0x000fe200078e0a03 */
[C---:B------:R-:W-:Y:S01]  /*1510*/  LOP3.LUT R48, R2.reuse, 0x58, RZ, 0xfc, !PT ;  /* 0x0000005802307812 */ /* 0x040fe200078efcff */
[C---:B------:R-:W-:Y:S01]  /*1520*/  IMAD R7, R123.reuse, R10, R11 ;  /* 0x0000000a7b077224 */ /* 0x040fe200078e020b */
[C---:B------:R-:W-:Y:S01]  /*1530*/  ISETP.GT.U32.AND P0, PT, R123.reuse, R6, PT ;  /* 0x000000067b00720c */ /* 0x040fe20003f04070 */
[C---:B------:R-:W-:Y:S01]  /*1540*/  IMAD R4, R123.reuse, R4, R5 ;  /* 0x000000047b047224 */ /* 0x040fe200078e0205 */
[----:B------:R-:W-:Y:S01]  /*1550*/  IABS R11, R18 ;  /* 0x00000012000b7213 */ /* 0x000fe20000000000 */
[----:B------:R-:W-:Y:S01]  /*1560*/  IMAD.MOV.U32 R10, RZ, RZ, R12 ;  /* 0x000000ffff0a7224 */ /* 0x000fe200078e000c */
[----:B0-----:R-:W-:Y:S01]  /*1570*/  LOP3.LUT R19, R2, 0x20, RZ, 0xfc, !PT ;  /* 0x0000002002137812 */ /* 0x001fe200078efcff */
[----:B------:R-:W-:Y:S01]  /*1580*/  @!P5 IMAD.IADD R8, R8, 0x1, -R123 ;  /* 0x000000010808d824 */ /* 0x000fe200078e0a7b */
[C---:B------:R-:W-:Y:S01]  /*1590*/  ISETP.GT.U32.AND P5, PT, R123.reuse, R4, PT ;  /* 0x000000047b00720c */ /* 0x040fe20003fa4070 */
[----:B------:R-:W-:Y:S01]  /*15a0*/  @!P1 IMAD.MOV R10, RZ, RZ, -R10 ;  /* 0x000000ffff0a9224 */ /* 0x000fe200078e0a0a */
[----:B------:R-:W-:Y:S01]  /*15b0*/  ISETP.GT.U32.AND P1, PT, R123, R7, PT ;  /* 0x000000077b00720c */ /* 0x000fe20003f24070 */
[----:B------:R-:W-:Y:S01]  /*15c0*/  IMAD.HI.U32 R3, R0, R9, RZ ;  /* 0x0000000900037227 */ /* 0x000fe200078e00ff */
[----:B------:R-:W-:-:S02]  /*15d0*/  IABS R41, R48 ;  /* 0x0000003000297213 */ /* 0x000fc40000000000 */
[----:B------:R-:W-:Y:S01]  /*15e0*/  LOP3.LUT R49, R2, 0x5a, RZ, 0xfc, !PT ;  /* 0x0000005a02317812 */ /* 0x000fe200078efcff */
[----:B------:R-:W-:Y:S01]  /*15f0*/  IMAD.HI.U32 R5, R0, R11, RZ ;  /* 0x0000000b00057227 */ /* 0x000fe200078e00ff */
[----:B------:R0:W-:Y:S01]  /*1600*/  STL [R1+0xc], R10 ;  /* 0x00000c0a01007387 */ /* 0x0001e20000100800 */
[C---:B------:R-:W-:Y:S02]  /*1610*/  LOP3.LUT R50, R2.reuse, 0x5c, RZ, 0xfc, !PT ;  /* 0x0000005c02327812 */ /* 0x040fe400078efcff */
[----:B------:R-:W-:Y:S01]  /*1620*/  LOP3.LUT R51, R2, 0x5e, RZ, 0xfc, !PT ;  /* 0x0000005e02337812 */ /* 0x000fe200078efcff */
[--C-:B------:R-:W-:Y:S01]  /*1630*/  @!P6 IMAD.IADD R14, R14, 0x1, -R123.reuse ;  /* 0x000000010e0ee824 */ /* 0x100fe200078e0a7b */
[----:B------:R-:W-:Y:S01]  /*1640*/  ISETP.GE.AND P6, PT, R16, RZ, PT ;  /* 0x000000ff1000720c */ /* 0x000fe20003fc6270 */
[----:B------:R-:W-:Y:S01]  /*1650*/  @!P0 IMAD.IADD R6, R6, 0x1, -R123 ;  /* 0x0000000106068824 */ /* 0x000fe200078e0a7b */
[C---:B------:R-:W-:Y:S01]  /*1660*/  LOP3.LUT R16, R2.reuse, 0x1c, RZ, 0xfc, !PT ;  /* 0x0000001c02107812 */ /* 0x040fe200078efcff */
[----:B------:R-:W-:Y:S01]  /*1670*/  IMAD.MOV R12, RZ, RZ, -R5 ;  /* 0x000000ffff0c7224 */ /* 0x000fe200078e0a05 */
[----:B------:R-:W-:Y:S01]  /*1680*/  ISETP.GE.AND P0, PT, R17, RZ, PT ;  /* 0x000000ff1100720c */ /* 0x000fe20003f06270 */
[----:B0-----:R-:W-:Y:S01]  /*1690*/  IMAD.MOV R10, RZ, RZ, -R3 ;  /* 0x000000ffff0a7224 */ /* 0x001fe200078e0a03 */
[----:B------:R-:W-:Y:S01]  /*16a0*/  LOP3.LUT R17, R2, 0x1e, RZ, 0xfc, !PT ;  /* 0x0000001e02117812 */ /* 0x000fe200078efcff */
[----:B------:R-:W-:Y:S01]  /*16b0*/  IMAD.MOV.U32 R21, RZ, RZ, R14 ;  /* 0x000000ffff157224 */ /* 0x000fe200078e000e */
[----:B------:R-:W-:Y:S01]  /*16c0*/  IABS R42, R49 ;  /* 0x00000031002a7213 */ /* 0x000fe20000000000 */
[C---:B------:R-:W-:Y:S01]  /*16d0*/  IMAD R9, R123.reuse, R10, R9 ;  /* 0x0000000a7b097224 */ /* 0x040fe200078e0209 */
[----:B------:R-:W-:Y:S01]  /*16e0*/  IABS R43, R50 ;  /* 0x00000032002b7213 */ /* 0x000fe20000000000 */
[C---:B------:R-:W-:Y:S01]  /*16f0*/  IMAD R10, R123.reuse, R12, R11 ;  /* 0x0000000c7b0a7224 */ /* 0x040fe200078e020b */
[----:B------:R-:W-:Y:S01]  /*1700*/  IABS R11, R16 ;  /* 0x00000010000b7213 */ /* 0x000fe20000000000 */
[----:B------:R-:W-:Y:S01]  /*1710*/  @!P5 IMAD.IADD R4, R4, 0x1, -R123 ;  /* 0x000000010404d824 */ /* 0x000fe200078e0a7b */
[----:B------:R-:W-:Y:S01]  /*1720*/  IABS R12, R17 ;  /* 0x00000011000c7213 */ /* 0x000fe20000000000 */
[----:B------:R-:W-:Y:S01]  /*1730*/  IMAD.MOV.U32 R20, RZ, RZ, R6 ;  /* 0x000000ffff147224 */ /* 0x000fe200078e0006 */
[----:B------:R-:W-:Y:S01]  /*1740*/  LOP3.LUT R56, R2, 0x68, RZ, 0xfc, !PT ;  /* 0x0000006802387812 */ /* 0x000fe200078efcff */
[----:B------:R-:W-:Y:S01]  /*1750*/  @!P4 IMAD.MOV R21, RZ, RZ, -R21 ;  /* 0x000000ffff15c224 */ /* 0x000fe200078e0a15 */
[C---:B------:R-:W-:Y:S01]  /*1760*/  ISETP.GT.U32.AND P4, PT, R123.reuse, R4, PT ;  /* 0x000000047b00720c */ /* 0x040fe20003f84070 */
[----:B------:R-:W-:Y:S01]  /*1770*/  @!P3 IMAD.MOV R20, RZ, RZ, -R20 ;  /* 0x000000ffff14b224 */ /* 0x000fe200078e0a14 */
[----:B------:R-:W-:Y:S01]  /*1780*/  ISETP.GT.U32.AND P3, PT, R123, R9, PT ;  /* 0x000000097b00720c */ /* 0x000fe20003f64070 */
[----:B------:R-:W-:Y:S01]  /*1790*/  IMAD.HI.U32 R3, R0, R11, RZ ;  /* 0x0000000b00037227 */ /* 0x000fe200078e00ff */
[----:B------:R-:W-:Y:S01]  /*17a0*/  STL [R1+0x8], R21 ;  /* 0x0000081501007387 */ /* 0x000fe20000100800 */
[----:B------:R-:W-:-:S02]  /*17b0*/  LOP3.LUT R57, R2, 0x6a, RZ, 0xfc, !PT ;  /* 0x0000006a02397812 */ /* 0x000fc400078efcff */
[C---:B------:R-:W-:Y:S01]  /*17c0*/  LOP3.LUT R58, R2.reuse, 0x6c, RZ, 0xfc, !PT ;  /* 0x0000006c023a7812 */ /* 0x040fe200078efcff */
[----:B------:R-:W-:Y:S01]  /*17d0*/  IMAD.MOV.U32 R5, RZ, RZ, R8 ;  /* 0x000000ffff057224 */ /* 0x000fe200078e0008 */
[----:B------:R0:W-:Y:S01]  /*17e0*/  STL [R1+0x4], R20 ;  /* 0x0000041401007387 */ /* 0x0001e20000100800 */
[----:B------:R-:W-:Y:S01]  /*17f0*/  IMAD.MOV R6, RZ, RZ, -R3 ;  /* 0x000000ffff067224 */ /* 0x000fe200078e0a03 */
[----:B------:R-:W-:Y:S01]  /*1800*/  LOP3.LUT R59, R2, 0x6e, RZ, 0xfc, !PT ;  /* 0x0000006e023b7812 */ /* 0x000fe200078efcff */
[----:B------:R-:W-:Y:S01]  /*1810*/  @!P1 IMAD.IADD R7, R7, 0x1, -R123 ;  /* 0x0000000107079824 */ /* 0x000fe200078e0a7b */
[----:B------:R-:W-:Y:S01]  /*1820*/  ISETP.GE.AND P1, PT, R13, RZ, PT ;  /* 0x000000ff0d00720c */ /* 0x000fe20003f26270 */
[----:B------:R-:W-:Y:S01]  /*1830*/  @!P6 IMAD.MOV R5, RZ, RZ, -R5 ;  /* 0x000000ffff05e224 */ /* 0x000fe200078e0a05 */
[C---:B------:R-:W-:Y:S01]  /*1840*/  ISETP.GT.U32.AND P6, PT, R123.reuse, R10, PT ;  /* 0x0000000a7b00720c */ /* 0x040fe20003fc4070 */
[C---:B------:R-:W-:Y:S01]  /*1850*/  IMAD R11, R123.reuse, R6, R11 ;  /* 0x000000067b0b7224 */ /* 0x040fe200078e020b */
[----:B------:R-:W-:Y:S01]  /*1860*/  ISETP.GT.U32.AND P5, PT, R123, R7, PT ;  /* 0x000000077b00720c */ /* 0x000fe20003fa4070 */
[--C-:B------:R-:W-:Y:S01]  /*1870*/  @!P4 IMAD.IADD R4, R4, 0x1, -R123.reuse ;  /* 0x000000010404c824 */ /* 0x100fe200078e0a7b */
[----:B------:R-:W-:Y:S01]  /*1880*/  IABS R13, R19 ;  /* 0x00000013000d7213 */ /* 0x000fe20000000000 */
[----:B------:R-:W-:Y:S01]  /*1890*/  @!P3 IMAD.IADD R9, R9, 0x1, -R123 ;  /* 0x000000010909b824 */ /* 0x000fe200078e0a7b */
[C---:B------:R-:W-:Y:S01]  /*18a0*/  ISETP.GT.U32.AND P4, PT, R123.reuse, R11, PT ;  /* 0x0000000b7b00720c */ /* 0x040fe20003f84070 */
[----:B------:R-:W-:Y:S01]  /*18b0*/  IMAD.HI.U32 R3, R0, R12, RZ ;  /* 0x0000000c00037227 */ /* 0x000fe200078e00ff */
[----:B0-----:R-:W-:Y:S01]  /*18c0*/  LOP3.LUT R20, R2, 0x22, RZ, 0xfc, !PT ;  /* 0x0000002202147812 */ /* 0x001fe200078efcff */
[----:B------:R0:W-:Y:S01]  /*18d0*/  STL [R1], R5 ;  /* 0x0000000501007387 */ /* 0x0001e20000100800 */
[----:B------:R-:W-:Y:S01]  /*18e0*/  ISETP.GT.U32.AND P3, PT, R123, R9, PT ;  /* 0x000000097b00720c */ /* 0x000fe20003f64070 */
[----:B------:R-:W-:Y:S01]  /*18f0*/  IMAD.MOV R3, RZ, RZ, -R3 ;  /* 0x000000ffff037224 */ /* 0x000fe200078e0a03 */
[----:B------:R-:W-:Y:S01]  /*1900*/  IABS R14, R20 ;  /* 0x00000014000e7213 */ /* 0x000fe20000000000 */
[--C-:B------:R-:W-:Y:S01]  /*1910*/  @!P6 IMAD.IADD R10, R10, 0x1, -R123.reuse ;  /* 0x000000010a0ae824 */ /* 0x100fe200078e0a7b */
[----:B------:R-:W-:Y:S01]  /*1920*/  ISETP.GE.AND P6, PT, R18, RZ, PT ;  /* 0x000000ff1200720c */ /* 0x000fe20003fc6270 */
[--C-:B------:R-:W-:Y:S01]  /*1930*/  @!P5 IMAD.IADD R7, R7, 0x1, -R123.reuse ;  /* 0x000000010707d824 */ /* 0x100fe200078e0a7b */
[----:B------:R-:W-:Y:S01]  /*1940*/  ISETP.GE.AND P5, PT, R15, RZ, PT ;  /* 0x000000ff0f00720c */ /* 0x000fe20003fa6270 */
[----:B------:R-:W-:Y:S01]  /*1950*/  IMAD R12, R123, R3, R12 ;  /* 0x000000037b0c7224 */ /* 0x000fe200078e020c */
[----:B------:R-:W-:Y:S01]  /*1960*/  LOP3.LUT R18, R2, 0x28, RZ, 0xfc, !PT ;  /* 0x0000002802127812 */ /* 0x000fe200078efcff */
[----:B------:R-:W-:Y:S01]  /*1970*/  @!P4 IMAD.IADD R11, R11, 0x1, -R123 ;  /* 0x000000010b0bc824 */ /* 0x000fe200078e0a7b */
[----:B------:R-:W-:Y:S01]  /*1980*/  ISETP.GT.U32.AND P4, PT, R123, R10, PT ;  /* 0x0000000a7b00720c */ /* 0x000fe20003f84070 */
[----:B0-----:R-:W-:Y:S01]  /*1990*/  IMAD.HI.U32 R5, R0, R13, RZ ;  /* 0x0000000d00057227 */ /* 0x001fe200078e00ff */
[----:B------:R-:W-:-:S02]  /*19a0*/  IABS R21, R28 ;  /* 0x0000001c00157213 */ /* 0x000fc40000000000 */
[C---:B------:R-:W-:Y:S01]  /*19b0*/  LOP3.LUT R60, R2.reuse, 0x70, RZ, 0xfc, !PT ;  /* 0x00000070023c7812 */ /* 0x040fe200078efcff */
[----:B------:R-:W-:Y:S01]  /*19c0*/  @!P3 IMAD.IADD R9, R9, 0x1, -R123 ;  /* 0x000000010909b824 */ /* 0x000fe200078e0a7b */
[C---:B------:R-:W-:Y:S01]  /*19d0*/  ISETP.GT.U32.AND P3, PT, R123.reuse, R12, PT ;  /* 0x0000000c7b00720c */ /* 0x040fe20003f64070 */
[----:B------:R-:W-:Y:S01]  /*19e0*/  IMAD.MOV R6, RZ, RZ, -R5 ;  /* 0x000000ffff067224 */ /* 0x000fe200078e0a05 */
[----:B------:R-:W-:Y:S01]  /*19f0*/  LOP3.LUT R5, R2, 0x26, RZ, 0xfc, !PT ;  /* 0x0000002602057812 */ /* 0x000fe200078efcff */
[----:B------:R-:W-:Y:S01]  /*1a00*/  IMAD.HI.U32 R3, R0, R14, RZ ;  /* 0x0000000e00037227 */ /* 0x000fe200078e00ff */
[C---:B------:R-:W-:Y:S02]  /*1a10*/  LOP3.LUT R61, R2.reuse, 0x72, RZ, 0xfc, !PT ;  /* 0x00000072023d7812 */ /* 0x040fe400078efcff */
[----:B------:R-:W-:Y:S01]  /*1a20*/  LOP3.LUT R62, R2, 0x74, RZ, 0xfc, !PT ;  /* 0x00000074023e7812 */ /* 0x000fe200078efcff */
[C---:B------:R-:W-:Y:S01]  /*1a30*/  IMAD R13, R123.reuse, R6, R13 ;  /* 0x000000067b0d7224 */ /* 0x040fe200078e020d */
[----:B------:R-:W-:Y:S01]  /*1a40*/  IABS R53, R60 ;  /* 0x0000003c00357213 */ /* 0x000fe20000000000 */
[----:B------:R-:W-:Y:S01]  /*1a50*/  IMAD.MOV R3, RZ, RZ, -R3 ;  /* 0x000000ffff037224 */ /* 0x000fe200078e0a03 */
[----:B------:R-:W-:Y:S01]  /*1a60*/  IABS R54, R61 ;  /* 0x0000003d00367213 */ /* 0x000fe20000000000 */
[----:B------:R-:W-:Y:S01]  /*1a70*/  @!P5 IMAD.MOV R9, RZ, RZ, -R9 ;  /* 0x000000ffff09d224 */ /* 0x000fe200078e0a09 */
[----:B------:R-:W-:Y:S01]  /*1a80*/  ISETP.GT.U32.AND P5, PT, R123, R13, PT ;  /* 0x0000000d7b00720c */ /* 0x000fe20003fa4070 */
[--C-:B------:R-:W-:Y:S01]  /*1a90*/  @!P4 IMAD.IADD R10, R10, 0x1, -R123.reuse ;  /* 0x000000010a0ac824 */ /* 0x100fe200078e0a7b */
[----:B------:R-:W-:Y:S01]  /*1aa0*/  ISETP.GE.AND P4, PT, R17, RZ, PT ;  /* 0x000000ff1100720c */ /* 0x000fe20003f86270 */
[C---:B------:R-:W-:Y:S01]  /*1ab0*/  IMAD R14, R123.reuse, R3, R14 ;  /* 0x000000037b0e7224 */ /* 0x040fe200078e020e */
[----:B------:R-:W-:Y:S01]  /*1ac0*/  IABS R17, R18 ;  /* 0x0000001200117213 */ /* 0x000fe20000000000 */
[----:B------:R-:W-:Y:S01]  /*1ad0*/  @!P3 IMAD.IADD R12, R12, 0x1, -R123 ;  /* 0x000000010c0cb824 */ /* 0x000fe200078e0a7b */
[----:B------:R-:W-:Y:S01]  /*1ae0*/  IABS R55, R62 ;  /* 0x0000003e00377213 */ /* 0x000fe20000000000 */
[----:B------:R-:W-:Y:S01]  /*1af0*/  @!P6 IMAD.MOV R10, RZ, RZ, -R10 ;  /* 0x000000ffff0ae224 */ /* 0x000fe200078e0a0a */
[C---:B------:R-:W-:Y:S01]  /*1b00*/  ISETP.GT.U32.AND P6, PT, R123.reuse, R14, PT ;  /* 0x0000000e7b00720c */ /* 0x040fe20003fc4070 */
[----:B------:R-:W-:Y:S01]  /*1b10*/  @!P0 IMAD.MOV R7, RZ, RZ, -R7 ;  /* 0x000000ffff078224 */ /* 0x000fe200078e0a07 */
[C---:B------:R-:W-:Y:S01]  /*1b20*/  ISETP.GT.U32.AND P0, PT, R123.reuse, R11, PT ;  /* 0x0000000b7b00720c */ /* 0x040fe20003f04070 */
[----:B------:R-:W-:Y:S01]  /*1b30*/  IMAD.MOV.U32 R8, RZ, RZ, R4 ;  /* 0x000000ffff087224 */ /* 0x000fe200078e0004 */
[----:B------:R-:W-:Y:S01]  /*1b40*/  ISETP.GT.U32.AND P3, PT, R123, R12, PT ;  /* 0x0000000c7b00720c */ /* 0x000fe20003f64070 */
[----:B------:R-:W-:Y:S01]  /*1b50*/  @!P5 IMAD.IADD R13, R13, 0x1, -R123 ;  /* 0x000000010d0dd824 */ /* 0x000fe200078e0a7b */
[----:B------:R-:W-:Y:S01]  /*1b60*/  LOP3.LUT R4, R2, 0x24, RZ, 0xfc, !PT ;  /* 0x0000002402047812 */ /* 0x000fe200078efcff */
[----:B------:R-:W-:Y:S01]  /*1b70*/  @!P1 IMAD.MOV R8, RZ, RZ, -R8 ;  /* 0x000000ffff089224 */ /* 0x000fe200078e0a08 */
[----:B------:R-:W-:Y:S01]  /*1b80*/  ISETP.GE.AND P1, PT, R16, RZ, PT ;  /* 0x000000ff1000720c */ /* 0x000fe20003f26270 */
[----:B------:R-:W-:Y:S01]  /*1b90*/  STL [R1+0x648], R7 ;  /* 0x0006480701007387 */ /* 0x000fe20000100800 */
[----:B------:R-:W-:-:S02]  /*1ba0*/  IABS R15, R4 ;  /* 0x00000004000f7213 */ /* 0x000fc40000000000 */
[----:B------:R-:W-:Y:S01]  /*1bb0*/  LOP3.LUT R63, R2, 0x7e, RZ, 0xfc, !PT ;  /* 0x0000007e023f7812 */ /* 0x000fe200078efcff */
[--C-:B------:R-:W-:Y:S01]  /*1bc0*/  @!P6 IMAD.IADD R14, R14, 0x1, -R123.reuse ;  /* 0x000000010e0ee824 */ /* 0x100fe200078e0a7b */
[----:B------:R-:W-:Y:S01]  /*1bd0*/  IABS R16, R5 ;  /* 0x0000000500107213 */ /* 0x000fe20000000000 */
[--C-:B------:R-:W-:Y:S01]  /*1be0*/  @!P0 IMAD.IADD R11, R11, 0x1, -R123.reuse ;  /* 0x000000010b0b8824 */ /* 0x100fe200078e0a7b */
[----:B------:R-:W-:Y:S01]  /*1bf0*/  ISETP.GT.U32.AND P5, PT, R123, R13, PT ;  /* 0x0000000d7b00720c */ /* 0x000fe20003fa4070 */
[----:B------:R-:W-:Y:S01]  /*1c00*/  @!P3 IMAD.IADD R12, R12, 0x1, -R123 ;  /* 0x000000010c0cb824 */ /* 0x000fe200078e0a7b */
[----:B------:R-:W-:Y:S01]  /*1c10*/  ISETP.GE.AND P0, PT, R19, RZ, PT ;  /* 0x000000ff1300720c */ /* 0x000fe20003f06270 */
[----:B------:R-:W-:Y:S01]  /*1c20*/  IMAD.HI.U32 R3, R0, R15, RZ ;  /* 0x0000000f00037227 */ /* 0x000fe200078e00ff */
[----:B------:R-:W-:Y:S01]  /*1c30*/  ISETP.GE.AND P3, PT, R4, RZ, PT ;  /* 0x000000ff0400720c */ /* 0x000fe20003f66270 */
[----:B------:R-:W-:Y:S01]  /*1c40*/  STL [R1+0x64c], R8 ;  /* 0x00064c0801007387 */ /* 0x000fe20000100800 */
[----:B------:R-:W-:Y:S01]  /*1c50*/  ISETP.GT.U32.AND P6, PT, R123, R14, PT ;  /* 0x0000000e7b00720c */ /* 0x000fe20003fc4070 */
[----:B------:R-:W-:Y:S01]  /*1c60*/  IMAD.HI.U32 R4, R0, R16, RZ ;  /* 0x0000001000047227 */ /* 0x000fe200078e00ff */
[----:B------:R-:W-:Y:S01]  /*1c70*/  IABS R19, R26 ;  /* 0x0000001a00137213 */ /* 0x000fe20000000000 */
[----:B------:R0:W-:Y:S01]  /*1c80*/  STL [R1+0x650], R9 ;  /* 0x0006500901007387 */ /* 0x0001e20000100800 */
[C---:B------:R-:W-:Y:S01]  /*1c90*/  LOP3.LUT R71, R2.reuse, 0x82, RZ, 0xfc, !PT ;  /* 0x0000008202477812 */ /* 0x040fe200078efcff */
[----:B------:R-:W-:Y:S01]  /*1ca0*/  IMAD.MOV R6, RZ, RZ, -R3 ;  /* 0x000000ffff067224 */ /* 0x000fe200078e0a03 */
[C---:B------:R-:W-:Y:S01]  /*1cb0*/  LOP3.LUT R73, R2.reuse, 0x86, RZ, 0xfc, !PT ;  /* 0x0000008602497812 */ /* 0x040fe200078efcff */
[----:B------:R-:W-:Y:S01]  /*1cc0*/  IMAD.MOV R4, RZ, RZ, -R4 ;  /* 0x000000ffff047224 */ /* 0x000fe200078e0a04 */
[C---:B------:R-:W-:Y:S01]  /*1cd0*/  LOP3.LUT R72, R2.reuse, 0x88, RZ, 0xfc, !PT ;  /* 0x0000008802487812 */ /* 0x040fe200078efcff */
[----:B------:R-:W-:Y:S01]  /*1ce0*/  @!P5 IMAD.IADD R13, R13, 0x1, -R123 ;  /* 0x000000010d0dd824 */ /* 0x000fe200078e0a7b */
[----:B------:R-:W-:Y:S01]  /*1cf0*/  ISETP.GE.AND P5, PT, R5, RZ, PT ;  /* 0x000000ff0500720c */ /* 0x000fe20003fa6270 */
[C---:B------:R-:W-:Y:S01]  /*1d00*/  IMAD R15, R123.reuse, R6, R15 ;  /* 0x000000067b0f7224 */ /* 0x040fe200078e020f */
[----:B------:R-:W-:Y:S01]  /*1d10*/  LOP3.LUT R74, R2, 0x84, RZ, 0xfc, !PT ;  /* 0x00000084024a7812 */ /* 0x000fe200078efcff */
[C---:B------:R-:W-:Y:S01]  /*1d20*/  IMAD R16, R123.reuse, R4, R16 ;  /* 0x000000047b107224 */ /* 0x040fe200078e0210 */
[----:B------:R-:W-:Y:S01]  /*1d30*/  IABS R66, R73 ;  /* 0x0000004900427213 */ /* 0x000fe20000000000 */
[----:B------:R-:W-:Y:S01]  /*1d40*/  @!P1 IMAD.MOV R11, RZ, RZ, -R11 ;  /* 0x000000ffff0b9224 */ /* 0x000fe200078e0a0b */
[----:B------:R-:W-:Y:S01]  /*1d50*/  ISETP.GE.AND P1, PT, R20, RZ, PT ;  /* 0x000000ff1400720c */ /* 0x000fe20003f26270 */
[----:B------:R-:W-:Y:S01]  /*1d60*/  @!P0 IMAD.MOV R13, RZ, RZ, -R13 ;  /* 0x000000ffff0d8224 */ /* 0x000fe200078e0a0d */
[C---:B------:R-:W-:Y:S01]  /*1d70*/  ISETP.GT.U32.AND P0, PT, R123.reuse, R15, PT ;  /* 0x0000000f7b00720c */ /* 0x040fe20003f04070 */
[----:B------:R-:W-:Y:S01]  /*1d80*/  @!P6 IMAD.IADD R14, R14, 0x1, -R123 ;  /* 0x000000010e0ee824 */ /* 0x000fe200078e0a7b */
[C---:B------:R-:W-:Y:S01]  /*1d90*/  ISETP.GT.U32.AND P6, PT, R123.reuse, R16, PT ;  /* 0x000000107b00720c */ /* 0x040fe20003fc4070 */
[----:B------:R-:W-:Y:S01]  /*1da0*/  IMAD.HI.U32 R3, R0, R17, RZ ;  /* 0x0000001100037227 */ /* 0x000fe200078e00ff */
[----:B------:R-:W-:Y:S01]  /*1db0*/  IABS R20, R27 ;  /* 0x0000001b00147213 */ /* 0x000fe20000000000 */
[----:B------:R-:W-:Y:S01]  /*1dc0*/  STL [R1+0x654], R10 ;  /* 0x0006540a01007387 */ /* 0x000fe20000100800 */
[----:B------:R-:W-:Y:S01]  /*1dd0*/  IABS R67, R72 ;  /* 0x0000004800437213 */ /* 0x000fe20000000000 */
[----:B------:R-:W-:Y:S01]  /*1de0*/  IMAD.MOV R6, RZ, RZ, -R3 ;  /* 0x000000ffff067224 */ /* 0x000fe200078e0a03 */
[----:B------:R-:W-:Y:S01]  /*1df0*/  LOP3.LUT R75, R2, 0x8e, RZ, 0xfc, !PT ;  /* 0x0000008e024b7812 */ /* 0x000fe200078efcff */
[----:B------:R-:W-:Y:S01]  /*1e00*/  @!P4 IMAD.MOV R12, RZ, RZ, -R12 ;  /* 0x000000ffff0cc224 */ /* 0x000fe200078e0a0c */
[----:B------:R-:W-:Y:S01]  /*1e10*/  ISETP.GE.AND P4, PT, R18, RZ, PT ;  /* 0x000000ff1200720c */ /* 0x000fe20003f86270 */
[----:B------:R-:W-:Y:S01]  /*1e20*/  IMAD R17, R123, R6, R17 ;  /* 0x000000067b117224 */ /* 0x000fe200078e0211 */
[----:B------:R-:W-:Y:S01]  /*1e30*/  IABS R18, R22 ;  /* 0x0000001600127213 */ /* 0x000fe20000000000 */
[----:B------:R-:W-:Y:S01]  /*1e40*/  @!P1 IMAD.MOV R14, RZ, RZ, -R14 ;  /* 0x000000ffff0e9224 */ /* 0x000fe200078e0a0e */
[----:B------:R-:W-:Y:S01]  /*1e50*/  IABS R70, R75 ;  /* 0x0000004b00467213 */ /* 0x000fe20000000000 */
[--C-:B------:R-:W-:Y:S01]  /*1e60*/  @!P0 IMAD.IADD R15, R15, 0x1, -R123.reuse ;  /* 0x000000010f0f8824 */ /* 0x100fe200078e0a7b */
[C---:B------:R-:W-:Y:S01]  /*1e70*/  ISETP.GT.U32.AND P1, PT, R123.reuse, R17, PT ;  /* 0x000000117b00720c */ /* 0x040fe20003f24070 */
[----:B------:R-:W-:Y:S01]  /*1e80*/  @!P6 IMAD.IADD R16, R16, 0x1, -R123 ;  /* 0x000000011010e824 */ /* 0x000fe200078e0a7b */
[----:B------:R-:W-:Y:S01]  /*1e90*/  LOP3.LUT R77, R2, 0x9a, RZ, 0xfc, !PT ;  /* 0x0000009a024d7812 */ /* 0x000fe200078efcff */
[C---:B------:R-:W-:Y:S01]  /*1ea0*/  IMAD.HI.U32 R4, R0.reuse, R19, RZ ;  /* 0x0000001300047227 */ /* 0x040fe200078e00ff */
[C---:B------:R-:W-:Y:S01]  /*1eb0*/  ISETP.GT.U32.AND P0, PT, R123.reuse, R15, PT ;  /* 0x0000000f7b00720c */ /* 0x040fe20003f04070 */
[----:B------:R1:W-:Y:S01]  /*1ec0*/  STL [R1+0x658], R11 ;  /* 0x0006580b01007387 */ /* 0x0003e20000100800 */
[C---:B------:R-:W-:Y:S01]  /*1ed0*/  ISETP.GT.U32.AND P6, PT, R123.reuse, R16, PT ;  /* 0x000000107b00720c */ /* 0x040fe20003fc4070 */
[----:B------:R-:W-:Y:S01]  /*1ee0*/  IMAD.MOV R4, RZ, RZ, -R4 ;  /* 0x000000ffff047224 */ /* 0x000fe200078e0a04 */
[----:B------:R-:W-:Y:S01]  /*1ef0*/  IABS R76, R77 ;  /* 0x0000004d004c7213 */ /* 0x000fe20000000000 */
[----:B------:R-:W-:Y:S01]  /*1f00*/  IMAD.HI.U32 R3, R0, R18, RZ ;  /* 0x0000001200037227 */ /* 0x000fe200078e00ff */
[C---:B------:R-:W-:Y:S01]  /*1f10*/  LOP3.LUT R78, R2.reuse, 0x9c, RZ, 0xfc, !PT ;  /* 0x0000009c024e7812 */ /* 0x040fe200078efcff */
[----:B------:R-:W-:Y:S01]  /*1f20*/  STL [R1+0x65c], R12 ;  /* 0x00065c0c01007387 */ /* 0x000fe20000100800 */
[C---:B------:R-:W-:Y:S01]  /*1f30*/  LOP3.LUT R88, R2.reuse, 0x9e, RZ, 0xfc, !PT ;  /* 0x0000009e02587812 */ /* 0x040fe200078efcff */
[----:B------:R-:W-:Y:S01]  /*1f40*/  IMAD R19, R123, R4, R19 ;  /* 0x000000047b137224 */ /* 0x000fe200078e0213 */
[----:B------:R-:W-:Y:S01]  /*1f50*/  LOP3.LUT R84, R2, 0xa0, RZ, 0xfc, !PT ;  /* 0x000000a002547812 */ /* 0x000fe200078efcff */
[----:B------:R-:W-:Y:S01]  /*1f60*/  IMAD.MOV R3, RZ, RZ, -R3 ;  /* 0x000000ffff037224 */ /* 0x000fe200078e0a03 */
[----:B------:R-:W-:Y:S01]  /*1f70*/  IABS R79, R88 ;  /* 0x00000058004f7213 */ /* 0x000fe20000000000 */
[----:B------:R-:W-:Y:S01]  /*1f80*/  @!P1 IMAD.IADD R17, R17, 0x1, -R123 ;  /* 0x0000000111119824 */ /* 0x000fe200078e0a7b */
[C---:B------:R-:W-:Y:S01]  /*1f90*/  ISETP.GT.U32.AND P1, PT, R123.reuse, R19, PT ;  /* 0x000000137b00720c */ /* 0x040fe20003f24070 */
[----:B------:R-:W-:Y:S01]  /*1fa0*/  IMAD.HI.U32 R5, R0, R20, RZ ;  /* 0x0000001400057227 */ /* 0x000fe200078e00ff */
[----:B------:R-:W-:Y:S01]  /*1fb0*/  IABS R80, R84 ;  /* 0x0000005400507213 */ /* 0x000fe20000000000 */
[----:B------:R2:W-:Y:S01]  /*1fc0*/  STL [R1+0x660], R13 ;  /* 0x0006600d01007387 */ /* 0x0005e20000100800 */
[C---:B------:R-:W-:Y:S01]  /*1fd0*/  LOP3.LUT R85, R2.reuse, 0xa2, RZ, 0xfc, !PT ;  /* 0x000000a202557812 */ /* 0x040fe200078efcff */
[----:B------:R-:W-:Y:S01]  /*1fe0*/  IMAD R18, R123, R3, R18 ;  /* 0x000000037b127224 */ /* 0x000fe200078e0212 */
[----:B------:R-:W-:Y:S01]  /*1ff0*/  LOP3.LUT R90, R2, 0xa4, RZ, 0xfc, !PT ;  /* 0x000000a4025a7812 */ /* 0x000fe200078efcff */
[----:B------:R-:W-:Y:S01]  /*2000*/  IMAD.MOV R5, RZ, RZ, -R5 ;  /* 0x000000ffff057224 */ /* 0x000fe200078e0a05 */
[----:B------:R-:W-:Y:S01]  /*2010*/  IABS R81, R85 ;  /* 0x0000005500517213 */ /* 0x000fe20000000000 */
[--C-:B------:R-:W-:Y:S01]  /*2020*/  @!P0 IMAD.IADD R15, R15, 0x1, -R123.reuse ;  /* 0x000000010f0f8824 */ /* 0x100fe200078e0a7b */
[----:B------:R-:W-:Y:S01]  /*2030*/  ISETP.GE.AND P0, PT, R22, RZ, PT ;  /* 0x000000ff1600720c */ /* 0x000fe20003f06270 */
[----:B------:R-:W-:Y:S01]  /*2040*/  @!P6 IMAD.IADD R16, R16, 0x1, -R123 ;  /* 0x000000011010e824 */ /* 0x000fe200078e0a7b */
[C---:B------:R-:W-:Y:S01]  /*2050*/  ISETP.GT.U32.AND P6, PT, R123.reuse, R18, PT ;  /* 0x000000127b00720c */ /* 0x040fe20003fc4070 */
[C---:B------:R-:W-:Y:S01]  /*2060*/  IMAD R20, R123.reuse, R5, R20 ;  /* 0x000000057b147224 */ /* 0x040fe200078e0214 */
[----:B------:R-:W-:Y:S01]  /*2070*/  LOP3.LUT R5, R2, 0x32, RZ, 0xfc, !PT ;  /* 0x0000003202057812 */ /* 0x000fe200078efcff */
[----:B------:R-:W-:Y:S01]  /*2080*/  @!P3 IMAD.MOV R15, RZ, RZ, -R15 ;  /* 0x000000ffff0fb224 */ /* 0x000fe200078e0a0f */
[C---:B------:R-:W-:Y:S01]  /*2090*/  ISETP.GT.U32.AND P3, PT, R123.reuse, R17, PT ;  /* 0x000000117b00720c */ /* 0x040fe20003f64070 */
[----:B------:R-:W-:Y:S01]  /*20a0*/  IMAD.HI.U32 R6, R0, R21, RZ ;  /* 0x0000001500067227 */ /* 0x000fe200078e00ff */
[----:B------:R-:W-:Y:S01]  /*20b0*/  IABS R22, R5 ;  /* 0x0000000500167213 */ /* 0x000fe20000000000 */
[----:B------:R3:W-:Y:S01]  /*20c0*/  STL [R1+0x664], R14 ;  /* 0x0006640e01007387 */ /* 0x0007e20000100800 */
[C---:B------:R-:W-:Y:S01]  /*20d0*/  LOP3.LUT R86, R2.reuse, 0xa6, RZ, 0xfc, !PT ;  /* 0x000000a602567812 */ /* 0x040fe200078efcff */
[----:B------:R-:W-:Y:S01]  /*20e0*/  @!P5 IMAD.MOV R16, RZ, RZ, -R16 ;  /* 0x000000ffff10d224 */ /* 0x000fe200078e0a10 */
[----:B------:R-:W-:Y:S01]  /*20f0*/  ISETP.GT.U32.AND P5, PT, R123, R20, PT ;  /* 0x000000147b00720c */ /* 0x000fe20003fa4070 */
[----:B------:R-:W-:Y:S01]  /*2100*/  IMAD.MOV R6, RZ, RZ, -R6 ;  /* 0x000000ffff067224 */ /* 0x000fe200078e0a06 */
[----:B------:R-:W-:Y:S01]  /*2110*/  IABS R82, R86 ;  /* 0x0000005600527213 */ /* 0x000fe20000000000 */
[----:B------:R-:W-:Y:S01]  /*2120*/  @!P1 IMAD.IADD R19, R19, 0x1, -R123 ;  /* 0x0000000113139824 */ /* 0x000fe200078e0a7b */
[----:B------:R-:W-:Y:S01]  /*2130*/  LOP3.LUT R87, R2, 0xaa, RZ, 0xfc, !PT ;  /* 0x000000aa02577812 */ /* 0x000fe200078efcff */
[----:B------:R-:W-:Y:S01]  /*2140*/  IMAD.HI.U32 R4, R0, R23, RZ ;  /* 0x0000001700047227 */ /* 0x000fe200078e00ff */
[----:B------:R-:W-:-:S02]  /*2150*/  LOP3.LUT R89, R2, 0xac, RZ, 0xfc, !PT ;  /* 0x000000ac02597812 */ /* 0x000fc400078efcff */
[----:B------:R-:W-:Y:S01]  /*2160*/  LOP3.LUT R91, R2, 0xae, RZ, 0xfc, !PT ;  /* 0x000000ae025b7812 */ /* 0x000fe200078efcff */
[C---:B------:R-:W-:Y:S01]  /*2170*/  IMAD R21, R123.reuse, R6, R21 ;  /* 0x000000067b157224 */ /* 0x040fe200078e0215 */
[C---:B------:R-:W-:Y:S01]  /*2180*/  ISETP.GT.U32.AND P1, PT, R123.reuse, R19, PT ;  /* 0x000000137b00720c */ /* 0x040fe20003f24070 */
[--C-:B------:R-:W-:Y:S01]  /*2190*/  @!P6 IMAD.IADD R18, R18, 0x1, -R123.reuse ;  /* 0x000000011212e824 */ /* 0x100fe200078e0a7b */
[C---:B------:R-:W-:Y:S01]  /*21a0*/  LOP3.LUT R92, R2.reuse, 0xb0, RZ, 0xfc, !PT ;  /* 0x000000b0025c7812 */ /* 0x040fe200078efcff */
[----:B------:R-:W-:Y:S01]  /*21b0*/  IMAD.MOV R6, RZ, RZ, -R4 ;  /* 0x000000ffff067224 */ /* 0x000fe200078e0a04 */
[----:B------:R-:W-:Y:S01]  /*21c0*/  LOP3.LUT R95, R2, 0xba, RZ, 0xfc, !PT ;  /* 0x000000ba025f7812 */ /* 0x000fe200078efcff */
[----:B------:R-:W-:Y:S01]  /*21d0*/  IMAD.HI.U32 R3, R0, R22, RZ ;  /* 0x0000001600037227 */ /* 0x000fe200078e00ff */
[----:B------:R-:W-:Y:S02]  /*21e0*/  ISETP.GT.U32.AND P6, PT, R123, R18, PT ;  /* 0x000000127b00720c */ /* 0x000fe40003fc4070 */
[C---:B------:R-:W-:Y:S01]  /*21f0*/  LOP3.LUT R96, R2.reuse, 0xbc, RZ, 0xfc, !PT ;  /* 0x000000bc02607812 */ /* 0x040fe200078efcff */
[----:B------:R-:W-:Y:S01]  /*2200*/  @!P3 IMAD.IADD R17, R17, 0x1, -R123 ;  /* 0x000000011111b824 */ /* 0x000fe200078e0a7b */
[C---:B------:R-:W-:Y:S01]  /*2210*/  ISETP.GT.U32.AND P3, PT, R123.reuse, R21, PT ;  /* 0x000000157b00720c */ /* 0x040fe20003f64070 */
[C---:B------:R-:W-:Y:S01]  /*2220*/  IMAD R23, R123.reuse, R6, R23 ;  /* 0x000000067b177224 */ /* 0x040fe200078e0217 */
[C---:B------:R-:W-:Y:S01]  /*2230*/  LOP3.LUT R6, R2.reuse, 0x3a, RZ, 0xfc, !PT ;  /* 0x0000003a02067812 */ /* 0x040fe200078efcff */
[----:B------:R-:W-:Y:S01]  /*2240*/  IMAD.MOV R3, RZ, RZ, -R3 ;  /* 0x000000ffff037224 */ /* 0x000fe200078e0a03 */
[----:B------:R-:W-:Y:S01]  /*2250*/  LOP3.LUT R97, R2, 0xbe, RZ, 0xfc, !PT ;  /* 0x000000be02617812 */ /* 0x000fe200078efcff */
[--C-:B------:R-:W-:Y:S01]  /*2260*/  @!P5 IMAD.IADD R20, R20, 0x1, -R123.reuse ;  /* 0x000000011414d824 */ /* 0x100fe200078e0a7b */
[C---:B------:R-:W-:Y:S01]  /*2270*/  ISETP.GT.U32.AND P5, PT, R123.reuse, R23, PT ;  /* 0x000000177b00720c */ /* 0x040fe20003fa4070 */
[----:B------:R-:W-:Y:S01]  /*2280*/  IMAD R22, R123, R3, R22 ;  /* 0x000000037b167224 */ /* 0x000fe200078e0216 */
[----:B------:R-:W-:Y:S01]  /*2290*/  IABS R93, R96 ;  /* 0x00000060005d7213 */ /* 0x000fe20000000000 */
[--C-:B------:R-:W-:Y:S01]  /*22a0*/  @!P1 IMAD.IADD R19, R19, 0x1, -R123.reuse ;  /* 0x0000000113139824 */ /* 0x100fe200078e0a7b */
[----:B------:R-:W-:Y:S01]  /*22b0*/  LOP3.LUT R98, R2, 0xc0, RZ, 0xfc, !PT ;  /* 0x000000c002627812 */ /* 0x000fe200078efcff */
[--C-:B------:R-:W-:Y:S01]  /*22c0*/  @!P6 IMAD.IADD R18, R18, 0x1, -R123.reuse ;  /* 0x000000011212e824 */ /* 0x100fe200078e0a7b */
[----:B------:R-:W-:Y:S01]  /*22d0*/  ISETP.GT.U32.AND P1, PT, R123, R22, PT ;  /* 0x000000167b00720c */ /* 0x000fe20003f24070 */
[----:B------:R-:W-:Y:S01]  /*22e0*/  @!P3 IMAD.IADD R21, R21, 0x1, -R123 ;  /* 0x000000011515b824 */ /* 0x000fe200078e0a7b */
[----:B------:R-:W-:Y:S01]  /*22f0*/  ISETP.GE.AND P6, PT, R26, RZ, PT ;  /* 0x000000ff1a00720c */ /* 0x000fe20003fc6270 */
[----:B------:R-:W-:Y:S01]  /*2300*/  IMAD.HI.U32 R3, R0, R24, RZ ;  /* 0x0000001800037227 */ /* 0x000fe200078e00ff */
[----:B------:R-:W-:-:S02]  /*2310*/  ISETP.GE.AND P3, PT, R27, RZ, PT ;  /* 0x000000ff1b00720c */ /* 0x000fc40003f66270 */
[----:B------:R-:W-:Y:S01]  /*2320*/  LOP3.LUT R102, R2, 0xc6, RZ, 0xfc, !PT ;  /* 0x000000c602667812 */ /* 0x000fe200078efcff */
[----:B------:R-:W-:Y:S01]  /*2330*/  @!P5 IMAD.IADD R23, R23, 0x1, -R123 ;  /* 0x000000011717d824 */ /* 0x000fe200078e0a7b */
[C---:B------:R-:W-:Y:S01]  /*2340*/  ISETP.GT.U32.AND P5, PT, R123.reuse, R21, PT ;  /* 0x000000157b00720c */ /* 0x040fe20003fa4070 */
[----:B------:R-:W-:Y:S01]  /*2350*/  IMAD.HI.U32 R4, R0, R25, RZ ;  /* 0x0000001900047227 */ /* 0x000fe200078e00ff */
[----:B------:R-:W-:Y:S02]  /*2360*/  IABS R27, R32 ;  /* 0x00000020001b7213 */ /* 0x000fe40000000000 */
[----:B------:R-:W-:Y:S01]  /*2370*/  LOP3.LUT R104, R2, 0xcc, RZ, 0xfc, !PT ;  /* 0x000000cc02687812 */ /* 0x000fe200078efcff */
[----:B------:R-:W-:Y:S01]  /*2380*/  IMAD.MOV R3, RZ, RZ, -R3 ;  /* 0x000000ffff037224 */ /* 0x000fe200078e0a03 */
[----:B------:R-:W-:Y:S01]  /*2390*/  IABS R26, R6 ;  /* 0x00000006001a7213 */ /* 0x000fe20000000000 */
[----:B------:R-:W-:Y:S01]  /*23a0*/  @!P1 IMAD.IADD R22, R22, 0x1, -R123 ;  /* 0x0000000116169824 */ /* 0x000fe200078e0a7b */
[C---:B------:R-:W-:Y:S01]  /*23b0*/  ISETP.GT.U32.AND P1, PT, R123.reuse, R20, PT ;  /* 0x000000147b00720c */ /* 0x040fe20003f24070 */
[----:B------:R-:W-:Y:S01]  /*23c0*/  IMAD.MOV R4, RZ, RZ, -R4 ;  /* 0x000000ffff047224 */ /* 0x000fe200078e0a04 */
[----:B------:R-:W-:Y:S01]  /*23d0*/  IABS R99, R98 ;  /* 0x0000006200637213 */ /* 0x000fe20000000000 */
[C---:B------:R-:W-:Y:S01]  /*23e0*/  IMAD R24, R123.reuse, R3, R24 ;  /* 0x000000037b187224 */ /* 0x040fe200078e0218 */
[C---:B------:R-:W-:Y:S01]  /*23f0*/  LOP3.LUT R111, R2.reuse, 0xd6, RZ, 0xfc, !PT ;  /* 0x000000d6026f7812 */ /* 0x040fe200078efcff */
[----:B------:R-:W-:Y:S01]  /*2400*/  @!P4 IMAD.MOV R17, RZ, RZ, -R17 ;  /* 0x000000ffff11c224 */ /* 0x000fe200078e0a11 */
[C---:B------:R-:W-:Y:S01]  /*2410*/  ISETP.GT.U32.AND P4, PT, R123.reuse, R23, PT ;  /* 0x000000177b00720c */ /* 0x040fe20003f84070 */
[----:B------:R-:W-:Y:S01]  /*2420*/  @!P0 IMAD.MOV R18, RZ, RZ, -R18 ;  /* 0x000000ffff128224 */ /* 0x000fe200078e0a12 */
[C---:B------:R-:W-:Y:S01]  /*2430*/  ISETP.GT.U32.AND P0, PT, R123.reuse, R22, PT ;  /* 0x000000167b00720c */ /* 0x040fe20003f04070 */
[C---:B------:R-:W-:Y:S01]  /*2440*/  IMAD R25, R123.reuse, R4, R25 ;  /* 0x000000047b197224 */ /* 0x040fe200078e0219 */
[----:B------:R-:W-:Y:S01]  /*2450*/  LOP3.LUT R107, R2, 0xd4, RZ, 0xfc, !PT ;  /* 0x000000d4026b7812 */ /* 0x000fe200078efcff */
[----:B------:R-:W-:Y:S01]  /*2460*/  @!P6 IMAD.MOV R19, RZ, RZ, -R19 ;  /* 0x000000ffff13e224 */ /* 0x000fe200078e0a13 */
[----:B------:R-:W-:Y:S01]  /*2470*/  ISETP.GT.U32.AND P6, PT, R123, R24, PT ;  /* 0x000000187b00720c */ /* 0x000fe20003fc4070 */
[----:B------:R-:W-:Y:S01]  /*2480*/  @!P5 IMAD.IADD R21, R21, 0x1, -R123 ;  /* 0x000000011515d824 */ /* 0x000fe200078e0a7b */
[----:B------:R-:W-:Y:S01]  /*2490*/  ISETP.GT.U32.AND P5, PT, R123, R25, PT ;  /* 0x000000197b00720c */ /* 0x000fe20003fa4070 */
[----:B------:R-:W-:Y:S01]  /*24a0*/  IMAD.HI.U32 R4, R0, R27, RZ ;  /* 0x0000001b00047227 */ /* 0x000fe200078e00ff */
[----:B------:R-:W-:-:S02]  /*24b0*/  LOP3.LUT R117, R2, 0xe2, RZ, 0xfc, !PT ;  /* 0x000000e202757812 */ /* 0x000fc400078efcff */
[----:B------:R-:W-:Y:S01]  /*24c0*/  LOP3.LUT R118, R2, 0xe6, RZ, 0xfc, !PT ;  /* 0x000000e602767812 */ /* 0x000fe200078efcff */
[--C-:B------:R-:W-:Y:S01]  /*24d0*/  @!P4 IMAD.IADD R23, R23, 0x1, -R123.reuse ;  /* 0x000000011717c824 */ /* 0x100fe200078e0a7b */
[----:B------:R-:W-:Y:S01]  /*24e0*/  ISETP.GE.AND P4, PT, R29, RZ, PT ;  /* 0x000000ff1d00720c */ /* 0x000fe20003f86270 */
[--C-:B------:R-:W-:Y:S01]  /*24f0*/  @!P0 IMAD.IADD R22, R22, 0x1, -R123.reuse ;  /* 0x0000000116168824 */ /* 0x100fe200078e0a7b */
[----:B------:R-:W-:Y:S01]  /*2500*/  ISETP.GE.AND P0, PT, R5, RZ, PT ;  /* 0x000000ff0500720c */ /* 0x000fe20003f06270 */
[----:B------:R-:W-:Y:S01]  /*2510*/  IMAD.HI.U32 R3, R0, R26, RZ ;  /* 0x0000001a00037227 */ /* 0x000fe200078e00ff */
[----:B------:R-:W-:Y:S01]  /*2520*/  LOP3.LUT R5, R2, 0x3e, RZ, 0xfc, !PT ;  /* 0x0000003e02057812 */ /* 0x000fe200078efcff */
[----:B------:R-:W-:Y:S01]  /*2530*/  VOTEU.ALL UP1, P2 ;  /* 0x0000000000ff7886 */ /* 0x000fe20001020000 */
[----:B------:R-:W-:Y:S01]  /*2540*/  IABS R114, R118 ;  /* 0x0000007600727213 */ /* 0x000fe20000000000 */
[--C-:B------:R-:W-:Y:S01]  /*2550*/  @!P6 IMAD.IADD R24, R24, 0x1, -R123.reuse ;  /* 0x000000011818e824 */ /* 0x100fe200078e0a7b */
[----:B------:R-:W-:Y:S01]  /*2560*/  ISETP.GE.AND P6, PT, R30, RZ, PT ;  /* 0x000000ff1e00720c */ /* 0x000fe20003fc6270 */
[--C-:B------:R-:W-:Y:S01]  /*2570*/  @!P1 IMAD.IADD R20, R20, 0x1, -R123.reuse ;  /* 0x0000000114149824 */ /* 0x100fe200078e0a7b */
[----:B------:R-:W-:Y:S01]  /*2580*/  ISETP.GE.AND P1, PT, R28, RZ, PT ;  /* 0x000000ff1c00720c */ /* 0x000fe20003f26270 */
[----:B------:R-:W-:Y:S01]  /*2590*/  IMAD.MOV R4, RZ, RZ, -R4 ;  /* 0x000000ffff047224 */ /* 0x000fe200078e0a04 */
[----:B------:R-:W-:Y:S01]  /*25a0*/  IABS R28, R5 ;  /* 0x00000005001c7213 */ /* 0x000fe20000000000 */
[----:B------:R-:W-:Y:S01]  /*25b0*/  @!P5 IMAD.IADD R25, R25, 0x1, -R123 ;  /* 0x000000011919d824 */ /* 0x000fe200078e0a7b */
[C---:B------:R-:W-:Y:S01]  /*25c0*/  ISETP.GT.U32.AND P5, PT, R123.reuse, R24, PT ;  /* 0x000000187b00720c */ /* 0x040fe20003fa4070 */
[----:B------:R-:W-:Y:S01]  /*25d0*/  IMAD.MOV R3, RZ, RZ, -R3 ;  /* 0x000000ffff037224 */ /* 0x000fe200078e0a03 */
[C---:B0-----:R-:W-:Y:S01]  /*25e0*/  LOP3.LUT R9, R2.reuse, 0xea, RZ, 0xfc, !PT ;  /* 0x000000ea02097812 */ /* 0x041fe200078efcff */
[C---:B------:R-:W-:Y:S01]  /*25f0*/  IMAD R27, R123.reuse, R4, R27 ;  /* 0x000000047b1b7224 */ /* 0x040fe200078e021b */
[C---:B------:R-:W-:Y:S01]  /*2600*/  LOP3.LUT R7, R2.reuse, 0xec, RZ, 0xfc, !PT ;  /* 0x000000ec02077812 */ /* 0x040fe200078efcff */
[C---:B------:R-:W-:Y:S01]  /*2610*/  IMAD R26, R123.reuse, R3, R26 ;  /* 0x000000037b1a7224 */ /* 0x040fe200078e021a */
[----:B-1----:R-:W-:Y:S01]  /*2620*/  LOP3.LUT R11, R2, 0xee, RZ, 0xfc, !PT ;  /* 0x000000ee020b7812 */ /* 0x002fe200078efcff */
[----:B------:R-:W-:Y:S01]  /*2630*/  IMAD.HI.U32 R3, R0, R28, RZ ;  /* 0x0000001c00037227 */ /* 0x000fe200078e00ff */
[C---:B------:R-:W-:Y:S01]  /*2640*/  LOP3.LUT R8, R2.reuse, 0xf0, RZ, 0xfc, !PT ;  /* 0x000000f002087812 */ /* 0x040fe200078efcff */
[----:B------:R-:W-:Y:S01]  /*2650*/  UMOV UR4, 0x1 ;  /* 0x0000000100047882 */ /* 0x000fe20000000000 */
[----:B------:R-:W-:Y:S01]  /*2660*/  LOP3.LUT R122, R2, 0xf2, RZ, 0xfc, !PT ;  /* 0x000000f2027a7812 */ /* 0x000fe200078efcff */
[----:B------:R-:W-:Y:S01]  /*2670*/  @!P4 IMAD.MOV R23, RZ, RZ, -R23 ;  /* 0x000000ffff17c224 */ /* 0x000fe200078e0a17 */
[C---:B------:R-:W-:Y:S01]  /*2680*/  ISETP.GT.U32.AND P4, PT, R123.reuse, R27, PT ;  /* 0x0000001b7b00720c */ /* 0x040fe20003f84070 */
[----:B------:R-:W-:Y:S01]  /*2690*/  IMAD.MOV R3, RZ, RZ, -R3 ;  /* 0x000000ffff037224 */ /* 0x000fe200078e0a03 */
[----:B------:R-:W-:Y:S01]  /*26a0*/  IABS R119, R8 ;  /* 0x0000000800777213 */ /* 0x000fe20000000000 */
[----:B------:R-:W-:Y:S01]  /*26b0*/  @!P3 IMAD.MOV R20, RZ, RZ, -R20 ;  /* 0x000000ffff14b224 */ /* 0x000fe200078e0a14 */
[C---:B------:R-:W-:Y:S01]  /*26c0*/  ISETP.GT.U32.AND P3, PT, R123.reuse, R26, PT ;  /* 0x0000001a7b00720c */ /* 0x040fe20003f64070 */
[--C-:B------:R-:W-:Y:S01]  /*26d0*/  @!P5 IMAD.IADD R24, R24, 0x1, -R123.reuse ;  /* 0x000000011818d824 */ /* 0x100fe200078e0a7b */
[----:B------:R-:W-:Y:S01]  /*26e0*/  ISETP.GE.AND P5, PT, R6, RZ, PT ;  /* 0x000000ff0600720c */ /* 0x000fe20003fa6270 */
[----:B------:R-:W-:Y:S01]  /*26f0*/  IMAD R28, R123, R3, R28 ;  /* 0x000000037b1c7224 */ /* 0x000fe200078e021c */
[C---:B------:R-:W-:Y:S01]  /*2700*/  LOP3.LUT R6, R2.reuse, 0x42, RZ, 0xfc, !PT ;  /* 0x0000004202067812 */ /* 0x040fe200078efcff */
[----:B------:R-:W-:Y:S01]  /*2710*/  @!P0 IMAD.MOV R22, RZ, RZ, -R22 ;  /* 0x000000ffff168224 */ /* 0x000fe200078e0a16 */
[----:B------:R-:W-:Y:S01]  /*2720*/  ISETP.GE.AND P0, PT, R31, RZ, PT ;  /* 0x000000ff1f00720c */ /* 0x000fe20003f06270 */
[----:B------:R-:W-:Y:S01]  /*2730*/  @!P6 IMAD.MOV R24, RZ, RZ, -R24 ;  /* 0x000000ffff18e224 */ /* 0x000fe200078e0a18 */
[----:B------:R-:W-:Y:S01]  /*2740*/  LOP3.LUT R31, R2, 0x40, RZ, 0xfc, !PT ;  /* 0x00000040021f7812 */ /* 0x000fe200078efcff */
[----:B------:R-:W-:Y:S01]  /*2750*/  @!P4 IMAD.IADD R27, R27, 0x1, -R123 ;  /* 0x000000011b1bc824 */ /* 0x000fe200078e0a7b */
[C---:B------:R-:W-:Y:S01]  /*2760*/  ISETP.GT.U32.AND P6, PT, R123.reuse, R28, PT ;  /* 0x0000001c7b00720c */ /* 0x040fe20003fc4070 */
[----:B------:R-:W-:Y:S01]  /*2770*/  @!P1 IMAD.MOV R21, RZ, RZ, -R21 ;  /* 0x000000ffff159224 */ /* 0x000fe200078e0a15 */
[----:B------:R-:W-:Y:S01]  /*2780*/  IABS R29, R31 ;  /* 0x0000001f001d7213 */ /* 0x000fe20000000000 */
[----:B------:R-:W-:Y:S01]  /*2790*/  @!P3 IMAD.IADD R26, R26, 0x1, -R123 ;  /* 0x000000011a1ab824 */ /* 0x000fe200078e0a7b */
[C---:B------:R-:W-:Y:S01]  /*27a0*/  ISETP.GT.U32.AND P4, PT, R123.reuse, R27, PT ;  /* 0x0000001b7b00720c */ /* 0x040fe20003f84070 */
[C---:B------:R-:W-:Y:S01]  /*27b0*/  IMAD.HI.U32 R116, R0.reuse, R114, RZ ;  /* 0x0000007200747227 */ /* 0x040fe200078e00ff */
[C---:B------:R-:W-:Y:S01]  /*27c0*/  ISETP.GT.U32.AND P1, PT, R123.reuse, R25, PT ;  /* 0x000000197b00720c */ /* 0x040fe20003f24070 */
[----:B------:R-:W0:Y:S01]  /*27d0*/  LDCU.128 UR16, c[0x0][0x380] ;  /* 0x00007000ff1077ac */ /* 0x000e220008000c00 */
[C---:B------:R-:W-:Y:S01]  /*27e0*/  ISETP.GT.U32.AND P3, PT, R123.reuse, R26, PT ;  /* 0x0000001a7b00720c */ /* 0x040fe20003f64070 */
[----:B------:R-:W-:Y:S01]  /*27f0*/  IMAD.HI.U32 R3, R0, R29, RZ ;  /* 0x0000001d00037227 */ /* 0x000fe200078e00ff */
[----:B------:R-:W-:Y:S01]  /*2800*/  IABS R30, R6 ;  /* 0x00000006001e7213 */ /* 0x000fe20000000000 */
[----:B------:R-:W-:Y:S01]  /*2810*/  UIADD3 UR6, UPT, UPT, UR9, 0x10000, URZ ;  /* 0x0001000009067890 */ /* 0x000fe2000fffe0ff */
[----:B------:R-:W-:Y:S01]  /*2820*/  IABS R125, R122 ;  /* 0x0000007a007d7213 */ /* 0x000fe20000000000 */
[----:B------:R-:W-:Y:S01]  /*2830*/  IMAD.MOV R4, RZ, RZ, -R3 ;  /* 0x000000ffff047224 */ /* 0x000fe200078e0a03 */
[----:B------:R-:W-:Y:S01]  /*2840*/  LOP3.LUT R64, R2, 0xfa, RZ, 0xfc, !PT ;  /* 0x000000fa02407812 */ /* 0x000fe200078efcff */
[----:B------:R-:W-:Y:S01]  /*2850*/  @!P6 IMAD.IADD R28, R28, 0x1, -R123 ;  /* 0x000000011c1ce824 */ /* 0x000fe200078e0a7b */
[C---:B------:R-:W-:Y:S01]  /*2860*/  LOP3.LUT R10, R2.reuse, 0xf6, RZ, 0xfc, !PT ;  /* 0x000000f6020a7812 */ /* 0x040fe200078efcff */
[C---:B------:R-:W-:Y:S01]  /*2870*/  IMAD R29, R123.reuse, R4, R29 ;  /* 0x000000047b1d7224 */ /* 0x040fe200078e021d */
[----:B------:R-:W-:Y:S01]  /*2880*/  LOP3.LUT R120, R2, 0xf8, RZ, 0xfc, !PT ;  /* 0x000000f802787812 */ /* 0x000fe200078efcff */
[----:B------:R-:W-:Y:S01]  /*2890*/  IMAD.HI.U32 R3, R0, R30, RZ ;  /* 0x0000001e00037227 */ /* 0x000fe200078e00ff */
[----:B------:R-:W-:Y:S01]  /*28a0*/  ISETP.GT.U32.AND P6, PT, R123, R28, PT ;  /* 0x0000001c7b00720c */ /* 0x000fe20003fc4070 */
[----:B------:R-:W-:Y:S01]  /*28b0*/  VOTEU.ALL UP2, P2 ;  /* 0x0000000000ff7886 */ /* 0x000fe20001040000 */
[----:B------:R-:W-:Y:S01]  /*28c0*/  LOP3.LUT R65, R2, 0xfc, RZ, 0xfc, !PT ;  /* 0x000000fc02417812 */ /* 0x000fe200078efcff */
[----:B------:R-:W-:Y:S01]  /*28d0*/  @!P4 IMAD.IADD R27, R27, 0x1, -R123 ;  /* 0x000000011b1bc824 */ /* 0x000fe200078e0a7b */
[----:B------:R-:W-:Y:S01]  /*28e0*/  ISETP.GT.U32.AND P4, PT, R123, R29, PT ;  /* 0x0000001d7b00720c */ /* 0x000fe20003f84070 */
[----:B------:R-:W-:Y:S01]  /*28f0*/  IMAD.MOV R3, RZ, RZ, -R3 ;  /* 0x000000ffff037224 */ /* 0x000fe200078e0a03 */
[----:B------:R-:W1:Y:S01]  /*2900*/  LDCU.64 UR20, c[0x0][0x358] ;  /* 0x00006b00ff1477ac */ /* 0x000e620008000a00 */
[--C-:B------:R-:W-:Y:S01]  /*2910*/  @!P1 IMAD.IADD R25, R25, 0x1, -R123.reuse ;  /* 0x0000000119199824 */ /* 0x100fe200078e0a7b */
[----:B------:R-:W-:Y:S01]  /*2920*/  ISETP.GE.AND P1, PT, R32, RZ, PT ;  /* 0x000000ff2000720c */ /* 0x000fe20003f26270 */
[----:B------:R-:W-:Y:S01]  /*2930*/  @!P3 IMAD.IADD R26, R26, 0x1, -R123 ;  /* 0x000000011a1ab824 */ /* 0x000fe200078e0a7b */
[----:B------:R-:W-:Y:S01]  /*2940*/  ISETP.GE.AND P3, PT, R31, RZ, PT ;  /* 0x000000ff1f00720c */ /* 0x000fe20003f66270 */
[----:B------:R-:W-:Y:S01]  /*2950*/  IMAD R30, R123, R3, R30 ;  /* 0x000000037b1e7224 */ /* 0x000fe200078e021e */
[----:B------:R-:W4:Y:S01]  /*2960*/  LDCU UR7, c[0x0][0x3b0] ;  /* 0x00007600ff0777ac */ /* 0x000f220008000800 */
[----:B------:R-:W-:Y:S01]  /*2970*/  @!P0 IMAD.MOV R25, RZ, RZ, -R25 ;  /* 0x000000ffff198224 */ /* 0x000fe200078e0a19 */
[----:B------:R-:W-:Y:S01]  /*2980*/  ISETP.GE.AND P0, PT, R5, RZ, PT ;  /* 0x000000ff0500720c */ /* 0x000fe20003f06270 */
[----:B------:R-:W-:Y:S01]  /*2990*/  @!P5 IMAD.MOV R26, RZ, RZ, -R26 ;  /* 0x000000ffff1ad224 */ /* 0x000fe200078e0a1a */
[----:B------:R-:W-:Y:S01]  /*29a0*/  LOP3.LUT R5, R2, 0x44, RZ, 0xfc, !PT ;  /* 0x0000004402057812 */ /* 0x000fe200078efcff */
[--C-:B------:R-:W-:Y:S01]  /*29b0*/  @!P6 IMAD.IADD R28, R28, 0x1, -R123.reuse ;  /* 0x000000011c1ce824 */ /* 0x100fe200078e0a7b */
[----:B------:R-:W-:Y:S01]  /*29c0*/  ISETP.GE.AND P5, PT, R6, RZ, PT ;  /* 0x000000ff0600720c */ /* 0x000fe20003fa6270 */
[----:B------:R-:W-:Y:S01]  /*29d0*/  @!P4 IMAD.IADD R29, R29, 0x1, -R123 ;  /* 0x000000011d1dc824 */ /* 0x000fe200078e0a7b */
[----:B------:R-:W-:Y:S01]  /*29e0*/  ISETP.GT.U32.AND P6, PT, R123, R30, PT ;  /* 0x0000001e7b00720c */ /* 0x000fe20003fc4070 */
[----:B------:R-:W-:Y:S01]  /*29f0*/  @!P1 IMAD.MOV R27, RZ, RZ, -R27 ;  /* 0x000000ffff1b9224 */ /* 0x000fe200078e0a1b */
[----:B------:R-:W-:Y:S01]  /*2a00*/  LOP3.LUT R6, R2, 0x46, RZ, 0xfc, !PT ;  /* 0x0000004602067812 */ /* 0x000fe200078efcff */
[----:B------:R-:W-:Y:S01]  /*2a10*/  IMAD.MOV R116, RZ, RZ, -R116 ;  /* 0x000000ffff747224 */ /* 0x000fe200078e0a74 */
[----:B------:R-:W-:-:S02]  /*2a20*/  IABS R31, R5 ;  /* 0x00000005001f7213 */ /* 0x000fc40000000000 */
[----:B------:R-:W-:Y:S01]  /*2a30*/  IABS R32, R6 ;  /* 0x0000000600207213 */ /* 0x000fe20000000000 */
[----:B------:R-:W-:Y:S01]  /*2a40*/  @!P0 IMAD.MOV R28, RZ, RZ, -R28 ;  /* 0x000000ffff1c8224 */ /* 0x000fe200078e0a1c */
[----:B------:R-:W-:Y:S01]  /*2a50*/  ISETP.GT.U32.AND P4, PT, R123, R29, PT ;  /* 0x0000001d7b00720c */ /* 0x000fe20003f84070 */
[----:B------:R-:W-:Y:S01]  /*2a60*/  IMAD.HI.U32 R4, R0, R31, RZ ;  /* 0x0000001f00047227 */ /* 0x000fe200078e00ff */
[----:B------:R-:W-:Y:S02]  /*2a70*/  ISETP.GE.AND P1, PT, R5, RZ, PT ;  /* 0x000000ff0500720c */ /* 0x000fe40003f26270 */
[----:B------:R-:W-:Y:S01]  /*2a80*/  LOP3.LUT R5, R2, 0x48, RZ, 0xfc, !PT ;  /* 0x0000004802057812 */ /* 0x000fe200078efcff */
[----:B------:R-:W-:-:S03]  /*2a90*/  IMAD.HI.U32 R3, R0, R32, RZ ;  /* 0x0000002000037227 */ /* 0x000fc600078e00ff */
[----:B------:R-:W-:Y:S01]  /*2aa0*/  IABS R33, R5 ;  /* 0x0000000500217213 */ /* 0x000fe20000000000 */
[----:B------:R-:W-:Y:S02]  /*2ab0*/  IMAD.MOV R4, RZ, RZ, -R4 ;  /* 0x000000ffff047224 */ /* 0x000fe400078e0a04 */
[----:B------:R-:W-:Y:S02]  /*2ac0*/  @!P6 IMAD.IADD R30, R30, 0x1, -R123 ;  /* 0x000000011e1ee824 */ /* 0x000fe400078e0a7b */
[----:B------:R-:W-:Y:S02]  /*2ad0*/  IMAD.MOV R3, RZ, RZ, -R3 ;  /* 0x000000ffff037224 */ /* 0x000fe400078e0a03 */
[C---:B------:R-:W-:Y:S01]  /*2ae0*/  IMAD R31, R123.reuse, R4, R31 ;  /* 0x000000047b1f7224 */ /* 0x040fe200078e021f */
[C---:B------:R-:W-:Y:S01]  /*2af0*/  ISETP.GT.U32.AND P6, PT, R123.reuse, R30, PT ;  /* 0x0000001e7b00720c */ /* 0x040fe20003fc4070 */
[C---:B------:R-:W-:Y:S02]  /*2b00*/  IMAD R32, R123.reuse, R3, R32 ;  /* 0x000000037b207224 */ /* 0x040fe400078e0220 */
[----:B------:R-:W-:Y:S01]  /*2b10*/  IMAD.HI.U32 R3, R0, R33, RZ ;  /* 0x0000002100037227 */ /* 0x000fe200078e00ff */
[----:B------:R-:W-:-:S03]  /*2b20*/  ISETP.GT.U32.AND P0, PT, R123, R31, PT ;  /* 0x0000001f7b00720c */ /* 0x000fc60003f04070 */
[----:B------:R-:W-:Y:S01]  /*2b30*/  @!P4 IMAD.IADD R29, R29, 0x1, -R123 ;  /* 0x000000011d1dc824 */ /* 0x000fe200078e0a7b */
[----:B------:R-:W-:Y:S01]  /*2b40*/  ISETP.GE.AND P4, PT, R6, RZ, PT ;  /* 0x000000ff0600720c */ /* 0x000fe20003f86270 */
[----:B------:R-:W-:Y:S02]  /*2b50*/  IMAD.MOV R6, RZ, RZ, -R3 ;  /* 0x000000ffff067224 */ /* 0x000fe400078e0a03 */
[----:B------:R-:W-:Y:S01]  /*2b60*/  @!P3 IMAD.MOV R29, RZ, RZ, -R29 ;  /* 0x000000ffff1db224 */ /* 0x000fe200078e0a1d */
[C---:B------:R-:W-:Y:S01]  /*2b70*/  ISETP.GT.U32.AND P3, PT, R123.reuse, R32, PT ;  /* 0x000000207b00720c */ /* 0x040fe20003f64070 */
[----:B------:R-:W-:Y:S02]  /*2b80*/  IMAD R33, R123, R6, R33 ;  /* 0x000000067b217224 */ /* 0x000fe400078e0221 */
[--C-:B------:R-:W-:Y:S02]  /*2b90*/  @!P6 IMAD.IADD R30, R30, 0x1, -R123.reuse ;  /* 0x000000011e1ee824 */ /* 0x100fe400078e0a7b */
[----:B------:R-:W-:Y:S01]  /*2ba0*/  @!P0 IMAD.IADD R31, R31, 0x1, -R123 ;  /* 0x000000011f1f8824 */ /* 0x000fe200078e0a7b */
[----:B------:R-:W-:Y:S01]  /*2bb0*/  ISETP.GT.U32.AND P6, PT, R123, R33, PT ;  /* 0x000000217b00720c */ /* 0x000fe20003fc4070 */
[----:B------:R-:W-:-:S03]  /*2bc0*/  IMAD.HI.U32 R4, R0, R34, RZ ;  /* 0x0000002200047227 */ /* 0x000fc600078e00ff */
[----:B------:R-:W-:Y:S01]  /*2bd0*/  ISETP.GT.U32.AND P0, PT, R123, R31, PT ;  /* 0x0000001f7b00720c */ /* 0x000fe20003f04070 */
[----:B------:R-:W-:Y:S02]  /*2be0*/  IMAD.MOV R4, RZ, RZ, -R4 ;  /* 0x000000ffff047224 */ /* 0x000fe400078e0a04 */
[----:B------:R-:W-:Y:S02]  /*2bf0*/  @!P3 IMAD.IADD R32, R32, 0x1, -R123 ;  /* 0x000000012020b824 */ /* 0x000fe400078e0a7b */
[----:B------:R-:W-:-:S04]  /*2c00*/  IMAD.HI.U32 R3, R0, R35, RZ ;  /* 0x0000002300037227 */ /* 0x000fc800078e00ff */
[----:B------:R-:W-:Y:S02]  /*2c10*/  IMAD R34, R123, R4, R34 ;  /* 0x000000047b227224 */ /* 0x000fe400078e0222 */
[----:B------:R-:W-:Y:S01]  /*2c20*/  @!P6 IMAD.IADD R33, R33, 0x1, -R123 ;  /* 0x000000012121e824 */ /* 0x000fe200078e0a7b */
[C---:B------:R-:W-:Y:S01]  /*2c30*/  ISETP.GT.U32.AND P6, PT, R123.reuse, R32, PT ;  /* 0x000000207b00720c */ /* 0x040fe20003fc4070 */
[----:B------:R-:W-:Y:S01]  /*2c40*/  IMAD.MOV R4, RZ, RZ, -R3 ;  /* 0x000000ffff047224 */ /* 0x000fe200078e0a03 */
[----:B------:R-:W-:Y:S01]  /*2c50*/  ISETP.GT.U32.AND P3, PT, R123, R34, PT ;  /* 0x000000227b00720c */ /* 0x000fe20003f64070 */
[----:B------:R-:W-:-:S04]  /*2c60*/  IMAD.HI.U32 R3, R0, R36, RZ ;  /* 0x0000002400037227 */ /* 0x000fc800078e00ff */
[----:B------:R-:W-:Y:S01]  /*2c70*/  @!P0 IMAD.IADD R31, R31, 0x1, -R123 ;  /* 0x000000011f1f8824 */ /* 0x000fe200078e0a7b */
[----:B------:R-:W-:Y:S01]  /*2c80*/  ISETP.GE.AND P0, PT, R5, RZ, PT ;  /* 0x000000ff0500720c */ /* 0x000fe20003f06270 */
[C---:B------:R-:W-:Y:S01]  /*2c90*/  IMAD R35, R123.reuse, R4, R35 ;  /* 0x000000047b237224 */ /* 0x040fe200078e0223 */
[----:B------:R-:W-:Y:S01]  /*2ca0*/  LOP3.LUT R5, R2, 0x50, RZ, 0xfc, !PT ;  /* 0x0000005002057812 */ /* 0x000fe200078efcff */
[----:B------:R-:W-:Y:S02]  /*2cb0*/  IMAD.MOV R3, RZ, RZ, -R3 ;  /* 0x000000ffff037224 */ /* 0x000fe400078e0a03 */
[----:B------:R-:W-:Y:S01]  /*2cc0*/  @!P1 IMAD.MOV R31, RZ, RZ, -R31 ;  /* 0x000000ffff1f9224 */ /* 0x000fe200078e0a1f */
[C---:B------:R-:W-:Y:S01]  /*2cd0*/  ISETP.GT.U32.AND P1, PT, R123.reuse, R35, PT ;  /* 0x000000237b00720c */ /* 0x040fe20003f24070 */
[----:B------:R-:W-:Y:S01]  /*2ce0*/  IMAD R36, R123, R3, R36 ;  /* 0x000000037b247224 */ /* 0x000fe200078e0224 */
[----:B------:R-:W-:Y:S01]  /*2cf0*/  IABS R37, R5 ;  /* 0x0000000500257213 */ /* 0x000fe20000000000 */
[----:B------:R-:W-:-:S02]  /*2d00*/  @!P6 IMAD.IADD R32, R32, 0x1, -R123 ;  /* 0x000000012020e824 */ /* 0x000fc400078e0a7b */
[----:B------:R-:W-:Y:S01]  /*2d10*/  @!P5 IMAD.MOV R30, RZ, RZ, -R30 ;  /* 0x000000ffff1ed224 */ /* 0x000fe200078e0a1e */
[C---:B------:R-:W-:Y:S01]  /*2d20*/  ISETP.GT.U32.AND P6, PT, R123.reuse, R36, PT ;  /* 0x000000247b00720c */ /* 0x040fe20003fc4070 */
[----:B------:R-:W-:Y:S01]  /*2d30*/  @!P3 IMAD.IADD R34, R34, 0x1, -R123 ;  /* 0x000000012222b824 */ /* 0x000fe200078e0a7b */
[----:B------:R-:W-:Y:S01]  /*2d40*/  ISETP.GT.U32.AND P5, PT, R123, R33, PT ;  /* 0x000000217b00720c */ /* 0x000fe20003fa4070 */
[----:B------:R-:W-:-:S03]  /*2d50*/  IMAD.HI.U32 R3, R0, R37, RZ ;  /* 0x0000002500037227 */ /* 0x000fc600078e00ff */
[----:B------:R-:W-:Y:S01]  /*2d60*/  ISETP.GT.U32.AND P3, PT, R123, R34, PT ;  /* 0x000000227b00720c */ /* 0x000fe20003f64070 */
[----:B------:R-:W-:Y:S02]  /*2d70*/  @!P1 IMAD.IADD R35, R35, 0x1, -R123 ;  /* 0x0000000123239824 */ /* 0x000fe400078e0a7b */
[----:B------:R-:W-:Y:S02]  /*2d80*/  IMAD.MOV R6, RZ, RZ, -R3 ;  /* 0x000000ffff067224 */ /* 0x000fe400078e0a03 */
[----:B------:R-:W-:Y:S01]  /*2d90*/  IMAD.HI.U32 R3, R0, R38, RZ ;  /* 0x0000002600037227 */ /* 0x000fe200078e00ff */
[----:B------:R-:W-:-:S03]  /*2da0*/  ISETP.GT.U32.AND P1, PT, R123, R35, PT ;  /* 0x000000237b00720c */ /* 0x000fc60003f24070 */
[--C-:B------:R-:W-:Y:S02]  /*2db0*/  @!P6 IMAD.IADD R36, R36, 0x1, -R123.reuse ;  /* 0x000000012424e824 */ /* 0x100fe400078e0a7b */
[----:B------:R-:W-:Y:S01]  /*2dc0*/  @!P5 IMAD.IADD R33, R33, 0x1, -R123 ;  /* 0x000000012121d824 */ /* 0x000fe200078e0a7b */
[----:B------:R-:W-:Y:S01]  /*2dd0*/  ISETP.GE.AND P5, PT, R39, RZ, PT ;  /* 0x000000ff2700720c */ /* 0x000fe20003fa6270 */
[C---:B------:R-:W-:Y:S01]  /*2de0*/  IMAD R37, R123.reuse, R6, R37 ;  /* 0x000000067b257224 */ /* 0x040fe200078e0225 */
[----:B------:R-:W-:Y:S01]  /*2df0*/  ISETP.GT.U32.AND P6, PT, R123, R36, PT ;  /* 0x000000247b00720c */ /* 0x000fe20003fc4070 */
[----:B------:R-:W-:Y:S01]  /*2e00*/  IMAD.MOV R3, RZ, RZ, -R3 ;  /* 0x000000ffff037224 */ /* 0x000fe200078e0a03 */
[----:B------:R-:W-:Y:S01]  /*2e10*/  IABS R39, R46 ;  /* 0x0000002e00277213 */ /* 0x000fe20000000000 */
[--C-:B------:R-:W-:Y:S01]  /*2e20*/  @!P3 IMAD.IADD R34, R34, 0x1, -R123.reuse ;  /* 0x000000012222b824 */ /* 0x100fe200078e0a7b */
[----:B------:R-:W-:Y:S01]  /*2e30*/  ISETP.GE.AND P3, PT, R40, RZ, PT ;  /* 0x000000ff2800720c */ /* 0x000fe20003f66270 */
[----:B------:R-:W-:Y:S01]  /*2e40*/  @!P1 IMAD.IADD R35, R35, 0x1, -R123 ;  /* 0x0000000123239824 */ /* 0x000fe200078e0a7b */
[----:B------:R-:W-:Y:S01]  /*2e50*/  IABS R40, R47 ;  /* 0x0000002f00287213 */ /* 0x000fe20000000000 */
[C---:B------:R-:W-:Y:S01]  /*2e60*/  IMAD R38, R123.reuse, R3, R38 ;  /* 0x000000037b267224 */ /* 0x040fe200078e0226 */
[----:B------:R-:W-:Y:S01]  /*2e70*/  ISETP.GT.U32.AND P1, PT, R123, R37, PT ;  /* 0x000000257b00720c */ /* 0x000fe20003f24070 */
[----:B------:R-:W-:-:S04]  /*2e80*/  IMAD.HI.U32 R4, R0, R39, RZ ;  /* 0x0000002700047227 */ /* 0x000fc800078e00ff */
[----:B------:R-:W-:Y:S01]  /*2e90*/  @!P6 IMAD.IADD R36, R36, 0x1, -R123 ;  /* 0x000000012424e824 */ /* 0x000fe200078e0a7b */
[----:B------:R-:W-:Y:S01]  /*2ea0*/  ISETP.GT.U32.AND P6, PT, R123, R38, PT ;  /* 0x000000267b00720c */ /* 0x000fe20003fc4070 */
[----:B------:R-:W-:Y:S02]  /*2eb0*/  IMAD.MOV R4, RZ, RZ, -R4 ;  /* 0x000000ffff047224 */ /* 0x000fe400078e0a04 */
[----:B------:R-:W-:-:S04]  /*2ec0*/  IMAD.HI.U32 R3, R0, R40, RZ ;  /* 0x0000002800037227 */ /* 0x000fc800078e00ff */
[----:B------:R-:W-:Y:S02]  /*2ed0*/  IMAD R39, R123, R4, R39 ;  /* 0x000000047b277224 */ /* 0x000fe400078e0227 */
[----:B------:R-:W-:Y:S02]  /*2ee0*/  IMAD.MOV R3, RZ, RZ, -R3 ;  /* 0x000000ffff037224 */ /* 0x000fe400078e0a03 */
[--C-:B------:R-:W-:Y:S01]  /*2ef0*/  @!P1 IMAD.IADD R37, R37, 0x1, -R123.reuse ;  /* 0x0000000125259824 */ /* 0x100fe200078e0a7b */
[C---:B------:R-:W-:Y:S01]  /*2f00*/  ISETP.GT.U32.AND P1, PT, R123.reuse, R39, PT ;  /* 0x000000277b00720c */ /* 0x040fe20003f24070 */
[C---:B------:R-:W-:Y:S02]  /*2f10*/  IMAD R40, R123.reuse, R3, R40 ;  /* 0x000000037b287224 */ /* 0x040fe400078e0228 */
[----:B------:R-:W-:Y:S02]  /*2f20*/  @!P6 IMAD.IADD R38, R38, 0x1, -R123 ;  /* 0x000000012626e824 */ /* 0x000fe400078e0a7b */
[----:B------:R-:W-:Y:S01]  /*2f30*/  IMAD.HI.U32 R3, R0, R41, RZ ;  /* 0x0000002900037227 */ /* 0x000fe200078e00ff */
[----:B------:R-:W-:-:S03]  /*2f40*/  ISETP.GT.U32.AND P6, PT, R123, R40, PT ;  /* 0x000000287b00720c */ /* 0x000fc60003fc4070 */
[----:B------:R-:W-:Y:S02]  /*2f50*/  IMAD.MOV R6, RZ, RZ, -R3 ;  /* 0x000000ffff067224 */ /* 0x000fe400078e0a03 */
[----:B------:R-:W-:-:S04]  /*2f60*/  IMAD.HI.U32 R4, R0, R42, RZ ;  /* 0x0000002a00047227 */ /* 0x000fc800078e00ff */
[----:B------:R-:W-:Y:S01]  /*2f70*/  @!P1 IMAD.IADD R39, R39, 0x1, -R123 ;  /* 0x0000000127279824 */ /* 0x000fe200078e0a7b */
[----:B------:R-:W-:Y:S01]  /*2f80*/  ISETP.GE.AND P1, PT, R44, RZ, PT ;  /* 0x000000ff2c00720c */ /* 0x000fe20003f26270 */
[C---:B------:R-:W-:Y:S01]  /*2f90*/  IMAD R41, R123.reuse, R6, R41 ;  /* 0x000000067b297224 */ /* 0x040fe200078e0229 */
[----:B------:R-:W-:Y:S01]  /*2fa0*/  IABS R44, R51 ;  /* 0x00000033002c7213 */ /* 0x000fe20000000000 */
[----:B------:R-:W-:Y:S01]  /*2fb0*/  @!P6 IMAD.IADD R40, R40, 0x1, -R123 ;  /* 0x000000012828e824 */ /* 0x000fe200078e0a7b */
[----:B------:R-:W-:Y:S01]  /*2fc0*/  ISETP.GT.U32.AND P6, PT, R123, R39, PT ;  /* 0x000000277b00720c */ /* 0x000fe20003fc4070 */
[----:B------:R-:W-:Y:S02]  /*2fd0*/  IMAD.MOV R4, RZ, RZ, -R4 ;  /* 0x000000ffff047224 */ /* 0x000fe400078e0a04 */
[----:B------:R-:W-:-:S04]  /*2fe0*/  IMAD.HI.U32 R3, R0, R43, RZ ;  /* 0x0000002b00037227 */ /* 0x000fc800078e00ff */
[----:B------:R-:W-:Y:S01]  /*2ff0*/  @!P3 IMAD.MOV R35, RZ, RZ, -R35 ;  /* 0x000000ffff23b224 */ /* 0x000fe200078e0a23 */
[C---:B------:R-:W-:Y:S01]  /*3000*/  ISETP.GT.U32.AND P3, PT, R123.reuse, R41, PT ;  /* 0x000000297b00720c */ /* 0x040fe20003f64070 */
[C---:B------:R-:W-:Y:S02]  /*3010*/  IMAD R42, R123.reuse, R4, R42 ;  /* 0x000000047b2a7224 */ /* 0x040fe400078e022a */
[----:B------:R-:W-:Y:S02]  /*3020*/  IMAD.MOV R4, RZ, RZ, -R3 ;  /* 0x000000ffff047224 */ /* 0x000fe400078e0a03 */
[----:B------:R-:W-:Y:S01]  /*3030*/  @!P4 IMAD.MOV R32, RZ, RZ, -R32 ;  /* 0x000000ffff20c224 */ /* 0x000fe200078e0a20 */
[C---:B------:R-:W-:Y:S01]  /*3040*/  ISETP.GT.U32.AND P4, PT, R123.reuse, R37, PT ;  /* 0x000000257b00720c */ /* 0x040fe20003f84070 */
[----:B------:R-:W-:Y:S01]  /*3050*/  @!P0 IMAD.MOV R33, RZ, RZ, -R33 ;  /* 0x000000ffff218224 */ /* 0x000fe200078e0a21 */
[C---:B------:R-:W-:Y:S01]  /*3060*/  ISETP.GT.U32.AND P0, PT, R123.reuse, R38, PT ;  /* 0x000000267b00720c */ /* 0x040fe20003f04070 */
[----:B------:R-:W-:-:S02]  /*3070*/  IMAD R43, R123, R4, R43 ;  /* 0x000000047b2b7224 */ /* 0x000fc400078e022b */
[----:B------:R-:W-:Y:S01]  /*3080*/  @!P5 IMAD.MOV R34, RZ, RZ, -R34 ;  /* 0x000000ffff22d224 */ /* 0x000fe200078e0a22 */
[----:B------:R-:W-:Y:S01]  /*3090*/  ISETP.GT.U32.AND P5, PT, R123, R40, PT ;  /* 0x000000287b00720c */ /* 0x000fe20003fa4070 */
[--C-:B------:R-:W-:Y:S01]  /*30a0*/  @!P6 IMAD.IADD R39, R39, 0x1, -R123.reuse ;  /* 0x000000012727e824 */ /* 0x100fe200078e0a7b */
[----:B------:R-:W-:Y:S01]  /*30b0*/  ISETP.GT.U32.AND P6, PT, R123, R43, PT ;  /* 0x0000002b7b00720c */ /* 0x000fe20003fc4070 */
[----:B------:R-:W-:Y:S01]  /*30c0*/  @!P3 IMAD.IADD R41, R41, 0x1, -R123 ;  /* 0x000000012929b824 */ /* 0x000fe200078e0a7b */
[----:B------:R-:W-:Y:S01]  /*30d0*/  ISETP.GE.AND P3, PT, R47, RZ, PT ;  /* 0x000000ff2f00720c */ /* 0x000fe20003f66270 */
[----:B------:R-:W-:Y:S01]  /*30e0*/  IMAD.HI.U32 R3, R0, R44, RZ ;  /* 0x0000002c00037227 */ /* 0x000fe200078e00ff */
[----:B------:R-:W-:-:S03]  /*30f0*/  LOP3.LUT R47, R2, 0x62, RZ, 0xfc, !PT ;  /* 0x00000062022f7812 */ /* 0x000fc600078efcff */
[----:B------:R-:W-:Y:S01]  /*3100*/  @!P1 IMAD.MOV R36, RZ, RZ, -R36 ;  /* 0x000000ffff249224 */ /* 0x000fe200078e0a24 */
[----:B------:R-:W-:Y:S01]  /*3110*/  ISETP.GT.U32.AND P1, PT, R123, R42, PT ;  /* 0x0000002a7b00720c */ /* 0x000fe20003f24070 */
[----:B------:R-:W-:Y:S02]  /*3120*/  IMAD.MOV R3, RZ, RZ, -R3 ;  /* 0x000000ffff037224 */ /* 0x000fe400078e0a03 */
[--C-:B------:R-:W-:Y:S01]  /*3130*/  @!P4 IMAD.IADD R37, R37, 0x1, -R123.reuse ;  /* 0x000000012525c824 */ /* 0x100fe200078e0a7b */
[----:B------:R-:W-:Y:S01]  /*3140*/  ISETP.GE.AND P4, PT, R5, RZ, PT ;  /* 0x000000ff0500720c */ /* 0x000fe20003f86270 */
[--C-:B------:R-:W-:Y:S01]  /*3150*/  @!P0 IMAD.IADD R38, R38, 0x1, -R123.reuse ;  /* 0x0000000126268824 */ /* 0x100fe200078e0a7b */
[----:B------:R-:W-:Y:S01]  /*3160*/  ISETP.GE.AND P0, PT, R45, RZ, PT ;  /* 0x000000ff2d00720c */ /* 0x000fe20003f06270 */
[--C-:B------:R-:W-:Y:S01]  /*3170*/  @!P5 IMAD.IADD R40, R40, 0x1, -R123.reuse ;  /* 0x000000012828d824 */ /* 0x100fe200078e0a7b */
[----:B------:R-:W-:Y:S01]  /*3180*/  LOP3.LUT R5, R2, 0x60, RZ, 0xfc, !PT ;  /* 0x0000006002057812 */ /* 0x000fe200078efcff */
[----:B------:R-:W-:Y:S01]  /*3190*/  IMAD R44, R123, R3, R44 ;  /* 0x000000037b2c7224 */ /* 0x000fe200078e022c */
[----:B------:R-:W-:Y:S01]  /*31a0*/  ISETP.GE.AND P5, PT, R46, RZ, PT ;  /* 0x000000ff2e00720c */ /* 0x000fe20003fa6270 */
[--C-:B------:R-:W-:Y:S01]  /*31b0*/  @!P6 IMAD.IADD R43, R43, 0x1, -R123.reuse ;  /* 0x000000012b2be824 */ /* 0x100fe200078e0a7b */
[C---:B------:R-:W-:Y:S01]  /*31c0*/  ISETP.GT.U32.AND P6, PT, R123.reuse, R41, PT ;  /* 0x000000297b00720c */ /* 0x040fe20003fc4070 */
[----:B------:R-:W-:Y:S01]  /*31d0*/  @!P3 IMAD.MOV R40, RZ, RZ, -R40 ;  /* 0x000000ffff28b224 */ /* 0x000fe200078e0a28 */
[C---:B------:R-:W-:Y:S01]  /*31e0*/  ISETP.GT.U32.AND P3, PT, R123.reuse, R44, PT ;  /* 0x0000002c7b00720c */ /* 0x040fe20003f64070 */
[----:B------:R-:W-:Y:S01]  /*31f0*/  @!P1 IMAD.IADD R42, R42, 0x1, -R123 ;  /* 0x000000012a2a9824 */ /* 0x000fe200078e0a7b */
[----:B------:R-:W-:Y:S01]  /*3200*/  ISETP.GE.AND P1, PT, R48, RZ, PT ;  /* 0x000000ff3000720c */ /* 0x000fe20003f26270 */
[----:B------:R-:W-:Y:S01]  /*3210*/  @!P4 IMAD.MOV R37, RZ, RZ, -R37 ;  /* 0x000000ffff25c224 */ /* 0x000fe200078e0a25 */
[----:B------:R-:W-:Y:S01]  /*3220*/  IABS R45, R5 ;  /* 0x00000005002d7213 */ /* 0x000fe20000000000 */
[----:B------:R-:W-:Y:S01]  /*3230*/  @!P0 IMAD.MOV R38, RZ, RZ, -R38 ;  /* 0x000000ffff268224 */ /* 0x000fe200078e0a26 */
[C---:B------:R-:W-:Y:S01]  /*3240*/  ISETP.GT.U32.AND P0, PT, R123.reuse, R42, PT ;  /* 0x0000002a7b00720c */ /* 0x040fe20003f04070 */
[C---:B------:R-:W-:Y:S01]  /*3250*/  IMAD R114, R123.reuse, R116, R114 ;  /* 0x000000747b727224 */ /* 0x040fe200078e0272 */
[----:B------:R-:W-:Y:S01]  /*3260*/  ISETP.GT.U32.AND P4, PT, R123, R43, PT ;  /* 0x0000002b7b00720c */ /* 0x000fe20003f84070 */
[----:B------:R-:W-:Y:S01]  /*3270*/  IMAD.HI.U32 R3, R0, R45, RZ ;  /* 0x0000002d00037227 */ /* 0x000fe200078e00ff */
[----:B------:R-:W-:-:S02]  /*3280*/  IABS R46, R47 ;  /* 0x0000002f002e7213 */ /* 0x000fc40000000000 */
[----:B------:R-:W-:Y:S01]  /*3290*/  IABS R116, R9 ;  /* 0x0000000900747213 */ /* 0x000fe20000000000 */
[--C-:B------:R-:W-:Y:S01]  /*32a0*/  @!P6 IMAD.IADD R41, R41, 0x1, -R123.reuse ;  /* 0x000000012929e824 */ /* 0x100fe200078e0a7b */
[----:B------:R-:W-:Y:S01]  /*32b0*/  ISETP.GE.AND P6, PT, R50, RZ, PT ;  /* 0x000000ff3200720c */ /* 0x000fe20003fc6270 */
[----:B------:R-:W-:Y:S01]  /*32c0*/  @!P3 IMAD.IADD R44, R44, 0x1, -R123 ;  /* 0x000000012c2cb824 */ /* 0x000fe200078e0a7b */
[----:B------:R-:W-:Y:S01]  /*32d0*/  ISETP.GE.AND P3, PT, R47, RZ, PT ;  /* 0x000000ff2f00720c */ /* 0x000fe20003f66270 */
[----:B------:R-:W-:Y:S01]  /*32e0*/  IMAD.MOV R6, RZ, RZ, -R3 ;  /* 0x000000ffff067224 */ /* 0x000fe200078e0a03 */
[----:B------:R-:W-:Y:S01]  /*32f0*/  LOP3.LUT R3, R2, 0x64, RZ, 0xfc, !PT ;  /* 0x0000006402037812 */ /* 0x000fe200078efcff */
[----:B------:R-:W-:Y:S01]  /*3300*/  @!P1 IMAD.MOV R41, RZ, RZ, -R41 ;  /* 0x000000ffff299224 */ /* 0x000fe200078e0a29 */
[----:B------:R-:W-:Y:S01]  /*3310*/  ISETP.GT.U32.AND P1, PT, R123, R44, PT ;  /* 0x0000002c7b00720c */ /* 0x000fe20003f24070 */
[--C-:B------:R-:W-:Y:S01]  /*3320*/  @!P0 IMAD.IADD R42, R42, 0x1, -R123.reuse ;  /* 0x000000012a2a8824 */ /* 0x100fe200078e0a7b */
[----:B------:R-:W-:Y:S01]  /*3330*/  ISETP.GE.AND P0, PT, R51, RZ, PT ;  /* 0x000000ff3300720c */ /* 0x000fe20003f06270 */
[----:B------:R-:W-:Y:S01]  /*3340*/  @!P4 IMAD.IADD R43, R43, 0x1, -R123 ;  /* 0x000000012b2bc824 */ /* 0x000fe200078e0a7b */
[----:B------:R-:W-:Y:S01]  /*3350*/  IABS R47, R3 ;  /* 0x00000003002f7213 */ /* 0x000fe20000000000 */
[----:B------:R-:W-:Y:S01]  /*3360*/  IMAD R45, R123, R6, R45 ;  /* 0x000000067b2d7224 */ /* 0x000fe200078e022d */
[----:B------:R-:W-:Y:S01]  /*3370*/  ISETP.GE.AND P4, PT, R5, RZ, PT ;  /* 0x000000ff0500720c */ /* 0x000fe20003f86270 */
[----:B------:R-:W-:Y:S01]  /*3380*/  IMAD.HI.U32 R4, R0, R46, RZ ;  /* 0x0000002e00047227 */ /* 0x000fe200078e00ff */
[----:B------:R-:W-:-:S02]  /*3390*/  IABS R50, R57 ;  /* 0x0000003900327213 */ /* 0x000fc40000000000 */
[----:B------:R-:W-:Y:S01]  /*33a0*/  IABS R51, R58 ;  /* 0x0000003a00337213 */ /* 0x000fe20000000000 */
[----:B------:R-:W-:Y:S01]  /*33b0*/  @!P6 IMAD.MOV R43, RZ, RZ, -R43 ;  /* 0x000000ffff2be224 */ /* 0x000fe200078e0a2b */
[----:B------:R-:W-:Y:S01]  /*33c0*/  ISETP.GT.U32.AND P6, PT, R123, R45, PT ;  /* 0x0000002d7b00720c */ /* 0x000fe20003fc4070 */
[----:B------:R-:W-:Y:S02]  /*33d0*/  IMAD.MOV R4, RZ, RZ, -R4 ;  /* 0x000000ffff047224 */ /* 0x000fe400078e0a04 */
[----:B------:R-:W-:Y:S01]  /*33e0*/  @!P5 IMAD.MOV R39, RZ, RZ, -R39 ;  /* 0x000000ffff27d224 */ /* 0x000fe200078e0a27 */
[----:B------:R-:W-:Y:S01]  /*33f0*/  ISETP.GE.AND P5, PT, R49, RZ, PT ;  /* 0x000000ff3100720c */ /* 0x000fe20003fa6270 */
[----:B------:R-:W-:Y:S01]  /*3400*/  IMAD R46, R123, R4, R46 ;  /* 0x000000047b2e7224 */ /* 0x000fe200078e022e */
[----:B------:R-:W-:Y:S01]  /*3410*/  LOP3.LUT R4, R2, 0x66, RZ, 0xfc, !PT ;  /* 0x0000006602047812 */ /* 0x000fe200078efcff */
[----:B------:R-:W-:Y:S01]  /*3420*/  @!P1 IMAD.IADD R44, R44, 0x1, -R123 ;  /* 0x000000012c2c9824 */ /* 0x000fe200078e0a7b */
[----:B------:R-:W-:Y:S01]  /*3430*/  IABS R49, R56 ;  /* 0x0000003800317213 */ /* 0x000fe20000000000 */
[----:B------:R-:W-:Y:S01]  /*3440*/  IMAD.HI.U32 R5, R0, R51, RZ ;  /* 0x0000003300057227 */ /* 0x000fe200078e00ff */
[----:B------:R-:W-:-:S02]  /*3450*/  IABS R48, R4 ;  /* 0x0000000400307213 */ /* 0x000fc40000000000 */
[----:B------:R-:W-:Y:S01]  /*3460*/  ISETP.GE.AND P1, PT, R4, RZ, PT ;  /* 0x000000ff0400720c */ /* 0x000fe20003f26270 */
[----:B------:R-:W-:Y:S01]  /*3470*/  @!P0 IMAD.MOV R44, RZ, RZ, -R44 ;  /* 0x000000ffff2c8224 */ /* 0x000fe200078e0a2c */
[----:B------:R-:W-:Y:S01]  /*3480*/  ISETP.GT.U32.AND P0, PT, R123, R46, PT ;  /* 0x0000002e7b00720c */ /* 0x000fe20003f04070 */
[----:B------:R-:W-:Y:S02]  /*3490*/  @!P6 IMAD.IADD R45, R45, 0x1, -R123 ;  /* 0x000000012d2de824 */ /* 0x000fe400078e0a7b */
[----:B------:R-:W-:Y:S01]  /*34a0*/  @!P5 IMAD.MOV R42, RZ, RZ, -R42 ;  /* 0x000000ffff2ad224 */ /* 0x000fe200078e0a2a */
[----:B------:R-:W-:Y:S01]  /*34b0*/  ISETP.GE.AND P5, PT, R3, RZ, PT ;  /* 0x000000ff0300720c */ /* 0x000fe20003fa6270 */
[----:B------:R-:W-:Y:S01]  /*34c0*/  IMAD.HI.U32 R3, R0, R47, RZ ;  /* 0x0000002f00037227 */ /* 0x000fe200078e00ff */
[----:B------:R-:W-:-:S03]  /*34d0*/  ISETP.GT.U32.AND P6, PT, R123, R45, PT ;  /* 0x0000002d7b00720c */ /* 0x000fc60003fc4070 */
[----:B------:R-:W-:Y:S02]  /*34e0*/  IMAD.MOV R4, RZ, RZ, -R3 ;  /* 0x000000ffff047224 */ /* 0x000fe400078e0a03 */
[----:B------:R-:W-:-:S04]  /*34f0*/  IMAD.HI.U32 R3, R0, R48, RZ ;  /* 0x0000003000037227 */ /* 0x000fc800078e00ff */
[----:B------:R-:W-:Y:S02]  /*3500*/  @!P0 IMAD.IADD R46, R46, 0x1, -R123 ;  /* 0x000000012e2e8824 */ /* 0x000fe400078e0a7b */
[C---:B------:R-:W-:Y:S02]  /*3510*/  IMAD R47, R123.reuse, R4, R47 ;  /* 0x000000047b2f7224 */ /* 0x040fe400078e022f */
[----:B------:R-:W-:Y:S01]  /*3520*/  IMAD.MOV R4, RZ, RZ, -R3 ;  /* 0x000000ffff047224 */ /* 0x000fe200078e0a03 */
[----:B------:R-:W-:Y:S01]  /*3530*/  ISETP.GT.U32.AND P0, PT, R123, R46, PT ;  /* 0x0000002e7b00720c */ /* 0x000fe20003f04070 */
[----:B------:R-:W-:-:S04]  /*3540*/  IMAD.HI.U32 R3, R0, R49, RZ ;  /* 0x0000003100037227 */ /* 0x000fc800078e00ff */
[----:B------:R-:W-:Y:S01]  /*3550*/  @!P6 IMAD.IADD R45, R45, 0x1, -R123 ;  /* 0x000000012d2de824 */ /* 0x000fe200078e0a7b */
[C---:B------:R-:W-:Y:S01]  /*3560*/  ISETP.GT.U32.AND P6, PT, R123.reuse, R47, PT ;  /* 0x0000002f7b00720c */ /* 0x040fe20003fc4070 */
[----:B------:R-:W-:Y:S02]  /*3570*/  IMAD R48, R123, R4, R48 ;  /* 0x000000047b307224 */ /* 0x000fe400078e0230 */
[----:B------:R-:W-:-:S04]  /*3580*/  IMAD.HI.U32 R4, R0, R50, RZ ;  /* 0x0000003200047227 */ /* 0x000fc800078e00ff */
[----:B------:R-:W-:Y:S02]  /*3590*/  IMAD.MOV R6, RZ, RZ, -R3 ;  /* 0x000000ffff067224 */ /* 0x000fe400078e0a03 */
[----:B------:R-:W-:Y:S02]  /*35a0*/  IMAD.MOV R4, RZ, RZ, -R4 ;  /* 0x000000ffff047224 */ /* 0x000fe400078e0a04 */
[C---:B------:R-:W-:Y:S02]  /*35b0*/  IMAD R49, R123.reuse, R6, R49 ;  /* 0x000000067b317224 */ /* 0x040fe400078e0231 */
[C---:B------:R-:W-:Y:S02]  /*35c0*/  IMAD R50, R123.reuse, R4, R50 ;  /* 0x000000047b327224 */ /* 0x040fe400078e0232 */
[----:B------:R-:W-:Y:S01]  /*35d0*/  @!P4 IMAD.MOV R45, RZ, RZ, -R45 ;  /* 0x000000ffff2dc224 */ /* 0x000fe200078e0a2d */
[C---:B------:R-:W-:Y:S01]  /*35e0*/  ISETP.GT.U32.AND P4, PT, R123.reuse, R48, PT ;  /* 0x000000307b00720c */ /* 0x040fe20003f84070 */
[--C-:B------:R-:W-:Y:S01]  /*35f0*/  @!P0 IMAD.IADD R46, R46, 0x1, -R123.reuse ;  /* 0x000000012e2e8824 */ /* 0x100fe200078e0a7b */
[----:B------:R-:W-:Y:S01]  /*3600*/  ISETP.GT.U32.AND P0, PT, R123, R49, PT ;  /* 0x000000317b00720c */ /* 0x000fe20003f04070 */
[----:B------:R-:W-:Y:S01]  /*3610*/  @!P6 IMAD.IADD R47, R47, 0x1, -R123 ;  /* 0x000000012f2fe824 */ /* 0x000fe200078e0a7b */
[----:B------:R-:W-:Y:S01]  /*3620*/  ISETP.GT.U32.AND P6, PT, R123, R50, PT ;  /* 0x000000327b00720c */ /* 0x000fe20003fc4070 */
[----:B------:R-:W-:-:S02]  /*3630*/  IMAD.MOV R52, RZ, RZ, -R5 ;  /* 0x000000ffff347224 */ /* 0x000fc400078e0a05 */
[----:B------:R-:W-:-:S04]  /*3640*/  IMAD.HI.U32 R4, R0, R54, RZ ;  /* 0x0000003600047227 */ /* 0x000fc800078e00ff */
[C---:B------:R-:W-:Y:S01]  /*3650*/  IMAD R51, R123.reuse, R52, R51 ;  /* 0x000000347b337224 */ /* 0x040fe200078e0233 */
[----:B------:R-:W-:Y:S01]  /*3660*/  IABS R52, R59 ;  /* 0x0000003b00347213 */ /* 0x000fe20000000000 */
[--C-:B------:R-:W-:Y:S01]  /*3670*/  @!P4 IMAD.IADD R48, R48, 0x1, -R123.reuse ;  /* 0x000000013030c824 */ /* 0x100fe200078e0a7b */
[----:B------:R-:W-:Y:S01]  /*3680*/  ISETP.GT.U32.AND P4, PT, R123, R47, PT ;  /* 0x0000002f7b00720c */ /* 0x000fe20003f84070 */
[--C-:B------:R-:W-:Y:S02]  /*3690*/  @!P0 IMAD.IADD R49, R49, 0x1, -R123.reuse ;  /* 0x0000000131318824 */ /* 0x100fe400078e0a7b */
[----:B------:R-:W-:Y:S01]  /*36a0*/  @!P6 IMAD.IADD R50, R50, 0x1, -R123 ;  /* 0x000000013232e824 */ /* 0x000fe200078e0a7b */
[C---:B------:R-:W-:Y:S01]  /*36b0*/  ISETP.GT.U32.AND P0, PT, R123.reuse, R48, PT ;  /* 0x000000307b00720c */ /* 0x040fe20003f04070 */
[----:B------:R-:W-:Y:S01]  /*36c0*/  IMAD.HI.U32 R3, R0, R52, RZ ;  /* 0x0000003400037227 */ /* 0x000fe200078e00ff */
[----:B------:R-:W-:-:S03]  /*36d0*/  ISETP.GT.U32.AND P6, PT, R123, R49, PT ;  /* 0x000000317b00720c */ /* 0x000fc60003fc4070 */
[----:B------:R-:W-:Y:S02]  /*36e0*/  IMAD.MOV R3, RZ, RZ, -R3 ;  /* 0x000000ffff037224 */ /* 0x000fe400078e0a03 */
[----:B------:R-:W-:-:S04]  /*36f0*/  IMAD.HI.U32 R5, R0, R55, RZ ;  /* 0x0000003700057227 */ /* 0x000fc800078e00ff */
[--C-:B------:R-:W-:Y:S01]  /*3700*/  @!P4 IMAD.IADD R47, R47, 0x1, -R123.reuse ;  /* 0x000000012f2fc824 */ /* 0x100fe200078e0a7b */
[C---:B------:R-:W-:Y:S01]  /*3710*/  ISETP.GT.U32.AND P4, PT, R123.reuse, R51, PT ;  /* 0x000000337b00720c */ /* 0x040fe20003f84070 */
[----:B------:R-:W-:Y:S02]  /*3720*/  IMAD R52, R123, R3, R52 ;  /* 0x000000037b347224 */ /* 0x000fe400078e0234 */
[--C-:B------:R-:W-:Y:S02]  /*3730*/  @!P6 IMAD.IADD R49, R49, 0x1, -R123.reuse ;  /* 0x000000013131e824 */ /* 0x100fe400078e0a7b */
[----:B------:R-:W-:Y:S01]  /*3740*/  @!P0 IMAD.IADD R48, R48, 0x1, -R123 ;  /* 0x0000000130308824 */ /* 0x000fe200078e0a7b */
[----:B------:R-:W-:Y:S01]  /*3750*/  ISETP.GT.U32.AND P6, PT, R123, R52, PT ;  /* 0x000000347b00720c */ /* 0x000fe20003fc4070 */
[----:B------:R-:W-:Y:S01]  /*3760*/  IMAD.HI.U32 R3, R0, R53, RZ ;  /* 0x0000003500037227 */ /* 0x000fe200078e00ff */
[----:B------:R-:W-:-:S03]  /*3770*/  ISETP.GE.AND P0, PT, R56, RZ, PT ;  /* 0x000000ff3800720c */ /* 0x000fc60003f06270 */
[----:B------:R-:W-:Y:S02]  /*3780*/  IMAD.MOV R6, RZ, RZ, -R3 ;  /* 0x000000ffff067224 */ /* 0x000fe400078e0a03 */
[----:B------:R-:W-:Y:S01]  /*3790*/  @!P4 IMAD.IADD R51, R51, 0x1, -R123 ;  /* 0x000000013333c824 */ /* 0x000fe200078e0a7b */
[----:B------:R-:W-:Y:S01]  /*37a0*/  ISETP.GE.AND P4, PT, R58, RZ, PT ;  /* 0x000000ff3a00720c */ /* 0x000fe20003f86270 */
[----:B------:R-:W-:Y:S02]  /*37b0*/  IMAD.MOV R4, RZ, RZ, -R4 ;  /* 0x000000ffff047224 */ /* 0x000fe400078e0a04 */
[----:B------:R-:W-:Y:S01]  /*37c0*/  IMAD.MOV R56, RZ, RZ, -R5 ;  /* 0x000000ffff387224 */ /* 0x000fe200078e0a05 */
[----:B------:R-:W-:Y:S01]  /*37d0*/  LOP3.LUT R5, R2, 0x76, RZ, 0xfc, !PT ;  /* 0x0000007602057812 */ /* 0x000fe200078efcff */
[----:B------:R-:W-:Y:S01]  /*37e0*/  @!P6 IMAD.IADD R52, R52, 0x1, -R123 ;  /* 0x000000013434e824 */ /* 0x000fe200078e0a7b */
[C---:B------:R-:W-:Y:S01]  /*37f0*/  ISETP.GT.U32.AND P6, PT, R123.reuse, R51, PT ;  /* 0x000000337b00720c */ /* 0x040fe20003fc4070 */
[C---:B------:R-:W-:Y:S01]  /*3800*/  IMAD R53, R123.reuse, R6, R53 ;  /* 0x000000067b357224 */ /* 0x040fe200078e0235 */
[----:B------:R-:W-:Y:S01]  /*3810*/  LOP3.LUT R6, R2, 0x78, RZ, 0xfc, !PT ;  /* 0x0000007802067812 */ /* 0x000fe200078efcff */
[----:B------:R-:W-:-:S02]  /*3820*/  IMAD R54, R123, R4, R54 ;  /* 0x000000047b367224 */ /* 0x000fc400078e0236 */
[----:B------:R-:W-:Y:S01]  /*3830*/  @!P3 IMAD.MOV R46, RZ, RZ, -R46 ;  /* 0x000000ffff2eb224 */ /* 0x000fe200078e0a2e */
[C---:B------:R-:W-:Y:S01]  /*3840*/  ISETP.GT.U32.AND P3, PT, R123.reuse, R50, PT ;  /* 0x000000327b00720c */ /* 0x040fe20003f64070 */
[C---:B------:R-:W-:Y:S01]  /*3850*/  IMAD R55, R123.reuse, R56, R55 ;  /* 0x000000387b377224 */ /* 0x040fe200078e0237 */
[----:B------:R-:W-:Y:S01]  /*3860*/  IABS R56, R5 ;  /* 0x0000000500387213 */ /* 0x000fe20000000000 */
[----:B------:R-:W-:Y:S01]  /*3870*/  @!P5 IMAD.MOV R47, RZ, RZ, -R47 ;  /* 0x000000ffff2fd224 */ /* 0x000fe200078e0a2f */
[C---:B------:R-:W-:Y:S01]  /*3880*/  ISETP.GT.U32.AND P5, PT, R123.reuse, R53, PT ;  /* 0x000000357b00720c */ /* 0x040fe20003fa4070 */
[----:B------:R-:W-:Y:S01]  /*3890*/  @!P0 IMAD.MOV R49, RZ, RZ, -R49 ;  /* 0x000000ffff318224 */ /* 0x000fe200078e0a31 */
[----:B------:R-:W-:Y:S01]  /*38a0*/  ISETP.GT.U32.AND P0, PT, R123, R54, PT ;  /* 0x000000367b00720c */ /* 0x000fe20003f04070 */
[----:B------:R-:W-:Y:S01]  /*38b0*/  @!P6 IMAD.IADD R51, R51, 0x1, -R123 ;  /* 0x000000013333e824 */ /* 0x000fe200078e0a7b */
[----:B------:R-:W-:Y:S01]  /*38c0*/  ISETP.GT.U32.AND P6, PT, R123, R55, PT ;  /* 0x000000377b00720c */ /* 0x000fe20003fc4070 */
[----:B------:R-:W-:-:S04]  /*38d0*/  IMAD.HI.U32 R3, R0, R56, RZ ;  /* 0x0000003800037227 */ /* 0x000fc800078e00ff */
[--C-:B------:R-:W-:Y:S01]  /*38e0*/  @!P3 IMAD.IADD R50, R50, 0x1, -R123.reuse ;  /* 0x000000013232b824 */ /* 0x100fe200078e0a7b */
[----:B------:R-:W-:Y:S01]  /*38f0*/  ISETP.GE.AND P3, PT, R57, RZ, PT ;  /* 0x000000ff3900720c */ /* 0x000fe20003f66270 */
[----:B------:R-:W-:Y:S01]  /*3900*/  @!P1 IMAD.MOV R48, RZ, RZ, -R48 ;  /* 0x000000ffff309224 */ /* 0x000fe200078e0a30 */
[----:B------:R-:W-:Y:S01]  /*3910*/  IABS R57, R6 ;  /* 0x0000000600397213 */ /* 0x000fe20000000000 */
[--C-:B------:R-:W-:Y:S01]  /*3920*/  @!P5 IMAD.IADD R53, R53, 0x1, -R123.reuse ;  /* 0x000000013535d824 */ /* 0x100fe200078e0a7b */
[----:B------:R-:W-:Y:S01]  /*3930*/  ISETP.GT.U32.AND P1, PT, R123, R52, PT ;  /* 0x000000347b00720c */ /* 0x000fe20003f24070 */
[--C-:B------:R-:W-:Y:S01]  /*3940*/  @!P0 IMAD.IADD R54, R54, 0x1, -R123.reuse ;  /* 0x0000000136368824 */ /* 0x100fe200078e0a7b */
[----:B------:R-:W-:Y:S01]  /*3950*/  ISETP.GE.AND P5, PT, R61, RZ, PT ;  /* 0x000000ff3d00720c */ /* 0x000fe20003fa6270 */
[----:B------:R-:W-:Y:S01]  /*3960*/  @!P6 IMAD.IADD R55, R55, 0x1, -R123 ;  /* 0x000000013737e824 */ /* 0x000fe200078e0a7b */
[C---:B------:R-:W-:Y:S01]  /*3970*/  ISETP.GT.U32.AND P0, PT, R123.reuse, R53, PT ;  /* 0x000000357b00720c */ /* 0x040fe20003f04070 */
[----:B------:R-:W-:Y:S01]  /*3980*/  IMAD.HI.U32 R4, R0, R57, RZ ;  /* 0x0000003900047227 */ /* 0x000fe200078e00ff */
[----:B------:R-:W-:-:S02]  /*3990*/  ISETP.GT.U32.AND P6, PT, R123, R54, PT ;  /* 0x000000367b00720c */ /* 0x000fc40003fc4070 */
[----:B------:R-:W-:Y:S01]  /*39a0*/  LOP3.LUT R61, R2, 0x7a, RZ, 0xfc, !PT ;  /* 0x0000007a023d7812 */ /* 0x000fe200078efcff */
[----:B------:R-:W-:Y:S02]  /*39b0*/  IMAD.MOV R3, RZ, RZ, -R3 ;  /* 0x000000ffff037224 */ /* 0x000fe400078e0a03 */
[----:B------:R-:W-:Y:S01]  /*39c0*/  IMAD.MOV R4, RZ, RZ, -R4 ;  /* 0x000000ffff047224 */ /* 0x000fe200078e0a04 */
[----:B------:R-:W-:Y:S01]  /*39d0*/  IABS R58, R61 ;  /* 0x0000003d003a7213 */ /* 0x000fe20000000000 */
[C---:B------:R-:W-:Y:S02]  /*39e0*/  IMAD R56, R123.reuse, R3, R56 ;  /* 0x000000037b387224 */ /* 0x040fe400078e0238 */
[----:B------:R-:W-:Y:S02]  /*39f0*/  IMAD R57, R123, R4, R57 ;  /* 0x000000047b397224 */ /* 0x000fe400078e0239 */
[----:B------:R-:W-:Y:S01]  /*3a00*/  @!P3 IMAD.MOV R50, RZ, RZ, -R50 ;  /* 0x000000ffff32b224 */ /* 0x000fe200078e0a32 */
[----:B------:R-:W-:Y:S01]  /*3a10*/  ISETP.GE.AND P3, PT, R59, RZ, PT ;  /* 0x000000ff3b00720c */ /* 0x000fe20003f66270 */
[--C-:B------:R-:W-:Y:S01]  /*3a20*/  @!P0 IMAD.IADD R53, R53, 0x1, -R123.reuse ;  /* 0x0000000135358824 */ /* 0x100fe200078e0a7b */
[C---:B------:R-:W-:Y:S01]  /*3a30*/  ISETP.GT.U32.AND P0, PT, R123.reuse, R56, PT ;  /* 0x000000387b00720c */ /* 0x040fe20003f04070 */
[--C-:B------:R-:W-:Y:S01]  /*3a40*/  @!P6 IMAD.IADD R54, R54, 0x1, -R123.reuse ;  /* 0x000000013636e824 */ /* 0x100fe200078e0a7b */
[C---:B------:R-:W-:Y:S01]  /*3a50*/  ISETP.GT.U32.AND P6, PT, R123.reuse, R57, PT ;  /* 0x000000397b00720c */ /* 0x040fe20003fc4070 */
[----:B------:R-:W-:Y:S01]  /*3a60*/  @!P1 IMAD.IADD R52, R52, 0x1, -R123 ;  /* 0x0000000134349824 */ /* 0x000fe200078e0a7b */
[----:B------:R-:W-:Y:S01]  /*3a70*/  ISETP.GE.AND P1, PT, R60, RZ, PT ;  /* 0x000000ff3c00720c */ /* 0x000fe20003f26270 */
[----:B------:R-:W-:Y:S01]  /*3a80*/  @!P4 IMAD.MOV R51, RZ, RZ, -R51 ;  /* 0x000000ffff33c224 */ /* 0x000fe200078e0a33 */
[----:B------:R-:W-:Y:S01]  /*3a90*/  ISETP.GT.U32.AND P4, PT, R123, R55, PT ;  /* 0x000000377b00720c */ /* 0x000fe20003f84070 */
[----:B------:R-:W-:Y:S01]  /*3aa0*/  IMAD.HI.U32 R3, R0, R58, RZ ;  /* 0x0000003a00037227 */ /* 0x000fe200078e00ff */
[----:B------:R-:W-:-:S03]  /*3ab0*/  IABS R60, R63 ;  /* 0x0000003f003c7213 */ /* 0x000fc60000000000 */
[----:B------:R-:W-:Y:S01]  /*3ac0*/  @!P3 IMAD.MOV R52, RZ, RZ, -R52 ;  /* 0x000000ffff34b224 */ /* 0x000fe200078e0a34 */
[----:B------:R-:W-:Y:S01]  /*3ad0*/  ISETP.GE.AND P3, PT, R62, RZ, PT ;  /* 0x000000ff3e00720c */ /* 0x000fe20003f66270 */
[--C-:B------:R-:W-:Y:S01]  /*3ae0*/  @!P0 IMAD.IADD R56, R56, 0x1, -R123.reuse ;  /* 0x0000000138388824 */ /* 0x100fe200078e0a7b */
[----:B------:R-:W-:Y:S01]  /*3af0*/  LOP3.LUT R62, R2, 0x7c, RZ, 0xfc, !PT ;  /* 0x0000007c023e7812 */ /* 0x000fe200078efcff */
[----:B------:R-:W-:Y:S01]  /*3b00*/  @!P6 IMAD.IADD R57, R57, 0x1, -R123 ;  /* 0x000000013939e824 */ /* 0x000fe200078e0a7b */
[----:B------:R-:W-:Y:S01]  /*3b10*/  ISETP.GE.AND P0, PT, R6, RZ, PT ;  /* 0x000000ff0600720c */ /* 0x000fe20003f06270 */
[----:B------:R-:W-:Y:S01]  /*3b20*/  @!P1 IMAD.MOV R53, RZ, RZ, -R53 ;  /* 0x000000ffff359224 */ /* 0x000fe200078e0a35 */
[----:B------:R-:W-:Y:S01]  /*3b30*/  IABS R59, R62 ;  /* 0x0000003e003b7213 */ /* 0x000fe20000000000 */
[----:B------:R-:W-:Y:S01]  /*3b40*/  @!P4 IMAD.IADD R55, R55, 0x1, -R123 ;  /* 0x000000013737c824 */ /* 0x000fe200078e0a7b */
[C---:B------:R-:W-:Y:S01]  /*3b50*/  ISETP.GT.U32.AND P1, PT, R123.reuse, R56, PT ;  /* 0x000000387b00720c */ /* 0x040fe20003f24070 */
[----:B------:R-:W-:Y:S01]  /*3b60*/  @!P5 IMAD.MOV R54, RZ, RZ, -R54 ;  /* 0x000000ffff36d224 */ /* 0x000fe200078e0a36 */
[----:B------:R-:W-:Y:S01]  /*3b70*/  ISETP.GT.U32.AND P6, PT, R123, R57, PT ;  /* 0x000000397b00720c */ /* 0x000fe20003fc4070 */
[----:B------:R-:W-:Y:S01]  /*3b80*/  IMAD.HI.U32 R4, R0, R60, RZ ;  /* 0x0000003c00047227 */ /* 0x000fe200078e00ff */
[----:B------:R-:W-:-:S02]  /*3b90*/  ISETP.GE.AND P4, PT, R5, RZ, PT ;  /* 0x000000ff0500720c */ /* 0x000fc40003f86270 */
[----:B------:R-:W-:Y:S01]  /*3ba0*/  ISETP.GE.AND P5, PT, R61, RZ, PT ;  /* 0x000000ff3d00720c */ /* 0x000fe20003fa6270 */
[----:B------:R-:W-:Y:S02]  /*3bb0*/  IMAD.MOV R5, RZ, RZ, -R3 ;  /* 0x000000ffff057224 */ /* 0x000fe400078e0a03 */
[----:B------:R-:W-:-:S04]  /*3bc0*/  IMAD.HI.U32 R3, R0, R59, RZ ;  /* 0x0000003b00037227 */ /* 0x000fc800078e00ff */
[----:B------:R-:W-:Y:S02]  /*3bd0*/  IMAD R58, R123, R5, R58 ;  /* 0x000000057b3a7224 */ /* 0x000fe400078e023a */
[----:B------:R-:W-:Y:S01]  /*3be0*/  IMAD.MOV R6, RZ, RZ, -R3 ;  /* 0x000000ffff067224 */ /* 0x000fe200078e0a03 */
[----:B------:R-:W-:Y:S01]  /*3bf0*/  LOP3.LUT R3, R2, 0x80, RZ, 0xfc, !PT ;  /* 0x0000008002037812 */ /* 0x000fe200078efcff */
[--C-:B------:R-:W-:Y:S01]  /*3c00*/  @!P1 IMAD.IADD R56, R56, 0x1, -R123.reuse ;  /* 0x0000000138389824 */ /* 0x100fe200078e0a7b */
[----:B------:R-:W-:Y:S01]  /*3c10*/  ISETP.GE.AND P1, PT, R63, RZ, PT ;  /* 0x000000ff3f00720c */ /* 0x000fe20003f26270 */
[----:B------:R-:W-:Y:S01]  /*3c20*/  @!P6 IMAD.IADD R57, R57, 0x1, -R123 ;  /* 0x000000013939e824 */ /* 0x000fe200078e0a7b */
[C---:B------:R-:W-:Y:S01]  /*3c30*/  ISETP.GT.U32.AND P6, PT, R123.reuse, R58, PT ;  /* 0x0000003a7b00720c */ /* 0x040fe20003fc4070 */
[C---:B------:R-:W-:Y:S01]  /*3c40*/  IMAD R59, R123.reuse, R6, R59 ;  /* 0x000000067b3b7224 */ /* 0x040fe200078e023b */
[----:B------:R-:W-:Y:S01]  /*3c50*/  IABS R61, R3 ;  /* 0x00000003003d7213 */ /* 0x000fe20000000000 */
[----:B------:R-:W-:Y:S01]  /*3c60*/  @!P4 IMAD.MOV R56, RZ, RZ, -R56 ;  /* 0x000000ffff38c224 */ /* 0x000fe200078e0a38 */
[----:B------:R-:W-:Y:S01]  /*3c70*/  IABS R63, R74 ;  /* 0x0000004a003f7213 */ /* 0x000fe20000000000 */
[----:B------:R-:W-:Y:S01]  /*3c80*/  @!P0 IMAD.MOV R57, RZ, RZ, -R57 ;  /* 0x000000ffff398224 */ /* 0x000fe200078e0a39 */
[----:B------:R-:W-:Y:S01]  /*3c90*/  ISETP.GT.U32.AND P4, PT, R123, R59, PT ;  /* 0x0000003b7b00720c */ /* 0x000fe20003f84070 */
[----:B------:R-:W-:Y:S01]  /*3ca0*/  IMAD.MOV R4, RZ, RZ, -R4 ;  /* 0x000000ffff047224 */ /* 0x000fe200078e0a04 */
[----:B------:R-:W-:Y:S01]  /*3cb0*/  ISETP.GE.AND P0, PT, R3, RZ, PT ;  /* 0x000000ff0300720c */ /* 0x000fe20003f06270 */
[----:B------:R-:W-:-:S04]  /*3cc0*/  IMAD.HI.U32 R3, R0, R61, RZ ;  /* 0x0000003d00037227 */ /* 0x000fc800078e00ff */
[----:B------:R-:W-:Y:S02]  /*3cd0*/  @!P6 IMAD.IADD R58, R58, 0x1, -R123 ;  /* 0x000000013a3ae824 */ /* 0x000fe400078e0a7b */
[C---:B------:R-:W-:Y:S02]  /*3ce0*/  IMAD R60, R123.reuse, R4, R60 ;  /* 0x000000047b3c7224 */ /* 0x040fe400078e023c */
[----:B------:R-:W-:Y:S01]  /*3cf0*/  IMAD.MOV R6, RZ, RZ, -R3 ;  /* 0x000000ffff067224 */ /* 0x000fe200078e0a03 */
[----:B------:R-:W-:Y:S01]  /*3d00*/  ISETP.GT.U32.AND P6, PT, R123, R58, PT ;  /* 0x0000003a7b00720c */ /* 0x000fe20003fc4070 */
[----:B------:R-:W-:Y:S02]  /*3d10*/  @!P4 IMAD.IADD R59, R59, 0x1, -R123 ;  /* 0x000000013b3bc824 */ /* 0x000fe400078e0a7b */
[----:B------:R-:W-:Y:S01]  /*3d20*/  @!P3 IMAD.MOV R55, RZ, RZ, -R55 ;  /* 0x000000ffff37b224 */ /* 0x000fe200078e0a37 */
[----:B------:R-:W-:Y:S01]  /*3d30*/  ISETP.GE.AND P3, PT, R62, RZ, PT ;  /* 0x000000ff3e00720c */ /* 0x000fe20003f66270 */
[C---:B------:R-:W-:Y:S01]  /*3d40*/  IMAD R61, R123.reuse, R6, R61 ;  /* 0x000000067b3d7224 */ /* 0x040fe200078e023d */
[----:B------:R-:W-:Y:S01]  /*3d50*/  ISETP.GT.U32.AND P4, PT, R123, R59, PT ;  /* 0x0000003b7b00720c */ /* 0x000fe20003f84070 */
[----:B------:R-:W-:Y:S01]  /*3d60*/  IMAD.HI.U32 R5, R0, R67, RZ ;  /* 0x0000004300057227 */ /* 0x000fe200078e00ff */
[----:B------:R-:W-:-:S03]  /*3d70*/  IABS R62, R71 ;  /* 0x00000047003e7213 */ /* 0x000fc60000000000 */
[----:B------:R-:W-:-:S04]  /*3d80*/  IMAD.HI.U32 R3, R0, R63, RZ ;  /* 0x0000003f00037227 */ /* 0x000fc800078e00ff */
[----:B------:R-:W-:Y:S01]  /*3d90*/  @!P6 IMAD.IADD R58, R58, 0x1, -R123 ;  /* 0x000000013a3ae824 */ /* 0x000fe200078e0a7b */
[----:B------:R-:W-:Y:S01]  /*3da0*/  ISETP.GT.U32.AND P6, PT, R123, R60, PT ;  /* 0x0000003c7b00720c */ /* 0x000fe20003fc4070 */
[----:B------:R-:W-:-:S04]  /*3db0*/  IMAD.HI.U32 R4, R0, R62, RZ ;  /* 0x0000003e00047227 */ /* 0x000fc800078e00ff */
[--C-:B------:R-:W-:Y:S01]  /*3dc0*/  @!P4 IMAD.IADD R59, R59, 0x1, -R123.reuse ;  /* 0x000000013b3bc824 */ /* 0x100fe200078e0a7b */
[C---:B------:R-:W-:Y:S01]  /*3dd0*/  ISETP.GT.U32.AND P4, PT, R123.reuse, R61, PT ;  /* 0x0000003d7b00720c */ /* 0x040fe20003f84070 */
[----:B------:R-:W-:Y:S02]  /*3de0*/  IMAD.MOV R4, RZ, RZ, -R4 ;  /* 0x000000ffff047224 */ /* 0x000fe400078e0a04 */
[----:B------:R-:W-:Y:S02]  /*3df0*/  @!P5 IMAD.MOV R58, RZ, RZ, -R58 ;  /* 0x000000ffff3ad224 */ /* 0x000fe400078e0a3a */
[C---:B------:R-:W-:Y:S02]  /*3e00*/  IMAD R62, R123.reuse, R4, R62 ;  /* 0x000000047b3e7224 */ /* 0x040fe400078e023e */
[----:B------:R-:W-:Y:S02]  /*3e10*/  @!P6 IMAD.IADD R60, R60, 0x1, -R123 ;  /* 0x000000013c3ce824 */ /* 0x000fe400078e0a7b */
[----:B------:R-:W-:Y:S01]  /*3e20*/  IMAD.HI.U32 R4, R0, R66, RZ ;  /* 0x0000004200047227 */ /* 0x000fe200078e00ff */
[----:B------:R-:W-:-:S03]  /*3e30*/  ISETP.GT.U32.AND P6, PT, R123, R62, PT ;  /* 0x0000003e7b00720c */ /* 0x000fc60003fc4070 */
[----:B------:R-:W-:Y:S01]  /*3e40*/  @!P4 IMAD.IADD R61, R61, 0x1, -R123 ;  /* 0x000000013d3dc824 */ /* 0x000fe200078e0a7b */
[C---:B------:R-:W-:Y:S01]  /*3e50*/  ISETP.GT.U32.AND P4, PT, R123.reuse, R60, PT ;  /* 0x0000003c7b00720c */ /* 0x040fe20003f84070 */
[----:B------:R-:W-:Y:S02]  /*3e60*/  IMAD.MOV R4, RZ, RZ, -R4 ;  /* 0x000000ffff047224 */ /* 0x000fe400078e0a04 */
[----:B------:R-:W-:Y:S01]  /*3e70*/  IMAD.MOV R68, RZ, RZ, -R5 ;  /* 0x000000ffff447224 */ /* 0x000fe200078e0a05 */
[C---:B------:R-:W-:Y:S01]  /*3e80*/  ISETP.GT.U32.AND P5, PT, R123.reuse, R61, PT ;  /* 0x0000003d7b00720c */ /* 0x040fe20003fa4070 */
[----:B------:R-:W-:Y:S01]  /*3e90*/  IMAD.MOV R6, RZ, RZ, -R3 ;  /* 0x000000ffff067224 */ /* 0x000fe200078e0a03 */
[----:B------:R-:W-:Y:S01]  /*3ea0*/  LOP3.LUT R5, R2, 0x8a, RZ, 0xfc, !PT ;  /* 0x0000008a02057812 */ /* 0x000fe200078efcff */
[C---:B------:R-:W-:Y:S02]  /*3eb0*/  IMAD R66, R123.reuse, R4, R66 ;  /* 0x000000047b427224 */ /* 0x040fe400078e0242 */
[----:B------:R-:W-:Y:S01]  /*3ec0*/  IMAD R67, R123, R68, R67 ;  /* 0x000000447b437224 */ /* 0x000fe200078e0243 */
[----:B------:R-:W-:Y:S01]  /*3ed0*/  IABS R68, R5 ;  /* 0x0000000500447213 */ /* 0x000fe20000000000 */
[----:B------:R-:W-:-:S02]  /*3ee0*/  @!P6 IMAD.IADD R62, R62, 0x1, -R123 ;  /* 0x000000013e3ee824 */ /* 0x000fc400078e0a7b */
[C---:B------:R-:W-:Y:S01]  /*3ef0*/  IMAD R63, R123.reuse, R6, R63 ;  /* 0x000000067b3f7224 */ /* 0x040fe200078e023f */
[----:B------:R-:W-:Y:S01]  /*3f00*/  LOP3.LUT R6, R2, 0x8c, RZ, 0xfc, !PT ;  /* 0x0000008c02067812 */ /* 0x000fe200078efcff */
[----:B------:R-:W-:Y:S01]  /*3f10*/  @!P4 IMAD.IADD R60, R60, 0x1, -R123 ;  /* 0x000000013c3cc824 */ /* 0x000fe200078e0a7b */
[C---:B------:R-:W-:Y:S01]  /*3f20*/  ISETP.GT.U32.AND P4, PT, R123.reuse, R66, PT ;  /* 0x000000427b00720c */ /* 0x040fe20003f84070 */
[----:B------:R-:W-:Y:S01]  /*3f30*/  @!P3 IMAD.MOV R59, RZ, RZ, -R59 ;  /* 0x000000ffff3bb224 */ /* 0x000fe200078e0a3b */
[C---:B------:R-:W-:Y:S01]  /*3f40*/  ISETP.GT.U32.AND P6, PT, R123.reuse, R62, PT ;  /* 0x0000003e7b00720c */ /* 0x040fe20003fc4070 */
[----:B------:R-:W-:Y:S01]  /*3f50*/  IMAD.HI.U32 R3, R0, R68, RZ ;  /* 0x0000004400037227 */ /* 0x000fe200078e00ff */
[----:B------:R-:W-:Y:S02]  /*3f60*/  ISETP.GT.U32.AND P3, PT, R123, R63, PT ;  /* 0x0000003f7b00720c */ /* 0x000fe40003f64070 */
[----:B------:R-:W-:Y:S01]  /*3f70*/  IABS R69, R6 ;  /* 0x0000000600457213 */ /* 0x000fe20000000000 */
[----:B------:R-:W-:Y:S01]  /*3f80*/  @!P5 IMAD.IADD R61, R61, 0x1, -R123 ;  /* 0x000000013d3dd824 */ /* 0x000fe200078e0a7b */
[----:B------:R-:W-:Y:S01]  /*3f90*/  ISETP.GT.U32.AND P5, PT, R123, R67, PT ;  /* 0x000000437b00720c */ /* 0x000fe20003fa4070 */
[----:B------:R-:W-:-:S02]  /*3fa0*/  IMAD.MOV R4, RZ, RZ, -R3 ;  /* 0x000000ffff047224 */ /* 0x000fc400078e0a03 */
[----:B------:R-:W-:-:S04]  /*3fb0*/  IMAD.HI.U32 R3, R0, R69, RZ ;  /* 0x0000004500037227 */ /* 0x000fc800078e00ff */
[C---:B------:R-:W-:Y:S02]  /*3fc0*/  IMAD R68, R123.reuse, R4, R68 ;  /* 0x000000047b447224 */ /* 0x040fe400078e0244 */
[--C-:B------:R-:W-:Y:S01]  /*3fd0*/  @!P4 IMAD.IADD R66, R66, 0x1, -R123.reuse ;  /* 0x000000014242c824 */ /* 0x100fe200078e0a7b */
[----:B------:R-:W-:Y:S01]  /*3fe0*/  ISETP.GE.AND P4, PT, R74, RZ, PT ;  /* 0x000000ff4a00720c */ /* 0x000fe20003f86270 */
[--C-:B------:R-:W-:Y:S01]  /*3ff0*/  @!P6 IMAD.IADD R62, R62, 0x1, -R123.reuse ;  /* 0x000000013e3ee824 */ /* 0x100fe200078e0a7b */
[----:B------:R-:W-:Y:S01]  /*4000*/  ISETP.GT.U32.AND P6, PT, R123, R68, PT ;  /* 0x000000447b00720c */ /* 0x000fe20003fc4070 */
[----:B------:R-:W-:Y:S01]  /*4010*/  @!P3 IMAD.IADD R63, R63, 0x1, -R123 ;  /* 0x000000013f3fb824 */ /* 0x000fe200078e0a7b */
[----:B------:R-:W-:Y:S01]  /*4020*/  ISETP.GE.AND P3, PT, R71, RZ, PT ;  /* 0x000000ff4700720c */ /* 0x000fe20003f66270 */
[----:B------:R-:W-:Y:S01]  /*4030*/  @!P1 IMAD.MOV R60, RZ, RZ, -R60 ;  /* 0x000000ffff3c9224 */ /* 0x000fe200078e0a3c */
[----:B------:R-:W-:Y:S01]  /*4040*/  ISETP.GT.U32.AND P1, PT, R123, R66, PT ;  /* 0x000000427b00720c */ /* 0x000fe20003f24070 */
[----:B------:R-:W-:Y:S01]  /*4050*/  IMAD.MOV R4, RZ, RZ, -R3 ;  /* 0x000000ffff047224 */ /* 0x000fe200078e0a03 */
[----:B------:R-:W-:Y:S01]  /*4060*/  LOP3.LUT R74, R2, 0x90, RZ, 0xfc, !PT ;  /* 0x00000090024a7812 */ /* 0x000fe200078efcff */
[----:B------:R-:W-:-:S03]  /*4070*/  IMAD.HI.U32 R3, R0, R70, RZ ;  /* 0x0000004600037227 */ /* 0x000fc600078e00ff */
[----:B------:R-:W-:Y:S01]  /*4080*/  IABS R71, R74 ;  /* 0x0000004a00477213 */ /* 0x000fe20000000000 */
[----:B------:R-:W-:Y:S01]  /*4090*/  @!P5 IMAD.IADD R67, R67, 0x1, -R123 ;  /* 0x000000014343d824 */ /* 0x000fe200078e0a7b */
[C---:B------:R-:W-:Y:S01]  /*40a0*/  ISETP.GT.U32.AND P5, PT, R123.reuse, R63, PT ;  /* 0x0000003f7b00720c */ /* 0x040fe20003fa4070 */
[----:B------:R-:W-:Y:S02]  /*40b0*/  IMAD.MOV R3, RZ, RZ, -R3 ;  /* 0x000000ffff037224 */ /* 0x000fe400078e0a03 */
[--C-:B------:R-:W-:Y:S01]  /*40c0*/  @!P6 IMAD.IADD R68, R68, 0x1, -R123.reuse ;  /* 0x000000014444e824 */ /* 0x100fe200078e0a7b */
[C---:B------:R-:W-:Y:S01]  /*40d0*/  ISETP.GT.U32.AND P6, PT, R123.reuse, R67, PT ;  /* 0x000000437b00720c */ /* 0x040fe20003fc4070 */
[C---:B------:R-:W-:Y:S02]  /*40e0*/  IMAD R70, R123.reuse, R3, R70 ;  /* 0x000000037b467224 */ /* 0x040fe400078e0246 */
[----:B------:R-:W-:Y:S02]  /*40f0*/  @!P1 IMAD.IADD R66, R66, 0x1, -R123 ;  /* 0x0000000142429824 */ /* 0x000fe400078e0a7b */
[C---:B------:R-:W-:Y:S01]  /*4100*/  IMAD R69, R123.reuse, R4, R69 ;  /* 0x000000047b457224 */ /* 0x040fe200078e0245 */
[----:B------:R-:W-:Y:S01]  /*4110*/  ISETP.GT.U32.AND P1, PT, R123, R70, PT ;  /* 0x000000467b00720c */ /* 0x000fe20003f24070 */
[----:B------:R-:W-:-:S02]  /*4120*/  @!P3 IMAD.MOV R62, RZ, RZ, -R62 ;  /* 0x000000ffff3eb224 */ /* 0x000fc400078e0a3e */
[--C-:B------:R-:W-:Y:S01]  /*4130*/  @!P5 IMAD.IADD R63, R63, 0x1, -R123.reuse ;  /* 0x000000013f3fd824 */ /* 0x100fe200078e0a7b */
[----:B------:R-:W-:Y:S01]  /*4140*/  ISETP.GE.AND P5, PT, R73, RZ, PT ;  /* 0x000000ff4900720c */ /* 0x000fe20003fa6270 */
[----:B------:R-:W-:Y:S01]  /*4150*/  IMAD.HI.U32 R3, R0, R71, RZ ;  /* 0x0000004700037227 */ /* 0x000fe200078e00ff */
[----:B------:R-:W-:Y:S02]  /*4160*/  ISETP.GT.U32.AND P3, PT, R123, R69, PT ;  /* 0x000000457b00720c */ /* 0x000fe40003f64070 */
[----:B------:R-:W-:Y:S01]  /*4170*/  LOP3.LUT R73, R2, 0x92, RZ, 0xfc, !PT ;  /* 0x0000009202497812 */ /* 0x000fe200078efcff */
[----:B------:R-:W-:Y:S01]  /*4180*/  @!P6 IMAD.IADD R67, R67, 0x1, -R123 ;  /* 0x000000014343e824 */ /* 0x000fe200078e0a7b */
[----:B------:R-:W-:Y:S01]  /*4190*/  ISETP.GE.AND P6, PT, R72, RZ, PT ;  /* 0x000000ff4800720c */ /* 0x000fe20003fc6270 */
[----:B------:R-:W-:Y:S01]  /*41a0*/  IMAD.MOV R4, RZ, RZ, -R3 ;  /* 0x000000ffff047224 */ /* 0x000fe200078e0a03 */
[----:B------:R-:W-:Y:S01]  /*41b0*/  IABS R72, R73 ;  /* 0x0000004900487213 */ /* 0x000fe20000000000 */
[----:B------:R-:W-:-:S02]  /*41c0*/  @!P1 IMAD.IADD R70, R70, 0x1, -R123 ;  /* 0x0000000146469824 */ /* 0x000fc400078e0a7b */
[C---:B------:R-:W-:Y:S02]  /*41d0*/  IMAD R71, R123.reuse, R4, R71 ;  /* 0x000000047b477224 */ /* 0x040fe400078e0247 */
[----:B------:R-:W-:Y:S01]  /*41e0*/  @!P5 IMAD.MOV R66, RZ, RZ, -R66 ;  /* 0x000000ffff42d224 */ /* 0x000fe200078e0a42 */
[----:B------:R-:W-:Y:S01]  /*41f0*/  ISETP.GT.U32.AND P5, PT, R123, R70, PT ;  /* 0x000000467b00720c */ /* 0x000fe20003fa4070 */
[----:B------:R-:W-:-:S04]  /*4200*/  IMAD.HI.U32 R3, R0, R72, RZ ;  /* 0x0000004800037227 */ /* 0x000fc800078e00ff */
[----:B------:R-:W-:Y:S01]  /*4210*/  @!P3 IMAD.IADD R69, R69, 0x1, -R123 ;  /* 0x000000014545b824 */ /* 0x000fe200078e0a7b */
[----:B------:R-:W-:Y:S01]  /*4220*/  ISETP.GE.AND P3, PT, R6, RZ, PT ;  /* 0x000000ff0600720c */ /* 0x000fe20003f66270 */
[----:B------:R-:W-:Y:S01]  /*4230*/  IMAD.MOV R3, RZ, RZ, -R3 ;  /* 0x000000ffff037224 */ /* 0x000fe200078e0a03 */
[----:B------:R-:W-:Y:S01]  /*4240*/  LOP3.LUT R6, R2, 0x98, RZ, 0xfc, !PT ;  /* 0x0000009802067812 */ /* 0x000fe200078efcff */
[----:B------:R-:W-:Y:S01]  /*4250*/  @!P4 IMAD.MOV R63, RZ, RZ, -R63 ;  /* 0x000000ffff3fc224 */ /* 0x000fe200078e0a3f */
[C---:B------:R-:W-:Y:S01]  /*4260*/  ISETP.GT.U32.AND P1, PT, R123.reuse, R69, PT ;  /* 0x000000457b00720c */ /* 0x040fe20003f24070 */
[C---:B------:R-:W-:Y:S01]  /*4270*/  IMAD R72, R123.reuse, R3, R72 ;  /* 0x000000037b487224 */ /* 0x040fe200078e0248 */
[C---:B------:R-:W-:Y:S01]  /*4280*/  ISETP.GT.U32.AND P4, PT, R123.reuse, R71, PT ;  /* 0x000000477b00720c */ /* 0x040fe20003f84070 */
[----:B------:R-:W-:Y:S01]  /*4290*/  @!P5 IMAD.IADD R70, R70, 0x1, -R123 ;  /* 0x000000014646d824 */ /* 0x000fe200078e0a7b */
[----:B------:R-:W-:Y:S01]  /*42a0*/  LOP3.LUT R3, R2, 0x94, RZ, 0xfc, !PT ;  /* 0x0000009402037812 */ /* 0x000fe200078efcff */
[----:B------:R-:W-:Y:S01]  /*42b0*/  @!P0 IMAD.MOV R61, RZ, RZ, -R61 ;  /* 0x000000ffff3d8224 */ /* 0x000fe200078e0a3d */
[C---:B------:R-:W-:Y:S01]  /*42c0*/  ISETP.GT.U32.AND P5, PT, R123.reuse, R72, PT ;  /* 0x000000487b00720c */ /* 0x040fe20003fa4070 */
[----:B------:R-:W-:Y:S01]  /*42d0*/  @!P6 IMAD.MOV R67, RZ, RZ, -R67 ;  /* 0x000000ffff43e224 */ /* 0x000fe200078e0a43 */
[----:B------:R-:W-:-:S02]  /*42e0*/  ISETP.GT.U32.AND P0, PT, R123, R68, PT ;  /* 0x000000447b00720c */ /* 0x000fc40003f04070 */
[----:B------:R-:W-:Y:S02]  /*42f0*/  ISETP.GE.AND P6, PT, R75, RZ, PT ;  /* 0x000000ff4b00720c */ /* 0x000fe40003fc6270 */
[----:B------:R-:W-:Y:S01]  /*4300*/  IABS R75, R6 ;  /* 0x00000006004b7213 */ /* 0x000fe20000000000 */
[--C-:B------:R-:W-:Y:S01]  /*4310*/  @!P1 IMAD.IADD R69, R69, 0x1, -R123.reuse ;  /* 0x0000000145459824 */ /* 0x100fe200078e0a7b */
[----:B------:R-:W-:Y:S01]  /*4320*/  ISETP.GE.AND P1, PT, R73, RZ, PT ;  /* 0x000000ff4900720c */ /* 0x000fe20003f26270 */
[----:B------:R-:W-:Y:S01]  /*4330*/  @!P4 IMAD.IADD R71, R71, 0x1, -R123 ;  /* 0x000000014747c824 */ /* 0x000fe200078e0a7b */
[----:B------:R-:W-:Y:S01]  /*4340*/  IABS R73, R3 ;  /* 0x0000000300497213 */ /* 0x000fe20000000000 */
[----:B------:R-:W-:Y:S01]  /*4350*/  @!P3 IMAD.MOV R69, RZ, RZ, -R69 ;  /* 0x000000ffff45b224 */ /* 0x000fe200078e0a45 */
[----:B------:R-:W-:Y:S01]  /*4360*/  ISETP.GE.AND P4, PT, R3, RZ, PT ;  /* 0x000000ff0300720c */ /* 0x000fe20003f86270 */
[----:B------:R-:W-:Y:S01]  /*4370*/  @!P5 IMAD.IADD R72, R72, 0x1, -R123 ;  /* 0x000000014848d824 */ /* 0x000fe200078e0a7b */
[----:B------:R-:W-:Y:S01]  /*4380*/  ISETP.GT.U32.AND P5, PT, R123, R71, PT ;  /* 0x000000477b00720c */ /* 0x000fe20003fa4070 */
[----:B------:R-:W-:-:S03]  /*4390*/  IMAD.HI.U32 R3, R0, R73, RZ ;  /* 0x0000004900037227 */ /* 0x000fc600078e00ff */
[----:B------:R-:W-:Y:S01]  /*43a0*/  ISETP.GT.U32.AND P3, PT, R123, R72, PT ;  /* 0x000000487b00720c */ /* 0x000fe20003f64070 */
[----:B------:R-:W-:Y:S01]  /*43b0*/  @!P0 IMAD.IADD R68, R68, 0x1, -R123 ;  /* 0x0000000144448824 */ /* 0x000fe200078e0a7b */
[----:B------:R-:W-:Y:S01]  /*43c0*/  ISETP.GE.AND P0, PT, R5, RZ, PT ;  /* 0x000000ff0500720c */ /* 0x000fe20003f06270 */
[----:B------:R-:W-:Y:S01]  /*43d0*/  IMAD.MOV R4, RZ, RZ, -R3 ;  /* 0x000000ffff047224 */ /* 0x000fe200078e0a03 */
[----:B------:R-:W-:Y:S01]  /*43e0*/  LOP3.LUT R5, R2, 0x96, RZ, 0xfc, !PT ;  /* 0x0000009602057812 */ /* 0x000fe200078efcff */
[----:B------:R-:W-:Y:S02]  /*43f0*/  @!P6 IMAD.MOV R70, RZ, RZ, -R70 ;  /* 0x000000ffff46e224 */ /* 0x000fe400078e0a46 */
[----:B------:R-:W-:Y:S01]  /*4400*/  IMAD R73, R123, R4, R73 ;  /* 0x000000047b497224 */ /* 0x000fe200078e0249 */
[----:B------:R-:W-:Y:S01]  /*4410*/  ISETP.GE.AND P6, PT, R5, RZ, PT ;  /* 0x000000ff0500720c */ /* 0x000fe20003fc6270 */
[----:B------:R-:W-:Y:S02]  /*4420*/  @!P5 IMAD.IADD R71, R71, 0x1, -R123 ;  /* 0x000000014747d824 */ /* 0x000fe400078e0a7b */
[----:B------:R-:W-:Y:S01]  /*4430*/  IMAD.HI.U32 R4, R0, R75, RZ ;  /* 0x0000004b00047227 */ /* 0x000fe200078e00ff */
[----:B------:R-:W-:-:S03]  /*4440*/  ISETP.GT.U32.AND P5, PT, R123, R73, PT ;  /* 0x000000497b00720c */ /* 0x000fc60003fa4070 */
[----:B------:R-:W-:Y:S01]  /*4450*/  @!P0 IMAD.MOV R68, RZ, RZ, -R68 ;  /* 0x000000ffff448224 */ /* 0x000fe200078e0a44 */
[----:B------:R-:W-:Y:S01]  /*4460*/  ISETP.GE.AND P0, PT, R74, RZ, PT ;  /* 0x000000ff4a00720c */ /* 0x000fe20003f06270 */
[----:B------:R-:W-:Y:S01]  /*4470*/  IMAD.MOV R4, RZ, RZ, -R4 ;  /* 0x000000ffff047224 */ /* 0x000fe200078e0a04 */
[----:B------:R-:W-:Y:S01]  /*4480*/  IABS R74, R5 ;  /* 0x00000005004a7213 */ /* 0x000fe20000000000 */
[----:B------:R-:W-:Y:S01]  /*4490*/  @!P3 IMAD.IADD R72, R72, 0x1, -R123 ;  /* 0x000000014848b824 */ /* 0x000fe200078e0a7b */
[----:B------:R-:W-:Y:S01]  /*44a0*/  ISETP.GE.AND P3, PT, R6, RZ, PT ;  /* 0x000000ff0600720c */ /* 0x000fe20003f66270 */
[----:B------:R-:W-:Y:S02]  /*44b0*/  IMAD R75, R123, R4, R75 ;  /* 0x000000047b4b7224 */ /* 0x000fe400078e024b */
[----:B------:R-:W-:-:S04]  /*44c0*/  IMAD.HI.U32 R3, R0, R74, RZ ;  /* 0x0000004a00037227 */ /* 0x000fc800078e00ff */
[----:B------:R-:W-:Y:S02]  /*44d0*/  IMAD.MOV R5, RZ, RZ, -R3 ;  /* 0x000000ffff057224 */ /* 0x000fe400078e0a03 */
[----:B------:R-:W-:Y:S02]  /*44e0*/  @!P5 IMAD.IADD R73, R73, 0x1, -R123 ;  /* 0x000000014949d824 */ /* 0x000fe400078e0a7b */
[C---:B------:R-:W-:Y:S02]  /*44f0*/  IMAD R74, R123.reuse, R5, R74 ;  /* 0x000000057b4a7224 */ /* 0x040fe400078e024a */
[----:B------:R-:W-:Y:S01]  /*4500*/  @!P0 IMAD.MOV R71, RZ, RZ, -R71 ;  /* 0x000000ffff478224 */ /* 0x000fe200078e0a47 */
[C---:B------:R-:W-:Y:S01]  /*4510*/  ISETP.GT.U32.AND P5, PT, R123.reuse, R73, PT ;  /* 0x000000497b00720c */ /* 0x040fe20003fa4070 */
[----:B------:R-:W-:Y:S01]  /*4520*/  IMAD.HI.U32 R3, R0, R76, RZ ;  /* 0x0000004c00037227 */ /* 0x000fe200078e00ff */
[----:B------:R-:W-:-:S03]  /*4530*/  ISETP.GT.U32.AND P0, PT, R123, R74, PT ;  /* 0x0000004a7b00720c */ /* 0x000fc60003f04070 */
[----:B------:R-:W-:Y:S02]  /*4540*/  IMAD.MOV R3, RZ, RZ, -R3 ;  /* 0x000000ffff037224 */ /* 0x000fe400078e0a03 */
[----:B------:R-:W-:Y:S01]  /*4550*/  @!P1 IMAD.MOV R72, RZ, RZ, -R72 ;  /* 0x000000ffff489224 */ /* 0x000fe200078e0a48 */
[----:B------:R-:W-:Y:S01]  /*4560*/  ISETP.GE.AND P1, PT, R77, RZ, PT ;  /* 0x000000ff4d00720c */ /* 0x000fe20003f26270 */
[----:B------:R-:W-:Y:S01]  /*4570*/  IMAD R76, R123, R3, R76 ;  /* 0x000000037b4c7224 */ /* 0x000fe200078e024c */
[----:B------:R-:W-:Y:S01]  /*4580*/  IABS R77, R78 ;  /* 0x0000004e004d7213 */ /* 0x000fe20000000000 */
[----:B------:R-:W-:-:S04]  /*4590*/  IMAD.HI.U32 R4, R0, R79, RZ ;  /* 0x0000004f00047227 */ /* 0x000fc800078e00ff */
[--C-:B------:R-:W-:Y:S01]  /*45a0*/  @!P5 IMAD.IADD R73, R73, 0x1, -R123.reuse ;  /* 0x000000014949d824 */ /* 0x100fe200078e0a7b */
[C---:B------:R-:W-:Y:S01]  /*45b0*/  ISETP.GT.U32.AND P5, PT, R123.reuse, R75, PT ;  /* 0x0000004b7b00720c */ /* 0x040fe20003fa4070 */
[----:B------:R-:W-:Y:S02]  /*45c0*/  @!P0 IMAD.IADD R74, R74, 0x1, -R123 ;  /* 0x000000014a4a8824 */ /* 0x000fe400078e0a7b */
[----:B------:R-:W-:Y:S01]  /*45d0*/  @!P4 IMAD.MOV R73, RZ, RZ, -R73 ;  /* 0x000000ffff49c224 */ /* 0x000fe200078e0a49 */
[C---:B------:R-:W-:Y:S01]  /*45e0*/  ISETP.GT.U32.AND P4, PT, R123.reuse, R76, PT ;  /* 0x0000004c7b00720c */ /* 0x040fe20003f84070 */
[----:B------:R-:W-:Y:S01]  /*45f0*/  IMAD.HI.U32 R3, R0, R77, RZ ;  /* 0x0000004d00037227 */ /* 0x000fe200078e00ff */
[----:B------:R-:W-:-:S03]  /*4600*/  ISETP.GT.U32.AND P0, PT, R123, R74, PT ;  /* 0x0000004a7b00720c */ /* 0x000fc60003f04070 */
[----:B------:R-:W-:-:S04]  /*4610*/  IMAD.HI.U32 R5, R0, R80, RZ ;  /* 0x0000005000057227 */ /* 0x000fc800078e00ff */
[--C-:B------:R-:W-:Y:S02]  /*4620*/  @!P5 IMAD.IADD R75, R75, 0x1, -R123.reuse ;  /* 0x000000014b4bd824 */ /* 0x100fe400078e0a7b */
[----:B------:R-:W-:Y:S02]  /*4630*/  IMAD.MOV R4, RZ, RZ, -R4 ;  /* 0x000000ffff047224 */ /* 0x000fe400078e0a04 */
[--C-:B------:R-:W-:Y:S01]  /*4640*/  @!P4 IMAD.IADD R76, R76, 0x1, -R123.reuse ;  /* 0x000000014c4cc824 */ /* 0x100fe200078e0a7b */
[C---:B------:R-:W-:Y:S01]  /*4650*/  ISETP.GT.U32.AND P5, PT, R123.reuse, R75, PT ;  /* 0x0000004b7b00720c */ /* 0x040fe20003fa4070 */
[----:B------:R-:W-:Y:S01]  /*4660*/  @!P0 IMAD.IADD R74, R74, 0x1, -R123 ;  /* 0x000000014a4a8824 */ /* 0x000fe200078e0a7b */
[----:B------:R-:W-:Y:S01]  /*4670*/  ISETP.GE.AND P0, PT, R78, RZ, PT ;  /* 0x000000ff4e00720c */ /* 0x000fe20003f06270 */
[----:B------:R-:W-:Y:S01]  /*4680*/  IMAD.MOV R78, RZ, RZ, -R3 ;  /* 0x000000ffff4e7224 */ /* 0x000fe200078e0a03 */
[----:B------:R-:W-:Y:S01]  /*4690*/  ISETP.GT.U32.AND P4, PT, R123, R76, PT ;  /* 0x0000004c7b00720c */ /* 0x000fe20003f84070 */
[----:B------:R-:W-:-:S02]  /*46a0*/  IMAD.MOV R5, RZ, RZ, -R5 ;  /* 0x000000ffff057224 */ /* 0x000fc400078e0a05 */
[C---:B------:R-:W-:Y:S02]  /*46b0*/  IMAD R77, R123.reuse, R78, R77 ;  /* 0x0000004e7b4d7224 */ /* 0x040fe400078e024d */
[C---:B------:R-:W-:Y:S02]  /*46c0*/  IMAD R78, R123.reuse, R4, R79 ;  /* 0x000000047b4e7224 */ /* 0x040fe400078e024f */
[C---:B------:R-:W-:Y:S01]  /*46d0*/  IMAD R79, R123.reuse, R5, R80 ;  /* 0x000000057b4f7224 */ /* 0x040fe200078e0250 */
[----:B------:R-:W-:Y:S01]  /*46e0*/  IABS R5, R87 ;  /* 0x0000005700057213 */ /* 0x000fe20000000000 */
[----:B------:R-:W-:Y:S01]  /*46f0*/  @!P6 IMAD.MOV R74, RZ, RZ, -R74 ;  /* 0x000000ffff4ae224 */ /* 0x000fe200078e0a4a */
[----:B------:R-:W-:Y:S01]  /*4700*/  ISETP.GT.U32.AND P6, PT, R123, R77, PT ;  /* 0x0000004d7b00720c */ /* 0x000fe20003fc4070 */
[----:B------:R-:W-:-:S04]  /*4710*/  IMAD.HI.U32 R6, R0, R81, RZ ;  /* 0x0000005100067227 */ /* 0x000fc800078e00ff */
[--C-:B------:R-:W-:Y:S01]  /*4720*/  @!P4 IMAD.IADD R76, R76, 0x1, -R123.reuse ;  /* 0x000000014c4cc824 */ /* 0x100fe200078e0a7b */
[----:B------:R-:W-:Y:S01]  /*4730*/  ISETP.GT.U32.AND P4, PT, R123, R79, PT ;  /* 0x0000004f7b00720c */ /* 0x000fe20003f84070 */
[----:B------:R-:W-:Y:S01]  /*4740*/  @!P5 IMAD.IADD R75, R75, 0x1, -R123 ;  /* 0x000000014b4bd824 */ /* 0x000fe200078e0a7b */
[C---:B------:R-:W-:Y:S01]  /*4750*/  ISETP.GT.U32.AND P5, PT, R123.reuse, R78, PT ;  /* 0x0000004e7b00720c */ /* 0x040fe20003fa4070 */
[----:B------:R-:W-:Y:S02]  /*4760*/  IMAD.MOV R6, RZ, RZ, -R6 ;  /* 0x000000ffff067224 */ /* 0x000fe400078e0a06 */
[----:B------:R-:W-:Y:S02]  /*4770*/  @!P3 IMAD.MOV R75, RZ, RZ, -R75 ;  /* 0x000000ffff4bb224 */ /* 0x000fe400078e0a4b */
[----:B------:R-:W-:Y:S01]  /*4780*/  IMAD R80, R123, R6, R81 ;  /* 0x000000067b507224 */ /* 0x000fe200078e0251 */
[----:B------:R-:W-:Y:S01]  /*4790*/  IABS R81, R90 ;  /* 0x0000005a00517213 */ /* 0x000fe20000000000 */
[--C-:B------:R-:W-:Y:S01]  /*47a0*/  @!P6 IMAD.IADD R77, R77, 0x1, -R123.reuse ;  /* 0x000000014d4de824 */ /* 0x100fe200078e0a7b */
[----:B------:R-:W-:Y:S01]  /*47b0*/  LOP3.LUT R6, R2, 0xa8, RZ, 0xfc, !PT ;  /* 0x000000a802067812 */ /* 0x000fe200078efcff */
[----:B------:R-:W-:Y:S01]  /*47c0*/  @!P1 IMAD.MOV R76, RZ, RZ, -R76 ;  /* 0x000000ffff4c9224 */ /* 0x000fe200078e0a4c */
[----:B------:R-:W-:Y:S01]  /*47d0*/  ISETP.GT.U32.AND P6, PT, R123, R80, PT ;  /* 0x000000507b00720c */ /* 0x000fe20003fc4070 */
[----:B------:R-:W-:Y:S01]  /*47e0*/  @!P4 IMAD.IADD R79, R79, 0x1, -R123 ;  /* 0x000000014f4fc824 */ /* 0x000fe200078e0a7b */
[----:B------:R-:W-:Y:S01]  /*47f0*/  ISETP.GT.U32.AND P4, PT, R123, R77, PT ;  /* 0x0000004d7b00720c */ /* 0x000fe20003f84070 */
[----:B------:R-:W-:Y:S01]  /*4800*/  IMAD.HI.U32 R3, R0, R81, RZ ;  /* 0x0000005100037227 */ /* 0x000fe200078e00ff */
[----:B------:R-:W-:-:S02]  /*4810*/  IABS R83, R6 ;  /* 0x0000000600537213 */ /* 0x000fc40000000000 */
[C---:B------:R-:W-:Y:S01]  /*4820*/  ISETP.GT.U32.AND P1, PT, R123.reuse, R79, PT ;  /* 0x0000004f7b00720c */ /* 0x040fe20003f24070 */
[----:B------:R-:W-:Y:S01]  /*4830*/  @!P5 IMAD.IADD R78, R78, 0x1, -R123 ;  /* 0x000000014e4ed824 */ /* 0x000fe200078e0a7b */
[----:B------:R-:W-:Y:S01]  /*4840*/  ISETP.GE.AND P5, PT, R88, RZ, PT ;  /* 0x000000ff5800720c */ /* 0x000fe20003fa6270 */
[----:B------:R-:W-:Y:S01]  /*4850*/  IMAD.MOV R4, RZ, RZ, -R3 ;  /* 0x000000ffff047224 */ /* 0x000fe200078e0a03 */
[----:B------:R-:W-:Y:S01]  /*4860*/  IABS R88, R89 ;  /* 0x0000005900587213 */ /* 0x000fe20000000000 */
[----:B------:R-:W-:Y:S01]  /*4870*/  IMAD.HI.U32 R3, R0, R82, RZ ;  /* 0x0000005200037227 */ /* 0x000fe200078e00ff */
[----:B------:R-:W-:-:S03]  /*4880*/  ISETP.GT.U32.AND P3, PT, R123, R78, PT ;  /* 0x0000004e7b00720c */ /* 0x000fc60003f64070 */
[----:B------:R-:W-:Y:S02]  /*4890*/  IMAD R81, R123, R4, R81 ;  /* 0x000000047b517224 */ /* 0x000fe400078e0251 */
[----:B------:R-:W-:-:S04]  /*48a0*/  IMAD.HI.U32 R4, R0, R83, RZ ;  /* 0x0000005300047227 */ /* 0x000fc800078e00ff */
[----:B------:R-:W-:Y:S02]  /*48b0*/  IMAD.MOV R3, RZ, RZ, -R3 ;  /* 0x000000ffff037224 */ /* 0x000fe400078e0a03 */
[----:B------:R-:W-:Y:S01]  /*48c0*/  @!P4 IMAD.IADD R77, R77, 0x1, -R123 ;  /* 0x000000014d4dc824 */ /* 0x000fe200078e0a7b */
[C---:B------:R-:W-:Y:S01]  /*48d0*/  ISETP.GT.U32.AND P4, PT, R123.reuse, R81, PT ;  /* 0x000000517b00720c */ /* 0x040fe20003f84070 */
[----:B------:R-:W-:Y:S02]  /*48e0*/  IMAD.MOV R4, RZ, RZ, -R4 ;  /* 0x000000ffff047224 */ /* 0x000fe400078e0a04 */
[----:B------:R-:W-:Y:S02]  /*48f0*/  IMAD R82, R123, R3, R82 ;  /* 0x000000037b527224 */ /* 0x000fe400078e0252 */
[----:B------:R-:W-:-:S04]  /*4900*/  IMAD.HI.U32 R3, R0, R5, RZ ;  /* 0x0000000500037227 */ /* 0x000fc800078e00ff */
[C---:B------:R-:W-:Y:S02]  /*4910*/  IMAD R83, R123.reuse, R4, R83 ;  /* 0x000000047b537224 */ /* 0x040fe400078e0253 */
[----:B------:R-:W-:Y:S02]  /*4920*/  IMAD.MOV R4, RZ, RZ, -R3 ;  /* 0x000000ffff047224 */ /* 0x000fe400078e0a03 */
[--C-:B------:R-:W-:Y:S01]  /*4930*/  @!P3 IMAD.IADD R78, R78, 0x1, -R123.reuse ;  /* 0x000000014e4eb824 */ /* 0x100fe200078e0a7b */
[----:B------:R-:W-:Y:S01]  /*4940*/  ISETP.GT.U32.AND P3, PT, R123, R82, PT ;  /* 0x000000527b00720c */ /* 0x000fe20003f64070 */
[----:B------:R-:W-:Y:S01]  /*4950*/  @!P1 IMAD.IADD R79, R79, 0x1, -R123 ;  /* 0x000000014f4f9824 */ /* 0x000fe200078e0a7b */
[----:B------:R-:W-:Y:S01]  /*4960*/  ISETP.GE.AND P1, PT, R84, RZ, PT ;  /* 0x000000ff5400720c */ /* 0x000fe20003f26270 */
[----:B------:R-:W-:Y:S01]  /*4970*/  IMAD R84, R123, R4, R5 ;  /* 0x000000047b547224 */ /* 0x000fe200078e0205 */
[----:B------:R-:W-:Y:S01]  /*4980*/  IABS R4, R91 ;  /* 0x0000005b00047213 */ /* 0x000fe20000000000 */
[--C-:B------:R-:W-:Y:S01]  /*4990*/  @!P6 IMAD.IADD R80, R80, 0x1, -R123.reuse ;  /* 0x000000015050e824 */ /* 0x100fe200078e0a7b */
[----:B------:R-:W-:Y:S01]  /*49a0*/  IABS R5, R92 ;  /* 0x0000005c00057213 */ /* 0x000fe20000000000 */
[----:B------:R-:W-:Y:S01]  /*49b0*/  @!P4 IMAD.IADD R81, R81, 0x1, -R123 ;  /* 0x000000015151c824 */ /* 0x000fe200078e0a7b */
[C---:B------:R-:W-:Y:S01]  /*49c0*/  ISETP.GT.U32.AND P4, PT, R123.reuse, R84, PT ;  /* 0x000000547b00720c */ /* 0x040fe20003f84070 */
[----:B------:R-:W-:Y:S01]  /*49d0*/  IMAD.HI.U32 R3, R0, R88, RZ ;  /* 0x0000005800037227 */ /* 0x000fe200078e00ff */
[----:B------:R-:W-:-:S03]  /*49e0*/  ISETP.GT.U32.AND P6, PT, R123, R80, PT ;  /* 0x000000507b00720c */ /* 0x000fc60003fc4070 */
[----:B------:R-:W-:Y:S01]  /*49f0*/  @!P3 IMAD.IADD R82, R82, 0x1, -R123 ;  /* 0x000000015252b824 */ /* 0x000fe200078e0a7b */
[----:B------:R-:W-:Y:S01]  /*4a00*/  ISETP.GE.AND P3, PT, R85, RZ, PT ;  /* 0x000000ff5500720c */ /* 0x000fe20003f66270 */
[----:B------:R-:W-:Y:S02]  /*4a10*/  IMAD.MOV R3, RZ, RZ, -R3 ;  /* 0x000000ffff037224 */ /* 0x000fe400078e0a03 */
[----:B------:R-:W-:Y:S01]  /*4a20*/  @!P0 IMAD.MOV R77, RZ, RZ, -R77 ;  /* 0x000000ffff4d8224 */ /* 0x000fe200078e0a4d */
[C---:B------:R-:W-:Y:S01]  /*4a30*/  ISETP.GT.U32.AND P0, PT, R123.reuse, R81, PT ;  /* 0x000000517b00720c */ /* 0x040fe20003f04070 */
[C---:B------:R-:W-:Y:S02]  /*4a40*/  IMAD R85, R123.reuse, R3, R88 ;  /* 0x000000037b557224 */ /* 0x040fe400078e0258 */
[----:B------:R-:W-:Y:S01]  /*4a50*/  @!P4 IMAD.IADD R84, R84, 0x1, -R123 ;  /* 0x000000015454c824 */ /* 0x000fe200078e0a7b */
[----:B------:R-:W-:Y:S01]  /*4a60*/  ISETP.GT.U32.AND P4, PT, R123, R82, PT ;  /* 0x000000527b00720c */ /* 0x000fe20003f84070 */
[----:B------:R-:W-:-:S04]  /*4a70*/  IMAD.HI.U32 R3, R0, R4, RZ ;  /* 0x0000000400037227 */ /* 0x000fc800078e00ff */
[----:B------:R-:W-:Y:S01]  /*4a80*/  @!P6 IMAD.IADD R80, R80, 0x1, -R123 ;  /* 0x000000015050e824 */ /* 0x000fe200078e0a7b */
[C---:B------:R-:W-:Y:S01]  /*4a90*/  ISETP.GT.U32.AND P6, PT, R123.reuse, R83, PT ;  /* 0x000000537b00720c */ /* 0x040fe20003fc4070 */
[----:B------:R-:W-:Y:S02]  /*4aa0*/  IMAD.MOV.U32 R88, RZ, RZ, R5 ;  /* 0x000000ffff587224 */ /* 0x000fe400078e0005 */
[----:B------:R-:W-:Y:S02]  /*4ab0*/  IMAD.MOV R5, RZ, RZ, -R3 ;  /* 0x000000ffff057224 */ /* 0x000fe400078e0a03 */
[----:B------:R-:W-:Y:S01]  /*4ac0*/  @!P3 IMAD.MOV R80, RZ, RZ, -R80 ;  /* 0x000000ffff50b224 */ /* 0x000fe200078e0a50 */
[----:B------:R-:W-:Y:S01]  /*4ad0*/  ISETP.GE.AND P3, PT, R86, RZ, PT ;  /* 0x000000ff5600720c */ /* 0x000fe20003f66270 */
[C---:B------:R-:W-:Y:S01]  /*4ae0*/  IMAD R86, R123.reuse, R5, R4 ;  /* 0x000000057b567224 */ /* 0x040fe200078e0204 */
[----:B------:R-:W-:Y:S01]  /*4af0*/  LOP3.LUT R5, R2, 0xb2, RZ, 0xfc, !PT ;  /* 0x000000b202057812 */ /* 0x000fe200078efcff */
[----:B------:R-:W-:Y:S01]  /*4b00*/  @!P5 IMAD.MOV R78, RZ, RZ, -R78 ;  /* 0x000000ffff4ed224 */ /* 0x000fe200078e0a4e */
[C---:B------:R-:W-:Y:S01]  /*4b10*/  ISETP.GT.U32.AND P5, PT, R123.reuse, R84, PT ;  /* 0x000000547b00720c */ /* 0x040fe20003fa4070 */
[----:B------:R-:W-:Y:S01]  /*4b20*/  @!P4 IMAD.IADD R82, R82, 0x1, -R123 ;  /* 0x000000015252c824 */ /* 0x000fe200078e0a7b */
[----:B------:R-:W-:Y:S01]  /*4b30*/  ISETP.GT.U32.AND P4, PT, R123, R86, PT ;  /* 0x000000567b00720c */ /* 0x000fe20003f84070 */
[----:B------:R-:W-:Y:S01]  /*4b40*/  IMAD.HI.U32 R3, R0, R88, RZ ;  /* 0x0000005800037227 */ /* 0x000fe200078e00ff */
[----:B------:R-:W-:-:S03]  /*4b50*/  IABS R4, R5 ;  /* 0x0000000500047213 */ /* 0x000fc60000000000 */
[----:B------:R-:W-:Y:S01]  /*4b60*/  @!P6 IMAD.IADD R83, R83, 0x1, -R123 ;  /* 0x000000015353e824 */ /* 0x000fe200078e0a7b */
[----:B------:R-:W-:Y:S01]  /*4b70*/  ISETP.GE.AND P6, PT, R90, RZ, PT ;  /* 0x000000ff5a00720c */ /* 0x000fe20003fc6270 */
[----:B------:R-:W-:Y:S02]  /*4b80*/  IMAD.MOV R3, RZ, RZ, -R3 ;  /* 0x000000ffff037224 */ /* 0x000fe400078e0a03 */
[----:B------:R-:W-:Y:S01]  /*4b90*/  @!P1 IMAD.MOV R79, RZ, RZ, -R79 ;  /* 0x000000ffff4f9224 */ /* 0x000fe200078e0a4f */
[----:B------:R-:W-:Y:S01]  /*4ba0*/  ISETP.GT.U32.AND P1, PT, R123, R83, PT ;  /* 0x000000537b00720c */ /* 0x000fe20003f24070 */
[--C-:B------:R-:W-:Y:S01]  /*4bb0*/  @!P0 IMAD.IADD R81, R81, 0x1, -R123.reuse ;  /* 0x0000000151518824 */ /* 0x100fe200078e0a7b */
[----:B------:R-:W-:Y:S01]  /*4bc0*/  ISETP.GT.U32.AND P0, PT, R123, R85, PT ;  /* 0x000000557b00720c */ /* 0x000fe20003f04070 */
[--C-:B------:R-:W-:Y:S01]  /*4bd0*/  @!P5 IMAD.IADD R84, R84, 0x1, -R123.reuse ;  /* 0x000000015454d824 */ /* 0x100fe200078e0a7b */
[----:B------:R-:W-:Y:S01]  /*4be0*/  ISETP.GE.AND P5, PT, R87, RZ, PT ;  /* 0x000000ff5700720c */ /* 0x000fe20003fa6270 */
[----:B------:R-:W-:Y:S01]  /*4bf0*/  @!P4 IMAD.IADD R86, R86, 0x1, -R123 ;  /* 0x000000015656c824 */ /* 0x000fe200078e0a7b */
[----:B------:R-:W-:Y:S01]  /*4c00*/  ISETP.GE.AND P4, PT, R89, RZ, PT ;  /* 0x000000ff5900720c */ /* 0x000fe20003f86270 */
[----:B------:R-:W-:-:S02]  /*4c10*/  IMAD R87, R123, R3, R88 ;  /* 0x000000037b577224 */ /* 0x000fc400078e0258 */
[----:B------:R-:W-:Y:S01]  /*4c20*/  IMAD.MOV.U32 R88, RZ, RZ, R4 ;  /* 0x000000ffff587224 */ /* 0x000fe200078e0004 */
[----:B------:R-:W-:Y:S01]  /*4c30*/  LOP3.LUT R4, R2, 0xb6, RZ, 0xfc, !PT ;  /* 0x000000b602047812 */ /* 0x000fe200078efcff */
[----:B------:R-:W-:Y:S01]  /*4c40*/  @!P3 IMAD.MOV R82, RZ, RZ, -R82 ;  /* 0x000000ffff52b224 */ /* 0x000fe200078e0a52 */
[----:B------:R-:W-:Y:S01]  /*4c50*/  ISETP.GT.U32.AND P3, PT, R123, R86, PT ;  /* 0x000000567b00720c */ /* 0x000fe20003f64070 */
[----:B------:R-:W-:Y:S01]  /*4c60*/  IMAD.HI.U32 R3, R0, R88, RZ ;  /* 0x0000005800037227 */ /* 0x000fe200078e00ff */
[----:B------:R-:W-:-:S03]  /*4c70*/  IABS R90, R4 ;  /* 0x00000004005a7213 */ /* 0x000fc60000000000 */
[----:B------:R-:W-:Y:S02]  /*4c80*/  IMAD.MOV R3, RZ, RZ, -R3 ;  /* 0x000000ffff037224 */ /* 0x000fe400078e0a03 */
[--C-:B------:R-:W-:Y:S01]  /*4c90*/  @!P1 IMAD.IADD R83, R83, 0x1, -R123.reuse ;  /* 0x0000000153539824 */ /* 0x100fe200078e0a7b */
[----:B------:R-:W-:Y:S01]  /*4ca0*/  ISETP.GE.AND P1, PT, R6, RZ, PT ;  /* 0x000000ff0600720c */ /* 0x000fe20003f26270 */
[----:B------:R-:W-:Y:S02]  /*4cb0*/  @!P0 IMAD.IADD R85, R85, 0x1, -R123 ;  /* 0x0000000155558824 */ /* 0x000fe400078e0a7b */
[----:B------:R-:W-:Y:S01]  /*4cc0*/  @!P6 IMAD.MOV R81, RZ, RZ, -R81 ;  /* 0x000000ffff51e224 */ /* 0x000fe200078e0a51 */
[C---:B------:R-:W-:Y:S01]  /*4cd0*/  ISETP.GT.U32.AND P6, PT, R123.reuse, R87, PT ;  /* 0x000000577b00720c */ /* 0x040fe20003fc4070 */
[C---:B------:R-:W-:Y:S01]  /*4ce0*/  IMAD R88, R123.reuse, R3, R88 ;  /* 0x000000037b587224 */ /* 0x040fe200078e0258 */
[C---:B------:R-:W-:Y:S01]  /*4cf0*/  ISETP.GT.U32.AND P0, PT, R123.reuse, R85, PT ;  /* 0x000000557b00720c */ /* 0x040fe20003f04070 */
[----:B------:R-:W-:Y:S01]  /*4d00*/  @!P3 IMAD.IADD R86, R86, 0x1, -R123 ;  /* 0x000000015656b824 */ /* 0x000fe200078e0a7b */
[----:B------:R-:W-:Y:S01]  /*4d10*/  LOP3.LUT R3, R2, 0xb4, RZ, 0xfc, !PT ;  /* 0x000000b402037812 */ /* 0x000fe200078efcff */
[----:B------:R-:W-:Y:S01]  /*4d20*/  @!P5 IMAD.MOV R84, RZ, RZ, -R84 ;  /* 0x000000ffff54d224 */ /* 0x000fe200078e0a54 */
[----:B------:R-:W-:-:S02]  /*4d30*/  ISETP.GT.U32.AND P3, PT, R123, R88, PT ;  /* 0x000000587b00720c */ /* 0x000fc40003f64070 */
[----:B------:R-:W-:Y:S01]  /*4d40*/  IABS R89, R3 ;  /* 0x0000000300597213 */ /* 0x000fe20000000000 */
[----:B------:R-:W-:Y:S01]  /*4d50*/  @!P1 IMAD.MOV R83, RZ, RZ, -R83 ;  /* 0x000000ffff539224 */ /* 0x000fe200078e0a53 */
[----:B------:R-:W-:Y:S02]  /*4d60*/  ISETP.GE.AND P1, PT, R91, RZ, PT ;  /* 0x000000ff5b00720c */ /* 0x000fe40003f26270 */
[----:B------:R-:W-:Y:S01]  /*4d70*/  ISETP.GE.AND P5, PT, R92, RZ, PT ;  /* 0x000000ff5c00720c */ /* 0x000fe20003fa6270 */
[--C-:B------:R-:W-:Y:S01]  /*4d80*/  @!P6 IMAD.IADD R87, R87, 0x1, -R123.reuse ;  /* 0x000000015757e824 */ /* 0x100fe200078e0a7b */
[----:B------:R-:W-:Y:S01]  /*4d90*/  IABS R92, R95 ;  /* 0x0000005f005c7213 */ /* 0x000fe20000000000 */
[--C-:B------:R-:W-:Y:S01]  /*4da0*/  @!P0 IMAD.IADD R85, R85, 0x1, -R123.reuse ;  /* 0x0000000155558824 */ /* 0x100fe200078e0a7b */
[----:B------:R-:W-:Y:S02]  /*4db0*/  ISETP.GE.AND P0, PT, R5, RZ, PT ;  /* 0x000000ff0500720c */ /* 0x000fe40003f06270 */
[----:B------:R-:W-:Y:S01]  /*4dc0*/  ISETP.GT.U32.AND P6, PT, R123, R87, PT ;  /* 0x000000577b00720c */ /* 0x000fe20003fc4070 */
[----:B------:R-:W-:Y:S01]  /*4dd0*/  @!P3 IMAD.IADD R88, R88, 0x1, -R123 ;  /* 0x000000015858b824 */ /* 0x000fe200078e0a7b */
[----:B------:R-:W-:Y:S01]  /*4de0*/  LOP3.LUT R5, R2, 0xb8, RZ, 0xfc, !PT ;  /* 0x000000b802057812 */ /* 0x000fe200078efcff */
[----:B------:R-:W-:Y:S01]  /*4df0*/  @!P4 IMAD.MOV R85, RZ, RZ, -R85 ;  /* 0x000000ffff55c224 */ /* 0x000fe200078e0a55 */
[----:B------:R-:W-:Y:S01]  /*4e00*/  ISETP.GE.AND P4, PT, R3, RZ, PT ;  /* 0x000000ff0300720c */ /* 0x000fe20003f86270 */
[----:B------:R-:W-:Y:S01]  /*4e10*/  IMAD.HI.U32 R3, R0, R89, RZ ;  /* 0x0000005900037227 */ /* 0x000fe200078e00ff */
[----:B------:R-:W-:-:S02]  /*4e20*/  IABS R91, R5 ;  /* 0x00000005005b7213 */ /* 0x000fc40000000000 */
[----:B------:R-:W-:Y:S01]  /*4e30*/  ISETP.GT.U32.AND P3, PT, R123, R88, PT ;  /* 0x000000587b00720c */ /* 0x000fe20003f64070 */
[----:B------:R-:W-:Y:S01]  /*4e40*/  @!P1 IMAD.MOV R86, RZ, RZ, -R86 ;  /* 0x000000ffff569224 */ /* 0x000fe200078e0a56 */
[----:B------:R-:W-:Y:S01]  /*4e50*/  ISETP.GE.AND P1, PT, R4, RZ, PT ;  /* 0x000000ff0400720c */ /* 0x000fe20003f26270 */
[----:B------:R-:W-:Y:S02]  /*4e60*/  IMAD.MOV R6, RZ, RZ, -R3 ;  /* 0x000000ffff067224 */ /* 0x000fe400078e0a03 */
[----:B------:R-:W-:-:S04]  /*4e70*/  IMAD.HI.U32 R4, R0, R91, RZ ;  /* 0x0000005b00047227 */ /* 0x000fc800078e00ff */
[----:B------:R-:W-:Y:S01]  /*4e80*/  @!P6 IMAD.IADD R87, R87, 0x1, -R123 ;  /* 0x000000015757e824 */ /* 0x000fe200078e0a7b */
[----:B------:R-:W-:Y:S01]  /*4e90*/  ISETP.GE.AND P6, PT, R5, RZ, PT ;  /* 0x000000ff0500720c */ /* 0x000fe20003fc6270 */
[----:B------:R-:W-:Y:S01]  /*4ea0*/  IMAD R89, R123, R6, R89 ;  /* 0x000000067b597224 */ /* 0x000fe200078e0259 */
[----:B------:R-:W-:Y:S01]  /*4eb0*/  LOP3.LUT R6, R2, 0xc2, RZ, 0xfc, !PT ;  /* 0x000000c202067812 */ /* 0x000fe200078efcff */
[----:B------:R-:W-:Y:S02]  /*4ec0*/  IMAD.MOV R4, RZ, RZ, -R4 ;  /* 0x000000ffff047224 */ /* 0x000fe400078e0a04 */
[----:B------:R-:W-:Y:S01]  /*4ed0*/  IMAD.HI.U32 R3, R0, R90, RZ ;  /* 0x0000005a00037227 */ /* 0x000fe200078e00ff */
[----:B------:R-:W-:-:S03]  /*4ee0*/  IABS R100, R6 ;  /* 0x0000000600647213 */ /* 0x000fc60000000000 */
[----:B------:R-:W-:Y:S01]  /*4ef0*/  @!P5 IMAD.MOV R87, RZ, RZ, -R87 ;  /* 0x000000ffff57d224 */ /* 0x000fe200078e0a57 */
[C---:B------:R-:W-:Y:S01]  /*4f00*/  ISETP.GT.U32.AND P5, PT, R123.reuse, R89, PT ;  /* 0x000000597b00720c */ /* 0x040fe20003fa4070 */
[----:B------:R-:W-:Y:S02]  /*4f10*/  @!P3 IMAD.IADD R88, R88, 0x1, -R123 ;  /* 0x000000015858b824 */ /* 0x000fe400078e0a7b */
[C---:B------:R-:W-:Y:S02]  /*4f20*/  IMAD R91, R123.reuse, R4, R91 ;  /* 0x000000047b5b7224 */ /* 0x040fe400078e025b */
[----:B------:R-:W-:Y:S02]  /*4f30*/  IMAD.MOV R5, RZ, RZ, -R3 ;  /* 0x000000ffff057224 */ /* 0x000fe400078e0a03 */
[----:B------:R-:W-:Y:S01]  /*4f40*/  @!P0 IMAD.MOV R88, RZ, RZ, -R88 ;  /* 0x000000ffff588224 */ /* 0x000fe200078e0a58 */
[C---:B------:R-:W-:Y:S01]  /*4f50*/  ISETP.GT.U32.AND P0, PT, R123.reuse, R91, PT ;  /* 0x0000005b7b00720c */ /* 0x040fe20003f04070 */
[----:B------:R-:W-:Y:S01]  /*4f60*/  IMAD R90, R123, R5, R90 ;  /* 0x000000057b5a7224 */ /* 0x000fe200078e025a */
[----:B------:R-:W-:Y:S01]  /*4f70*/  IABS R5, R97 ;  /* 0x0000006100057213 */ /* 0x000fe20000000000 */
[----:B------:R-:W-:-:S03]  /*4f80*/  IMAD.HI.U32 R3, R0, R92, RZ ;  /* 0x0000005c00037227 */ /* 0x000fc600078e00ff */
[----:B------:R-:W-:Y:S01]  /*4f90*/  ISETP.GT.U32.AND P3, PT, R123, R90, PT ;  /* 0x0000005a7b00720c */ /* 0x000fe20003f64070 */
[----:B------:R-:W-:Y:S02]  /*4fa0*/  @!P5 IMAD.IADD R89, R89, 0x1, -R123 ;  /* 0x000000015959d824 */ /* 0x000fe400078e0a7b */
[----:B------:R-:W-:Y:S02]  /*4fb0*/  IMAD.MOV R3, RZ, RZ, -R3 ;  /* 0x000000ffff037224 */ /* 0x000fe400078e0a03 */
[----:B------:R-:W-:Y:S01]  /*4fc0*/  IMAD.HI.U32 R4, R0, R5, RZ ;  /* 0x0000000500047227 */ /* 0x000fe200078e00ff */
[----:B------:R-:W-:-:S03]  /*4fd0*/  ISETP.GT.U32.AND P5, PT, R123, R89, PT ;  /* 0x000000597b00720c */ /* 0x000fc60003fa4070 */
[----:B------:R-:W-:Y:S02]  /*4fe0*/  @!P0 IMAD.IADD R91, R91, 0x1, -R123 ;  /* 0x000000015b5b8824 */ /* 0x000fe400078e0a7b */
[C---:B------:R-:W-:Y:S02]  /*4ff0*/  IMAD R92, R123.reuse, R3, R92 ;  /* 0x000000037b5c7224 */ /* 0x040fe400078e025c */
[----:B------:R-:W-:Y:S01]  /*5000*/  IMAD.HI.U32 R3, R0, R93, RZ ;  /* 0x0000005d00037227 */ /* 0x000fe200078e00ff */
[----:B------:R-:W-:-:S03]  /*5010*/  ISETP.GT.U32.AND P0, PT, R123, R91, PT ;  /* 0x0000005b7b00720c */ /* 0x000fc60003f04070 */
[----:B------:R-:W-:Y:S02]  /*5020*/  @!P3 IMAD.IADD R90, R90, 0x1, -R123 ;  /* 0x000000015a5ab824 */ /* 0x000fe400078e0a7b */
[----:B------:R-:W-:Y:S01]  /*5030*/  IMAD.MOV R94, RZ, RZ, -R3 ;  /* 0x000000ffff5e7224 */ /* 0x000fe200078e0a03 */
[----:B------:R-:W-:Y:S01]  /*5040*/  LOP3.LUT R3, R2, 0xc4, RZ, 0xfc, !PT ;  /* 0x000000c402037812 */ /* 0x000fe200078efcff */
[----:B------:R-:W-:Y:S01]  /*5050*/  IMAD.MOV R4, RZ, RZ, -R4 ;  /* 0x000000ffff047224 */ /* 0x000fe200078e0a04 */
[C---:B------:R-:W-:Y:S01]  /*5060*/  ISETP.GT.U32.AND P3, PT, R123.reuse, R90, PT ;  /* 0x0000005a7b00720c */ /* 0x040fe20003f64070 */
[----:B------:R-:W-:Y:S01]  /*5070*/  IMAD R93, R123, R94, R93 ;  /* 0x0000005e7b5d7224 */ /* 0x000fe200078e025d */
[----:B------:R-:W-:Y:S01]  /*5080*/  IABS R101, R3 ;  /* 0x0000000300657213 */ /* 0x000fe20000000000 */
[----:B------:R-:W-:Y:S01]  /*5090*/  @!P5 IMAD.IADD R89, R89, 0x1, -R123 ;  /* 0x000000015959d824 */ /* 0x000fe200078e0a7b */
[C---:B------:R-:W-:Y:S01]  /*50a0*/  ISETP.GT.U32.AND P5, PT, R123.reuse, R92, PT ;  /* 0x0000005c7b00720c */ /* 0x040fe20003fa4070 */
[----:B------:R-:W-:-:S02]  /*50b0*/  IMAD R94, R123, R4, R5 ;  /* 0x000000047b5e7224 */ /* 0x000fc400078e0205 */
[----:B------:R-:W-:Y:S02]  /*50c0*/  @!P0 IMAD.IADD R91, R91, 0x1, -R123 ;  /* 0x000000015b5b8824 */ /* 0x000fe400078e0a7b */
[----:B------:R-:W-:Y:S01]  /*50d0*/  IMAD.HI.U32 R4, R0, R99, RZ ;  /* 0x0000006300047227 */ /* 0x000fe200078e00ff */
[----:B------:R-:W-:-:S03]  /*50e0*/  ISETP.GT.U32.AND P0, PT, R123, R94, PT ;  /* 0x0000005e7b00720c */ /* 0x000fc60003f04070 */
[--C-:B------:R-:W-:Y:S01]  /*50f0*/  @!P3 IMAD.IADD R90, R90, 0x1, -R123.reuse ;  /* 0x000000015a5ab824 */ /* 0x100fe200078e0a7b */
[----:B------:R-:W-:Y:S01]  /*5100*/  ISETP.GT.U32.AND P3, PT, R123, R93, PT ;  /* 0x0000005d7b00720c */ /* 0x000fe20003f64070 */
[----:B------:R-:W-:Y:S02]  /*5110*/  IMAD.MOV R4, RZ, RZ, -R4 ;  /* 0x000000ffff047224 */ /* 0x000fe400078e0a04 */
[----:B------:R-:W-:Y:S02]  /*5120*/  @!P5 IMAD.IADD R92, R92, 0x1, -R123 ;  /* 0x000000015c5cd824 */ /* 0x000fe400078e0a7b */
[----:B------:R-:W-:Y:S01]  /*5130*/  @!P4 IMAD.MOV R89, RZ, RZ, -R89 ;  /* 0x000000ffff59c224 */ /* 0x000fe200078e0a59 */
[----:B------:R-:W-:Y:S01]  /*5140*/  ISETP.GE.AND P4, PT, R95, RZ, PT ;  /* 0x000000ff5f00720c */ /* 0x000fe20003f86270 */
[----:B------:R-:W-:Y:S01]  /*5150*/  @!P1 IMAD.MOV R90, RZ, RZ, -R90 ;  /* 0x000000ffff5a9224 */ /* 0x000fe200078e0a5a */
[----:B------:R-:W-:Y:S01]  /*5160*/  ISETP.GT.U32.AND P5, PT, R123, R92, PT ;  /* 0x0000005c7b00720c */ /* 0x000fe20003fa4070 */
[----:B------:R-:W-:-:S02]  /*5170*/  @!P0 IMAD.IADD R94, R94, 0x1, -R123 ;  /* 0x000000015e5e8824 */ /* 0x000fc400078e0a7b */
[C---:B------:R-:W-:Y:S02]  /*5180*/  IMAD R95, R123.reuse, R4, R99 ;  /* 0x000000047b5f7224 */ /* 0x040fe400078e0263 */
[----:B------:R-:W-:Y:S01]  /*5190*/  IMAD.HI.U32 R5, R0, R100, RZ ;  /* 0x0000006400057227 */ /* 0x000fe200078e00ff */
[----:B------:R-:W-:-:S03]  /*51a0*/  ISETP.GT.U32.AND P1, PT, R123, R94, PT ;  /* 0x0000005e7b00720c */ /* 0x000fc60003f24070 */
[----:B------:R-:W-:-:S04]  /*51b0*/  IMAD.HI.U32 R4, R0, R101, RZ ;  /* 0x0000006500047227 */ /* 0x000fc800078e00ff */
[----:B------:R-:W-:Y:S01]  /*51c0*/  @!P3 IMAD.IADD R93, R93, 0x1, -R123 ;  /* 0x000000015d5db824 */ /* 0x000fe200078e0a7b */
[----:B------:R-:W-:Y:S01]  /*51d0*/  ISETP.GE.AND P3, PT, R96, RZ, PT ;  /* 0x000000ff6000720c */ /* 0x000fe20003f66270 */
[----:B------:R-:W-:Y:S02]  /*51e0*/  IMAD.MOV R5, RZ, RZ, -R5 ;  /* 0x000000ffff057224 */ /* 0x000fe400078e0a05 */
[----:B------:R-:W-:Y:S01]  /*51f0*/  IMAD.MOV R4, RZ, RZ, -R4 ;  /* 0x000000ffff047224 */ /* 0x000fe200078e0a04 */
[----:B------:R-:W-:Y:S01]  /*5200*/  ISETP.GT.U32.AND P0, PT, R123, R93, PT ;  /* 0x0000005d7b00720c */ /* 0x000fe20003f04070 */
[----:B------:R-:W-:Y:S01]  /*5210*/  @!P6 IMAD.MOV R91, RZ, RZ, -R91 ;  /* 0x000000ffff5be224 */ /* 0x000fe200078e0a5b */
[----:B------:R-:W-:Y:S01]  /*5220*/  ISETP.GE.AND P6, PT, R97, RZ, PT ;  /* 0x000000ff6100720c */ /* 0x000fe20003fc6270 */
[C---:B------:R-:W-:Y:S01]  /*5230*/  IMAD R96, R123.reuse, R5, R100 ;  /* 0x000000057b607224 */ /* 0x040fe200078e0264 */
[----:B------:R-:W-:Y:S01]  /*5240*/  LOP3.LUT R5, R2, 0xc8, RZ, 0xfc, !PT ;  /* 0x000000c802057812 */ /* 0x000fe200078efcff */
[----:B------:R-:W-:Y:S01]  /*5250*/  @!P5 IMAD.IADD R92, R92, 0x1, -R123 ;  /* 0x000000015c5cd824 */ /* 0x000fe200078e0a7b */
[C---:B------:R-:W-:Y:S01]  /*5260*/  ISETP.GT.U32.AND P5, PT, R123.reuse, R95, PT ;  /* 0x0000005f7b00720c */ /* 0x040fe20003fa4070 */
[C---:B------:R-:W-:Y:S01]  /*5270*/  IMAD R97, R123.reuse, R4, R101 ;  /* 0x000000047b617224 */ /* 0x040fe200078e0265 */
[----:B------:R-:W-:Y:S01]  /*5280*/  IABS R99, R5 ;  /* 0x0000000500637213 */ /* 0x000fe20000000000 */
[----:B------:R-:W-:Y:S01]  /*5290*/  @!P4 IMAD.MOV R92, RZ, RZ, -R92 ;  /* 0x000000ffff5cc224 */ /* 0x000fe200078e0a5c */
[C---:B------:R-:W-:Y:S01]  /*52a0*/  ISETP.GT.U32.AND P4, PT, R123.reuse, R96, PT ;  /* 0x000000607b00720c */ /* 0x040fe20003f84070 */
[--C-:B------:R-:W-:Y:S01]  /*52b0*/  @!P1 IMAD.IADD R94, R94, 0x1, -R123.reuse ;  /* 0x000000015e5e9824 */ /* 0x100fe200078e0a7b */
[----:B------:R-:W-:Y:S01]  /*52c0*/  ISETP.GT.U32.AND P1, PT, R123, R97, PT ;  /* 0x000000617b00720c */ /* 0x000fe20003f24070 */
[----:B------:R-:W-:Y:S01]  /*52d0*/  @!P0 IMAD.IADD R93, R93, 0x1, -R123 ;  /* 0x000000015d5d8824 */ /* 0x000fe200078e0a7b */
[----:B------:R-:W-:Y:S01]  /*52e0*/  ISETP.GE.AND P0, PT, R98, RZ, PT ;  /* 0x000000ff6200720c */ /* 0x000fe20003f06270 */
[----:B------:R-:W-:Y:S01]  /*52f0*/  @!P6 IMAD.MOV R94, RZ, RZ, -R94 ;  /* 0x000000ffff5ee224 */ /* 0x000fe200078e0a5e */
[----:B------:R-:W-:Y:S01]  /*5300*/  IABS R98, R102 ;  /* 0x0000006600627213 */ /* 0x000fe20000000000 */
[----:B------:R-:W-:Y:S01]  /*5310*/  @!P3 IMAD.MOV R93, RZ, RZ, -R93 ;  /* 0x000000ffff5db224 */ /* 0x000fe200078e0a5d */
[----:B------:R-:W-:Y:S01]  /*5320*/  IABS R101, R104 ;  /* 0x0000006800657213 */ /* 0x000fe20000000000 */
[----:B------:R-:W-:Y:S01]  /*5330*/  @!P5 IMAD.IADD R95, R95, 0x1, -R123 ;  /* 0x000000015f5fd824 */ /* 0x000fe200078e0a7b */
[----:B------:R-:W-:Y:S01]  /*5340*/  ISETP.GE.AND P5, PT, R6, RZ, PT ;  /* 0x000000ff0600720c */ /* 0x000fe20003fa6270 */
[----:B------:R-:W-:Y:S01]  /*5350*/  IMAD.HI.U32 R4, R0, R98, RZ ;  /* 0x0000006200047227 */ /* 0x000fe200078e00ff */
[----:B------:R-:W-:-:S03]  /*5360*/  LOP3.LUT R6, R2, 0xca, RZ, 0xfc, !PT ;  /* 0x000000ca02067812 */ /* 0x000fc600078efcff */
[--C-:B------:R-:W-:Y:S01]  /*5370*/  @!P4 IMAD.IADD R96, R96, 0x1, -R123.reuse ;  /* 0x000000016060c824 */ /* 0x100fe200078e0a7b */
[----:B------:R-:W-:Y:S01]  /*5380*/  ISETP.GT.U32.AND P4, PT, R123, R95, PT ;  /* 0x0000005f7b00720c */ /* 0x000fe20003f84070 */
[----:B------:R-:W-:Y:S02]  /*5390*/  @!P1 IMAD.IADD R97, R97, 0x1, -R123 ;  /* 0x0000000161619824 */ /* 0x000fe400078e0a7b */
[----:B------:R-:W-:Y:S01]  /*53a0*/  IMAD.MOV R100, RZ, RZ, -R4 ;  /* 0x000000ffff647224 */ /* 0x000fe200078e0a04 */
[C---:B------:R-:W-:Y:S01]  /*53b0*/  ISETP.GT.U32.AND P3, PT, R123.reuse, R96, PT ;  /* 0x000000607b00720c */ /* 0x040fe20003f64070 */
[----:B------:R-:W-:Y:S01]  /*53c0*/  IMAD.HI.U32 R4, R0, R99, RZ ;  /* 0x0000006300047227 */ /* 0x000fe200078e00ff */
[----:B------:R-:W-:-:S03]  /*53d0*/  ISETP.GT.U32.AND P1, PT, R123, R97, PT ;  /* 0x000000617b00720c */ /* 0x000fc60003f24070 */
[----:B------:R-:W-:Y:S01]  /*53e0*/  IMAD R98, R123, R100, R98 ;  /* 0x000000647b627224 */ /* 0x000fe200078e0262 */
[----:B------:R-:W-:Y:S01]  /*53f0*/  IABS R100, R6 ;  /* 0x0000000600647213 */ /* 0x000fe20000000000 */
[----:B------:R-:W-:Y:S02]  /*5400*/  IMAD.MOV R4, RZ, RZ, -R4 ;  /* 0x000000ffff047224 */ /* 0x000fe400078e0a04 */
[----:B------:R-:W-:Y:S01]  /*5410*/  @!P4 IMAD.IADD R95, R95, 0x1, -R123 ;  /* 0x000000015f5fc824 */ /* 0x000fe200078e0a7b */
[C---:B------:R-:W-:Y:S01]  /*5420*/  ISETP.GT.U32.AND P4, PT, R123.reuse, R98, PT ;  /* 0x000000627b00720c */ /* 0x040fe20003f84070 */
[----:B------:R-:W-:Y:S02]  /*5430*/  IMAD R99, R123, R4, R99 ;  /* 0x000000047b637224 */ /* 0x000fe400078e0263 */
[----:B------:R-:W-:-:S04]  /*5440*/  IMAD.HI.U32 R4, R0, R100, RZ ;  /* 0x0000006400047227 */ /* 0x000fc800078e00ff */
[--C-:B------:R-:W-:Y:S01]  /*5450*/  @!P1 IMAD.IADD R97, R97, 0x1, -R123.reuse ;  /* 0x0000000161619824 */ /* 0x100fe200078e0a7b */
[----:B------:R-:W-:Y:S01]  /*5460*/  ISETP.GT.U32.AND P1, PT, R123, R99, PT ;  /* 0x000000637b00720c */ /* 0x000fe20003f24070 */
[--C-:B------:R-:W-:Y:S01]  /*5470*/  @!P3 IMAD.IADD R96, R96, 0x1, -R123.reuse ;  /* 0x000000016060b824 */ /* 0x100fe200078e0a7b */
[----:B------:R-:W-:Y:S01]  /*5480*/  ISETP.GE.AND P3, PT, R3, RZ, PT ;  /* 0x000000ff0300720c */ /* 0x000fe20003f66270 */
[----:B------:R-:W-:Y:S01]  /*5490*/  IMAD.MOV R105, RZ, RZ, -R4 ;  /* 0x000000ffff697224 */ /* 0x000fe200078e0a04 */
[----:B------:R-:W-:Y:S01]  /*54a0*/  LOP3.LUT R3, R2, 0xce, RZ, 0xfc, !PT ;  /* 0x000000ce02037812 */ /* 0x000fe200078efcff */
[----:B------:R-:W-:Y:S01]  /*54b0*/  @!P4 IMAD.IADD R98, R98, 0x1, -R123 ;  /* 0x000000016262c824 */ /* 0x000fe200078e0a7b */
[----:B------:R-:W-:Y:S01]  /*54c0*/  ISETP.GE.AND P4, PT, R102, RZ, PT ;  /* 0x000000ff6600720c */ /* 0x000fe20003f86270 */
[C---:B------:R-:W-:Y:S01]  /*54d0*/  IMAD R100, R123.reuse, R105, R100 ;  /* 0x000000697b647224 */ /* 0x040fe200078e0264 */
[----:B------:R-:W-:Y:S01]  /*54e0*/  IABS R102, R3 ;  /* 0x0000000300667213 */ /* 0x000fe20000000000 */
[----:B------:R-:W-:Y:S01]  /*54f0*/  @!P0 IMAD.MOV R95, RZ, RZ, -R95 ;  /* 0x000000ffff5f8224 */ /* 0x000fe200078e0a5f */
[----:B------:R-:W-:Y:S01]  /*5500*/  LOP3.LUT R4, R2, 0xd0, RZ, 0xfc, !PT ;  /* 0x000000d002047812 */ /* 0x000fe200078efcff */
[----:B------:R-:W-:Y:S01]  /*5510*/  IMAD.HI.U32 R103, R0, R101, RZ ;  /* 0x0000006500677227 */ /* 0x000fe200078e00ff */
[----:B------:R-:W-:-:S03]  /*5520*/  ISETP.GT.U32.AND P0, PT, R123, R100, PT ;  /* 0x000000647b00720c */ /* 0x000fc60003f04070 */
[----:B------:R-:W-:Y:S01]  /*5530*/  @!P1 IMAD.IADD R99, R99, 0x1, -R123 ;  /* 0x0000000163639824 */ /* 0x000fe200078e0a7b */
[----:B------:R-:W-:Y:S01]  /*5540*/  ISETP.GT.U32.AND P1, PT, R123, R98, PT ;  /* 0x000000627b00720c */ /* 0x000fe20003f24070 */
[----:B------:R-:W-:-:S03]  /*5550*/  IMAD.HI.U32 R105, R0, R102, RZ ;  /* 0x0000006600697227 */ /* 0x000fc600078e00ff */
[C---:B------:R-:W-:Y:S01]  /*5560*/  ISETP.GT.U32.AND P6, PT, R123.reuse, R99, PT ;  /* 0x000000637b00720c */ /* 0x040fe20003fc4070 */
[----:B------:R-:W-:Y:S02]  /*5570*/  IMAD.MOV R105, RZ, RZ, -R105 ;  /* 0x000000ffff697224 */ /* 0x000fe400078e0a69 */
[----:B------:R-:W-:Y:S01]  /*5580*/  IMAD.MOV R106, RZ, RZ, -R103 ;  /* 0x000000ffff6a7224 */ /* 0x000fe200078e0a67 */
[----:B------:R-:W-:Y:S01]  /*5590*/  IABS R103, R4 ;  /* 0x0000000400677213 */ /* 0x000fe20000000000 */
[C---:B------:R-:W-:Y:S01]  /*55a0*/  IMAD R102, R123.reuse, R105, R102 ;  /* 0x000000697b667224 */ /* 0x040fe200078e0266 */
[----:B------:R-:W-:Y:S01]  /*55b0*/  IABS R105, R107 ;  /* 0x0000006b00697213 */ /* 0x000fe20000000000 */
[--C-:B------:R-:W-:Y:S02]  /*55c0*/  @!P0 IMAD.IADD R100, R100, 0x1, -R123.reuse ;  /* 0x0000000164648824 */ /* 0x100fe400078e0a7b */
[----:B------:R-:W-:Y:S01]  /*55d0*/  @!P1 IMAD.IADD R98, R98, 0x1, -R123 ;  /* 0x0000000162629824 */ /* 0x000fe200078e0a7b */
[----:B------:R-:W-:Y:S01]  /*55e0*/  ISETP.GE.AND P1, PT, R6, RZ, PT ;  /* 0x000000ff0600720c */ /* 0x000fe20003f26270 */
[C---:B------:R-:W-:Y:S01]  /*55f0*/  IMAD R101, R123.reuse, R106, R101 ;  /* 0x0000006a7b657224 */ /* 0x040fe200078e0265 */
[C---:B------:R-:W-:Y:S01]  /*5600*/  ISETP.GT.U32.AND P0, PT, R123.reuse, R100, PT ;  /* 0x000000647b00720c */ /* 0x040fe20003f04070 */
[----:B------:R-:W-:Y:S01]  /*5610*/  @!P4 IMAD.MOV R98, RZ, RZ, -R98 ;  /* 0x000000ffff62c224 */ /* 0x000fe200078e0a62 */
[----:B------:R-:W-:Y:S01]  /*5620*/  ISETP.GT.U32.AND P4, PT, R123, R102, PT ;  /* 0x000000667b00720c */ /* 0x000fe20003f84070 */
[----:B------:R-:W-:Y:S01]  /*5630*/  @!P3 IMAD.MOV R97, RZ, RZ, -R97 ;  /* 0x000000ffff61b224 */ /* 0x000fe200078e0a61 */
[----:B------:R-:W-:Y:S01]  /*5640*/  ISETP.GE.AND P3, PT, R5, RZ, PT ;  /* 0x000000ff0500720c */ /* 0x000fe20003f66270 */
[----:B------:R-:W-:Y:S01]  /*5650*/  @!P5 IMAD.MOV R96, RZ, RZ, -R96 ;  /* 0x000000ffff60d224 */ /* 0x000fe200078e0a60 */
[----:B------:R-:W-:Y:S01]  /*5660*/  LOP3.LUT R5, R2, 0xd2, RZ, 0xfc, !PT ;  /* 0x000000d202057812 */ /* 0x000fe200078efcff */
[----:B------:R-:W-:Y:S01]  /*5670*/  IMAD.HI.U32 R106, R0, R103, RZ ;  /* 0x00000067006a7227 */ /* 0x000fe200078e00ff */
[----:B------:R-:W-:-:S02]  /*5680*/  ISETP.GT.U32.AND P5, PT, R123, R101, PT ;  /* 0x000000657b00720c */ /* 0x000fc40003fa4070 */
[----:B------:R-:W-:Y:S01]  /*5690*/  LOP3.LUT R6, R2, 0xd8, RZ, 0xfc, !PT ;  /* 0x000000d802067812 */ /* 0x000fe200078efcff */
[--C-:B------:R-:W-:Y:S01]  /*56a0*/  @!P6 IMAD.IADD R99, R99, 0x1, -R123.reuse ;  /* 0x000000016363e824 */ /* 0x100fe200078e0a7b */
[----:B------:R-:W-:Y:S01]  /*56b0*/  ISETP.GE.AND P6, PT, R104, RZ, PT ;  /* 0x000000ff6800720c */ /* 0x000fe20003fc6270 */
[----:B------:R-:W-:Y:S01]  /*56c0*/  IMAD.MOV R106, RZ, RZ, -R106 ;  /* 0x000000ffff6a7224 */ /* 0x000fe200078e0a6a */
[----:B------:R-:W-:Y:S01]  /*56d0*/  IABS R104, R5 ;  /* 0x0000000500687213 */ /* 0x000fe20000000000 */
[--C-:B------:R-:W-:Y:S01]  /*56e0*/  @!P4 IMAD.IADD R102, R102, 0x1, -R123.reuse ;  /* 0x000000016666c824 */ /* 0x100fe200078e0a7b */
[----:B------:R-:W-:Y:S01]  /*56f0*/  IABS R109, R6 ;  /* 0x00000006006d7213 */ /* 0x000fe20000000000 */
[----:B------:R-:W-:Y:S01]  /*5700*/  @!P0 IMAD.IADD R100, R100, 0x1, -R123 ;  /* 0x0000000164648824 */ /* 0x000fe200078e0a7b */
[----:B------:R-:W-:Y:S01]  /*5710*/  ISETP.GE.AND P0, PT, R3, RZ, PT ;  /* 0x000000ff0300720c */ /* 0x000fe20003f06270 */
[----:B------:R-:W-:Y:S01]  /*5720*/  IMAD.HI.U32 R3, R0, R104, RZ ;  /* 0x0000006800037227 */ /* 0x000fe200078e00ff */
[----:B------:R-:W-:-:S03]  /*5730*/  ISETP.GT.U32.AND P4, PT, R123, R102, PT ;  /* 0x000000667b00720c */ /* 0x000fc60003f84070 */
[----:B------:R-:W-:Y:S01]  /*5740*/  IMAD R103, R123, R106, R103 ;  /* 0x0000006a7b677224 */ /* 0x000fe200078e0267 */
[----:B------:R-:W-:Y:S01]  /*5750*/  IABS R106, R111 ;  /* 0x0000006f006a7213 */ /* 0x000fe20000000000 */
[----:B------:R-:W-:Y:S02]  /*5760*/  IMAD.MOV R3, RZ, RZ, -R3 ;  /* 0x000000ffff037224 */ /* 0x000fe400078e0a03 */
[----:B------:R-:W-:Y:S02]  /*5770*/  @!P5 IMAD.IADD R101, R101, 0x1, -R123 ;  /* 0x000000016565d824 */ /* 0x000fe400078e0a7b */
[----:B------:R-:W-:Y:S01]  /*5780*/  @!P3 IMAD.MOV R99, RZ, RZ, -R99 ;  /* 0x000000ffff63b224 */ /* 0x000fe200078e0a63 */
[C---:B------:R-:W-:Y:S01]  /*5790*/  ISETP.GT.U32.AND P3, PT, R123.reuse, R103, PT ;  /* 0x000000677b00720c */ /* 0x040fe20003f64070 */
[C---:B------:R-:W-:Y:S01]  /*57a0*/  IMAD R104, R123.reuse, R3, R104 ;  /* 0x000000037b687224 */ /* 0x040fe200078e0268 */
[----:B------:R-:W-:Y:S01]  /*57b0*/  ISETP.GT.U32.AND P5, PT, R123, R101, PT ;  /* 0x000000657b00720c */ /* 0x000fe20003fa4070 */
[----:B------:R-:W-:-:S02]  /*57c0*/  @!P4 IMAD.IADD R102, R102, 0x1, -R123 ;  /* 0x000000016666c824 */ /* 0x000fc400078e0a7b */
[----:B------:R-:W-:Y:S01]  /*57d0*/  IMAD.HI.U32 R3, R0, R106, RZ ;  /* 0x0000006a00037227 */ /* 0x000fe200078e00ff */
[----:B------:R-:W-:-:S03]  /*57e0*/  ISETP.GT.U32.AND P4, PT, R123, R104, PT ;  /* 0x000000687b00720c */ /* 0x000fc60003f84070 */
[----:B------:R-:W-:Y:S01]  /*57f0*/  @!P1 IMAD.MOV R100, RZ, RZ, -R100 ;  /* 0x000000ffff649224 */ /* 0x000fe200078e0a64 */
[----:B------:R-:W-:Y:S01]  /*5800*/  ISETP.GE.AND P1, PT, R5, RZ, PT ;  /* 0x000000ff0500720c */ /* 0x000fe20003f26270 */
[----:B------:R-:W-:Y:S01]  /*5810*/  IMAD.MOV R3, RZ, RZ, -R3 ;  /* 0x000000ffff037224 */ /* 0x000fe200078e0a03 */
[----:B------:R-:W-:Y:S01]  /*5820*/  LOP3.LUT R5, R2, 0xda, RZ, 0xfc, !PT ;  /* 0x000000da02057812 */ /* 0x000fe200078efcff */
[--C-:B------:R-:W-:Y:S02]  /*5830*/  @!P3 IMAD.IADD R103, R103, 0x1, -R123.reuse ;  /* 0x000000016767b824 */ /* 0x100fe400078e0a7b */
[--C-:B------:R-:W-:Y:S01]  /*5840*/  @!P5 IMAD.IADD R101, R101, 0x1, -R123.reuse ;  /* 0x000000016565d824 */ /* 0x100fe200078e0a7b */
[----:B------:R-:W-:Y:S01]  /*5850*/  ISETP.GE.AND P5, PT, R4, RZ, PT ;  /* 0x000000ff0400720c */ /* 0x000fe20003fa6270 */
[----:B------:R-:W-:Y:S01]  /*5860*/  IMAD.HI.U32 R4, R0, R105, RZ ;  /* 0x0000006900047227 */ /* 0x000fe200078e00ff */
[----:B------:R-:W-:Y:S02]  /*5870*/  ISETP.GT.U32.AND P3, PT, R123, R103, PT ;  /* 0x000000677b00720c */ /* 0x000fe40003f64070 */
[----:B------:R-:W-:Y:S01]  /*5880*/  IABS R108, R5 ;  /* 0x00000005006c7213 */ /* 0x000fe20000000000 */
[----:B------:R-:W-:-:S02]  /*5890*/  @!P4 IMAD.IADD R104, R104, 0x1, -R123 ;  /* 0x000000016868c824 */ /* 0x000fc400078e0a7b */
[----:B------:R-:W-:Y:S02]  /*58a0*/  IMAD.MOV R4, RZ, RZ, -R4 ;  /* 0x000000ffff047224 */ /* 0x000fe400078e0a04 */
[C---:B------:R-:W-:Y:S01]  /*58b0*/  IMAD R106, R123.reuse, R3, R106 ;  /* 0x000000037b6a7224 */ /* 0x040fe200078e026a */
[----:B------:R-:W-:Y:S01]  /*58c0*/  LOP3.LUT R3, R2, 0xde, RZ, 0xfc, !PT ;  /* 0x000000de02037812 */ /* 0x000fe200078efcff */
[----:B------:R-:W-:Y:S01]  /*58d0*/  @!P6 IMAD.MOV R101, RZ, RZ, -R101 ;  /* 0x000000ffff65e224 */ /* 0x000fe200078e0a65 */
[C---:B------:R-:W-:Y:S01]  /*58e0*/  ISETP.GT.U32.AND P6, PT, R123.reuse, R104, PT ;  /* 0x000000687b00720c */ /* 0x040fe20003fc4070 */
[C---:B------:R-:W-:Y:S01]  /*58f0*/  IMAD R105, R123.reuse, R4, R105 ;  /* 0x000000047b697224 */ /* 0x040fe200078e0269 */
[----:B------:R-:W-:Y:S01]  /*5900*/  ISETP.GT.U32.AND P4, PT, R123, R106, PT ;  /* 0x0000006a7b00720c */ /* 0x000fe20003f84070 */
[----:B------:R-:W-:Y:S01]  /*5910*/  IMAD.HI.U32 R112, R0, R108, RZ ;  /* 0x0000006c00707227 */ /* 0x000fe200078e00ff */
[----:B------:R-:W-:-:S03]  /*5920*/  LOP3.LUT R4, R2, 0xdc, RZ, 0xfc, !PT ;  /* 0x000000dc02047812 */ /* 0x000fc600078efcff */
[----:B------:R-:W-:Y:S01]  /*5930*/  @!P3 IMAD.IADD R103, R103, 0x1, -R123 ;  /* 0x000000016767b824 */ /* 0x000fe200078e0a7b */
[----:B------:R-:W-:Y:S01]  /*5940*/  ISETP.GT.U32.AND P3, PT, R123, R105, PT ;  /* 0x000000697b00720c */ /* 0x000fe20003f64070 */
[----:B------:R-:W-:Y:S01]  /*5950*/  IMAD.MOV R112, RZ, RZ, -R112 ;  /* 0x000000ffff707224 */ /* 0x000fe200078e0a70 */
[----:B------:R-:W-:Y:S01]  /*5960*/  IABS R113, R4 ;  /* 0x0000000400717213 */ /* 0x000fe20000000000 */
[----:B------:R-:W-:-:S04]  /*5970*/  IMAD.HI.U32 R110, R0, R109, RZ ;  /* 0x0000006d006e7227 */ /* 0x000fc800078e00ff */
[C---:B------:R-:W-:Y:S02]  /*5980*/  IMAD R108, R123.reuse, R112, R108 ;  /* 0x000000707b6c7224 */ /* 0x040fe400078e026c */
[--C-:B------:R-:W-:Y:S02]  /*5990*/  @!P6 IMAD.IADD R104, R104, 0x1, -R123.reuse ;  /* 0x000000016868e824 */ /* 0x100fe400078e0a7b */
[--C-:B------:R-:W-:Y:S02]  /*59a0*/  @!P4 IMAD.IADD R106, R106, 0x1, -R123.reuse ;  /* 0x000000016a6ac824 */ /* 0x100fe400078e0a7b */
[----:B------:R-:W-:Y:S01]  /*59b0*/  @!P1 IMAD.MOV R104, RZ, RZ, -R104 ;  /* 0x000000ffff689224 */ /* 0x000fe200078e0a68 */
[----:B------:R-:W-:Y:S01]  /*59c0*/  ISETP.GT.U32.AND P1, PT, R123, R108, PT ;  /* 0x0000006c7b00720c */ /* 0x000fe20003f24070 */
[----:B------:R-:W-:Y:S02]  /*59d0*/  IMAD.MOV R110, RZ, RZ, -R110 ;  /* 0x000000ffff6e7224 */ /* 0x000fe400078e0a6e */
[----:B------:R-:W-:Y:S01]  /*59e0*/  @!P3 IMAD.IADD R105, R105, 0x1, -R123 ;  /* 0x000000016969b824 */ /* 0x000fe200078e0a7b */
[----:B------:R-:W-:Y:S01]  /*59f0*/  ISETP.GE.AND P3, PT, R107, RZ, PT ;  /* 0x000000ff6b00720c */ /* 0x000fe20003f66270 */
[----:B------:R-:W-:Y:S01]  /*5a00*/  @!P0 IMAD.MOV R102, RZ, RZ, -R102 ;  /* 0x000000ffff668224 */ /* 0x000fe200078e0a66 */
[C---:B------:R-:W-:Y:S01]  /*5a10*/  ISETP.GT.U32.AND P0, PT, R123.reuse, R106, PT ;  /* 0x0000006a7b00720c */ /* 0x040fe20003f04070 */
[C---:B------:R-:W-:Y:S01]  /*5a20*/  IMAD R107, R123.reuse, R110, R109 ;  /* 0x0000006e7b6b7224 */ /* 0x040fe200078e026d */
[----:B------:R-:W-:Y:S01]  /*5a30*/  IABS R110, R3 ;  /* 0x00000003006e7213 */ /* 0x000fe20000000000 */
[----:B------:R-:W-:Y:S01]  /*5a40*/  IMAD.MOV.U32 R109, RZ, RZ, R113 ;  /* 0x000000ffff6d7224 */ /* 0x000fe200078e0071 */
[C---:B------:R-:W-:Y:S01]  /*5a50*/  ISETP.GT.U32.AND P4, PT, R123.reuse, R105, PT ;  /* 0x000000697b00720c */ /* 0x040fe20003f84070 */
[----:B------:R-:W-:Y:S01]  /*5a60*/  @!P5 IMAD.MOV R103, RZ, RZ, -R103 ;  /* 0x000000ffff67d224 */ /* 0x000fe200078e0a67 */
[----:B------:R-:W-:Y:S01]  /*5a70*/  ISETP.GT.U32.AND P6, PT, R123, R107, PT ;  /* 0x0000006b7b00720c */ /* 0x000fe20003fc4070 */
[----:B------:R-:W-:Y:S01]  /*5a80*/  @!P1 IMAD.IADD R108, R108, 0x1, -R123 ;  /* 0x000000016c6c9824 */ /* 0x000fe200078e0a7b */
[----:B------:R-:W-:Y:S01]  /*5a90*/  ISETP.GE.AND P5, PT, R111, RZ, PT ;  /* 0x000000ff6f00720c */ /* 0x000fe20003fa6270 */
[----:B------:R-:W-:-:S03]  /*5aa0*/  IMAD.HI.U32 R112, R0, R109, RZ ;  /* 0x0000006d00707227 */ /* 0x000fc600078e00ff */
[----:B------:R-:W-:Y:S01]  /*5ab0*/  ISETP.GT.U32.AND P1, PT, R123, R108, PT ;  /* 0x0000006c7b00720c */ /* 0x000fe20003f24070 */
[----:B------:R-:W-:-:S04]  /*5ac0*/  IMAD.HI.U32 R113, R0, R110, RZ ;  /* 0x0000006e00717227 */ /* 0x000fc800078e00ff */
[----:B------:R-:W-:Y:S01]  /*5ad0*/  @!P0 IMAD.IADD R106, R106, 0x1, -R123 ;  /* 0x000000016a6a8824 */ /* 0x000fe200078e0a7b */
[----:B------:R-:W-:Y:S01]  /*5ae0*/  ISETP.GE.AND P0, PT, R5, RZ, PT ;  /* 0x000000ff0500720c */ /* 0x000fe20003f06270 */
[----:B------:R-:W-:Y:S01]  /*5af0*/  IMAD.MOV R112, RZ, RZ, -R112 ;  /* 0x000000ffff707224 */ /* 0x000fe200078e0a70 */
[----:B------:R-:W-:Y:S01]  /*5b00*/  LOP3.LUT R5, R2, 0xe0, RZ, 0xfc, !PT ;  /* 0x000000e002057812 */ /* 0x000fe200078efcff */
[----:B------:R-:W-:Y:S02]  /*5b10*/  IMAD.MOV R111, RZ, RZ, -R113 ;  /* 0x000000ffff6f7224 */ /* 0x000fe400078e0a71 */
[----:B------:R-:W-:Y:S01]  /*5b20*/  @!P4 IMAD.IADD R105, R105, 0x1, -R123 ;  /* 0x000000016969c824 */ /* 0x000fe200078e0a7b */
[----:B------:R-:W-:Y:S01]  /*5b30*/  ISETP.GE.AND P4, PT, R6, RZ, PT ;  /* 0x000000ff0600720c */ /* 0x000fe20003f86270 */
[C---:B------:R-:W-:Y:S01]  /*5b40*/  IMAD R109, R123.reuse, R112, R109 ;  /* 0x000000707b6d7224 */ /* 0x040fe200078e026d */
[----:B------:R-:W-:Y:S01]  /*5b50*/  LOP3.LUT R6, R2, 0xe4, RZ, 0xfc, !PT ;  /* 0x000000e402067812 */ /* 0x000fe200078efcff */
[----:B------:R-:W-:Y:S01]  /*5b60*/  IMAD R110, R123, R111, R110 ;  /* 0x0000006f7b6e7224 */ /* 0x000fe200078e026e */
[----:B------:R-:W-:Y:S01]  /*5b70*/  IABS R111, R5 ;  /* 0x00000005006f7213 */ /* 0x000fe20000000000 */
[----:B------:R-:W-:Y:S01]  /*5b80*/  @!P6 IMAD.IADD R107, R107, 0x1, -R123 ;  /* 0x000000016b6be824 */ /* 0x000fe200078e0a7b */
[C---:B------:R-:W-:Y:S01]  /*5b90*/  ISETP.GT.U32.AND P6, PT, R123.reuse, R109, PT ;  /* 0x0000006d7b00720c */ /* 0x040fe20003fc4070 */
[----:B------:R-:W-:Y:S01]  /*5ba0*/  @!P3 IMAD.MOV R105, RZ, RZ, -R105 ;  /* 0x000000ffff69b224 */ /* 0x000fe200078e0a69 */
[----:B------:R-:W-:Y:S01]  /*5bb0*/  IABS R112, R117 ;  /* 0x0000007500707213 */ /* 0x000fe20000000000 */
[----:B------:R-:W-:Y:S01]  /*5bc0*/  IMAD.HI.U32 R115, R0, R111, RZ ;  /* 0x0000006f00737227 */ /* 0x000fe200078e00ff */
[----:B------:R-:W-:-:S02]  /*5bd0*/  ISETP.GT.U32.AND P3, PT, R123, R107, PT ;  /* 0x0000006b7b00720c */ /* 0x000fc40003f64070 */
[----:B------:R-:W-:Y:S01]  /*5be0*/  IABS R113, R6 ;  /* 0x0000000600717213 */ /* 0x000fe20000000000 */
[----:B------:R-:W-:Y:S01]  /*5bf0*/  @!P1 IMAD.IADD R108, R108, 0x1, -R123 ;  /* 0x000000016c6c9824 */ /* 0x000fe200078e0a7b */
[----:B------:R-:W-:Y:S01]  /*5c00*/  ISETP.GE.AND P1, PT, R4, RZ, PT ;  /* 0x000000ff0400720c */ /* 0x000fe20003f26270 */
[----:B------:R-:W-:Y:S02]  /*5c10*/  IMAD.MOV R115, RZ, RZ, -R115 ;  /* 0x000000ffff737224 */ /* 0x000fe400078e0a73 */
[----:B------:R-:W-:-:S04]  /*5c20*/  IMAD.HI.U32 R4, R0, R112, RZ ;  /* 0x0000007000047227 */ /* 0x000fc800078e00ff */
[----:B------:R-:W-:Y:S02]  /*5c30*/  IMAD R111, R123, R115, R111 ;  /* 0x000000737b6f7224 */ /* 0x000fe400078e026f */
[----:B------:R-:W-:-:S04]  /*5c40*/  IMAD.HI.U32 R115, R0, R113, RZ ;  /* 0x0000007100737227 */ /* 0x000fc800078e00ff */
[----:B------:R-:W-:Y:S02]  /*5c50*/  IMAD.MOV R4, RZ, RZ, -R4 ;  /* 0x000000ffff047224 */ /* 0x000fe400078e0a04 */
[--C-:B------:R-:W-:Y:S02]  /*5c60*/  @!P6 IMAD.IADD R109, R109, 0x1, -R123.reuse ;  /* 0x000000016d6de824 */ /* 0x100fe400078e0a7b */
[----:B------:R-:W-:Y:S01]  /*5c70*/  @!P3 IMAD.IADD R107, R107, 0x1, -R123 ;  /* 0x000000016b6bb824 */ /* 0x000fe200078e0a7b */
[C---:B------:R-:W-:Y:S01]  /*5c80*/  ISETP.GT.U32.AND P3, PT, R123.reuse, R110, PT ;  /* 0x0000006e7b00720c */ /* 0x040fe20003f64070 */
[----:B------:R-:W-:Y:S01]  /*5c90*/  IMAD.MOV R115, RZ, RZ, -R115 ;  /* 0x000000ffff737224 */ /* 0x000fe200078e0a73 */
[C---:B------:R-:W-:Y:S01]  /*5ca0*/  ISETP.GT.U32.AND P6, PT, R123.reuse, R109, PT ;  /* 0x0000006d7b00720c */ /* 0x040fe20003fc4070 */
[C---:B------:R-:W-:Y:S02]  /*5cb0*/  IMAD R112, R123.reuse, R4, R112 ;  /* 0x000000047b707224 */ /* 0x040fe400078e0270 */
[----:B------:R-:W-:-:S02]  /*5cc0*/  IMAD R113, R123, R115, R113 ;  /* 0x000000737b717224 */ /* 0x000fc400078e0271 */
[----:B------:R-:W-:Y:S01]  /*5cd0*/  @!P4 IMAD.MOV R107, RZ, RZ, -R107 ;  /* 0x000000ffff6bc224 */ /* 0x000fe200078e0a6b */
[C---:B------:R-:W-:Y:S01]  /*5ce0*/  ISETP.GT.U32.AND P4, PT, R123.reuse, R112, PT ;  /* 0x000000707b00720c */ /* 0x040fe20003f84070 */
[----:B------:R-:W-:Y:S01]  /*5cf0*/  @!P0 IMAD.MOV R108, RZ, RZ, -R108 ;  /* 0x000000ffff6c8224 */ /* 0x000fe200078e0a6c */
[----:B------:R-:W-:Y:S01]  /*5d00*/  ISETP.GT.U32.AND P0, PT, R123, R113, PT ;  /* 0x000000717b00720c */ /* 0x000fe20003f04070 */
[----:B------:R-:W-:Y:S02]  /*5d10*/  @!P5 IMAD.MOV R106, RZ, RZ, -R106 ;  /* 0x000000ffff6ad224 */ /* 0x000fe400078e0a6a */
[--C-:B------:R-:W-:Y:S01]  /*5d20*/  @!P3 IMAD.IADD R110, R110, 0x1, -R123.reuse ;  /* 0x000000016e6eb824 */ /* 0x100fe200078e0a7b */
[----:B------:R-:W-:Y:S01]  /*5d30*/  ISETP.GE.AND P3, PT, R3, RZ, PT ;  /* 0x000000ff0300720c */ /* 0x000fe20003f66270 */
[----:B------:R-:W-:Y:S01]  /*5d40*/  @!P6 IMAD.IADD R109, R109, 0x1, -R123 ;  /* 0x000000016d6de824 */ /* 0x000fe200078e0a7b */
[----:B------:R-:W-:Y:S02]  /*5d50*/  LOP3.LUT R3, R2, 0xe8, RZ, 0xfc, !PT ;  /* 0x000000e802037812 */ /* 0x000fe400078efcff */
[C---:B------:R-:W-:Y:S01]  /*5d60*/  ISETP.GT.U32.AND P6, PT, R123.reuse, R111, PT ;  /* 0x0000006f7b00720c */ /* 0x040fe20003fc4070 */
[----:B------:R-:W-:Y:S01]  /*5d70*/  @!P1 IMAD.MOV R109, RZ, RZ, -R109 ;  /* 0x000000ffff6d9224 */ /* 0x000fe200078e0a6d */
[----:B------:R-:W-:Y:S01]  /*5d80*/  ISETP.GT.U32.AND P5, PT, R123, R110, PT ;  /* 0x0000006e7b00720c */ /* 0x000fe20003fa4070 */
[--C-:B------:R-:W-:Y:S01]  /*5d90*/  @!P4 IMAD.IADD R112, R112, 0x1, -R123.reuse ;  /* 0x000000017070c824 */ /* 0x100fe200078e0a7b */
[----:B------:R-:W-:Y:S01]  /*5da0*/  IABS R115, R3 ;  /* 0x0000000300737213 */ /* 0x000fe20000000000 */
[----:B------:R-:W-:Y:S01]  /*5db0*/  @!P0 IMAD.IADD R113, R113, 0x1, -R123 ;  /* 0x0000000171718824 */ /* 0x000fe200078e0a7b */
[----:B------:R-:W-:Y:S01]  /*5dc0*/  ISETP.GE.AND P1, PT, R5, RZ, PT ;  /* 0x000000ff0500720c */ /* 0x000fe20003f26270 */
[----:B------:R-:W-:Y:S01]  /*5dd0*/  IMAD.HI.U32 R5, R0, R116, RZ ;  /* 0x0000007400057227 */ /* 0x000fe200078e00ff */
[----:B------:R-:W-:-:S02]  /*5de0*/  ISETP.GT.U32.AND P0, PT, R123, R112, PT ;  /* 0x000000707b00720c */ /* 0x000fc40003f04070 */
[----:B------:R-:W-:Y:S01]  /*5df0*/  ISETP.GE.AND P4, PT, R6, RZ, PT ;  /* 0x000000ff0600720c */ /* 0x000fe20003f86270 */
[----:B------:R-:W-:Y:S01]  /*5e00*/  IMAD.HI.U32 R4, R0, R115, RZ ;  /* 0x0000007300047227 */ /* 0x000fe200078e00ff */
[----:B------:R-:W-:-:S03]  /*5e10*/  IABS R6, R10 ;  /* 0x0000000a00067213 */ /* 0x000fc60000000000 */
[----:B------:R-:W-:Y:S02]  /*5e20*/  IMAD.MOV R4, RZ, RZ, -R4 ;  /* 0x000000ffff047224 */ /* 0x000fe400078e0a04 */
[--C-:B------:R-:W-:Y:S02]  /*5e30*/  @!P6 IMAD.IADD R111, R111, 0x1, -R123.reuse ;  /* 0x000000016f6fe824 */ /* 0x100fe400078e0a7b */
[----:B------:R-:W-:Y:S01]  /*5e40*/  @!P5 IMAD.IADD R110, R110, 0x1, -R123 ;  /* 0x000000016e6ed824 */ /* 0x000fe200078e0a7b */
[C---:B------:R-:W-:Y:S01]  /*5e50*/  ISETP.GT.U32.AND P5, PT, R123.reuse, R114, PT ;  /* 0x000000727b00720c */ /* 0x040fe20003fa4070 */
[C---:B------:R-:W-:Y:S01]  /*5e60*/  IMAD R115, R123.reuse, R4, R115 ;  /* 0x000000047b737224 */ /* 0x040fe200078e0273 */
[C---:B------:R-:W-:Y:S01]  /*5e70*/  ISETP.GT.U32.AND P6, PT, R123.reuse, R111, PT ;  /* 0x0000006f7b00720c */ /* 0x040fe20003fc4070 */
[----:B------:R-:W-:Y:S02]  /*5e80*/  @!P0 IMAD.IADD R112, R112, 0x1, -R123 ;  /* 0x0000000170708824 */ /* 0x000fe400078e0a7b */
[----:B------:R-:W-:Y:S01]  /*5e90*/  IMAD.MOV R4, RZ, RZ, -R5 ;  /* 0x000000ffff047224 */ /* 0x000fe200078e0a05 */
[----:B------:R-:W-:Y:S01]  /*5ea0*/  ISETP.GT.U32.AND P0, PT, R123, R115, PT ;  /* 0x000000737b00720c */ /* 0x000fe20003f04070 */
[----:B------:R-:W-:-:S04]  /*5eb0*/  IMAD.HI.U32 R5, R0, R119, RZ ;  /* 0x0000007700057227 */ /* 0x000fc800078e00ff */
[----:B------:R-:W-:Y:S02]  /*5ec0*/  IMAD R116, R123, R4, R116 ;  /* 0x000000047b747224 */ /* 0x000fe400078e0274 */
[--C-:B------:R-:W-:Y:S02]  /*5ed0*/  @!P5 IMAD.IADD R114, R114, 0x1, -R123.reuse ;  /* 0x000000017272d824 */ /* 0x100fe400078e0a7b */
[--C-:B------:R-:W-:Y:S01]  /*5ee0*/  @!P6 IMAD.IADD R111, R111, 0x1, -R123.reuse ;  /* 0x000000016f6fe824 */ /* 0x100fe200078e0a7b */
[----:B------:R-:W-:Y:S01]  /*5ef0*/  ISETP.GE.AND P6, PT, R117, RZ, PT ;  /* 0x000000ff7500720c */ /* 0x000fe20003fc6270 */
[----:B------:R-:W-:Y:S01]  /*5f00*/  @!P3 IMAD.MOV R110, RZ, RZ, -R110 ;  /* 0x000000ffff6eb224 */ /* 0x000fe200078e0a6e */
[----:B------:R-:W-:Y:S01]  /*5f10*/  ISETP.GT.U32.AND P5, PT, R123, R114, PT ;  /* 0x000000727b00720c */ /* 0x000fe20003fa4070 */
[----:B------:R-:W-:Y:S01]  /*5f20*/  @!P0 IMAD.IADD R115, R115, 0x1, -R123 ;  /* 0x0000000173738824 */ /* 0x000fe200078e0a7b */
[----:B------:R-:W-:Y:S01]  /*5f30*/  IABS R117, R7 ;  /* 0x0000000700757213 */ /* 0x000fe20000000000 */
[----:B------:R-:W-:Y:S01]  /*5f40*/  @!P1 IMAD.MOV R111, RZ, RZ, -R111 ;  /* 0x000000ffff6f9224 */ /* 0x000fe200078e0a6f */
[----:B------:R-:W-:Y:S01]  /*5f50*/  ISETP.GE.AND P1, PT, R118, RZ, PT ;  /* 0x000000ff7600720c */ /* 0x000fe20003f26270 */
[----:B--2---:R-:W-:Y:S01]  /*5f60*/  IMAD.HI.U32 R13, R0, R6, RZ ;  /* 0x00000006000d7227 */ /* 0x004fe200078e00ff */
[----:B------:R-:W-:-:S02]  /*5f70*/  ISETP.GT.U32.AND P0, PT, R123, R115, PT ;  /* 0x000000737b00720c */ /* 0x000fc40003f04070 */
[----:B------:R-:W-:Y:S01]  /*5f80*/  IABS R118, R11 ;  /* 0x0000000b00767213 */ /* 0x000fe20000000000 */
[----:B------:R-:W-:Y:S01]  /*5f90*/  IMAD.HI.U32 R4, R0, R117, RZ ;  /* 0x0000007500047227 */ /* 0x000fe200078e00ff */
[----:B------:R-:W-:-:S03]  /*5fa0*/  ISETP.GT.U32.AND P3, PT, R123, R113, PT ;  /* 0x000000717b00720c */ /* 0x000fc60003f64070 */
[----:B------:R-:W-:Y:S02]  /*5fb0*/  IMAD.MOV R4, RZ, RZ, -R4 ;  /* 0x000000ffff047224 */ /* 0x000fe400078e0a04 */
[----:B------:R-:W-:Y:S01]  /*5fc0*/  @!P5 IMAD.IADD R114, R114, 0x1, -R123 ;  /* 0x000000017272d824 */ /* 0x000fe200078e0a7b */
[----:B------:R-:W-:Y:S01]  /*5fd0*/  ISETP.GE.AND P5, PT, R3, RZ, PT ;  /* 0x000000ff0300720c */ /* 0x000fe20003fa6270 */
[----:B------:R-:W-:Y:S02]  /*5fe0*/  IMAD R117, R123, R4, R117 ;  /* 0x000000047b757224 */ /* 0x000fe400078e0275 */
[----:B------:R-:W-:-:S04]  /*5ff0*/  IMAD.HI.U32 R3, R0, R118, RZ ;  /* 0x0000007600037227 */ /* 0x000fc800078e00ff */
[----:B------:R-:W-:Y:S01]  /*6000*/  @!P0 IMAD.IADD R115, R115, 0x1, -R123 ;  /* 0x0000000173738824 */ /* 0x000fe200078e0a7b */
[C---:B------:R-:W-:Y:S01]  /*6010*/  ISETP.GT.U32.AND P0, PT, R123.reuse, R117, PT ;  /* 0x000000757b00720c */ /* 0x040fe20003f04070 */
[----:B------:R-:W-:Y:S02]  /*6020*/  IMAD.MOV R3, RZ, RZ, -R3 ;  /* 0x000000ffff037224 */ /* 0x000fe400078e0a03 */
[----:B------:R-:W-:Y:S02]  /*6030*/  @!P1 IMAD.MOV R114, RZ, RZ, -R114 ;  /* 0x000000ffff729224 */ /* 0x000fe400078e0a72 */
[----:B------:R-:W-:Y:S02]  /*6040*/  IMAD R118, R123, R3, R118 ;  /* 0x000000037b767224 */ /* 0x000fe400078e0276 */
[----:B------:R-:W-:Y:S01]  /*6050*/  IMAD.MOV R3, RZ, RZ, -R5 ;  /* 0x000000ffff037224 */ /* 0x000fe200078e0a05 */
[----:B------:R-:W-:Y:S01]  /*6060*/  LOP3.LUT R5, R2, 0xf4, RZ, 0xfc, !PT ;  /* 0x000000f402057812 */ /* 0x000fe200078efcff */
[----:B------:R-:W-:Y:S01]  /*6070*/  @!P3 IMAD.IADD R113, R113, 0x1, -R123 ;  /* 0x000000017171b824 */ /* 0x000fe200078e0a7b */
[C---:B------:R-:W-:Y:S01]  /*6080*/  ISETP.GT.U32.AND P3, PT, R123.reuse, R116, PT ;  /* 0x000000747b00720c */ /* 0x040fe20003f64070 */
[----:B------:R-:W-:Y:S01]  /*6090*/  IMAD R119, R123, R3, R119 ;  /* 0x000000037b777224 */ /* 0x000fe200078e0277 */
[----:B------:R-:W-:Y:S01]  /*60a0*/  IABS R124, R5 ;  /* 0x00000005007c7213 */ /* 0x000fe20000000000 */
[----:B------:R-:W-:Y:S01]  /*60b0*/  @!P0 IMAD.IADD R117, R117, 0x1, -R123 ;  /* 0x0000000175758824 */ /* 0x000fe200078e0a7b */
[----:B------:R-:W-:Y:S01]  /*60c0*/  IABS R2, R64 ;  /* 0x0000004000027213 */ /* 0x000fe20000000000 */
[----:B------:R-:W-:Y:S01]  /*60d0*/  IMAD.HI.U32 R4, R0, R125, RZ ;  /* 0x0000007d00047227 */ /* 0x000fe200078e00ff */
[----:B------:R-:W-:-:S03]  /*60e0*/  ISETP.GT.U32.AND P0, PT, R123, R119, PT ;  /* 0x000000777b00720c */ /* 0x000fc60003f04070 */
[----:B------:R-:W-:Y:S02]  /*60f0*/  IMAD.MOV R3, RZ, RZ, -R4 ;  /* 0x000000ffff037224 */ /* 0x000fe400078e0a04 */
[----:B------:R-:W-:-:S04]  /*6100*/  IMAD.HI.U32 R4, R0, R124, RZ ;  /* 0x0000007c00047227 */ /* 0x000fc800078e00ff */
[----:B------:R-:W-:Y:S02]  /*6110*/  @!P3 IMAD.IADD R116, R116, 0x1, -R123 ;  /* 0x000000017474b824 */ /* 0x000fe400078e0a7b */
[----:B------:R-:W-:Y:S01]  /*6120*/  IMAD R125, R123, R3, R125 ;  /* 0x000000037b7d7224 */ /* 0x000fe200078e027d */
[----:B------:R-:W-:Y:S01]  /*6130*/  IABS R3, R120 ;  /* 0x0000007800037213 */ /* 0x000fe20000000000 */
[----:B------:R-:W-:Y:S01]  /*6140*/  @!P0 IMAD.IADD R119, R119, 0x1, -R123 ;  /* 0x0000000177778824 */ /* 0x000fe200078e0a7b */
[C---:B------:R-:W-:Y:S01]  /*6150*/  ISETP.GT.U32.AND P3, PT, R123.reuse, R116, PT ;  /* 0x000000747b00720c */ /* 0x040fe20003f64070 */
[----:B------:R-:W-:Y:S02]  /*6160*/  IMAD.MOV R4, RZ, RZ, -R4 ;  /* 0x000000ffff047224 */ /* 0x000fe400078e0a04 */
[----:B------:R-:W-:Y:S01]  /*6170*/  @!P4 IMAD.MOV R113, RZ, RZ, -R113 ;  /* 0x000000ffff71c224 */ /* 0x000fe200078e0a71 */
[C---:B------:R-:W-:Y:S01]  /*6180*/  ISETP.GT.U32.AND P1, PT, R123.reuse, R119, PT ;  /* 0x000000777b00720c */ /* 0x040fe20003f24070 */
[----:B------:R-:W-:Y:S01]  /*6190*/  IMAD R124, R123, R4, R124 ;  /* 0x000000047b7c7224 */ /* 0x000fe200078e027c */
[----:B------:R-:W-:Y:S01]  /*61a0*/  IABS R4, R65 ;  /* 0x0000004100047213 */ /* 0x000fe20000000000 */
[----:B------:R-:W-:-:S03]  /*61b0*/  IMAD.HI.U32 R12, R0, R3, RZ ;  /* 0x00000003000c7227 */ /* 0x000fc600078e00ff */
[C---:B------:R-:W-:Y:S01]  /*61c0*/  ISETP.GT.U32.AND P0, PT, R123.reuse, R124, PT ;  /* 0x0000007c7b00720c */ /* 0x040fe20003f04070 */
[----:B------:R-:W-:Y:S02]  /*61d0*/  @!P5 IMAD.MOV R115, RZ, RZ, -R115 ;  /* 0x000000ffff73d224 */ /* 0x000fe400078e0a73 */
[----:B------:R-:W-:Y:S01]  /*61e0*/  @!P3 IMAD.IADD R116, R116, 0x1, -R123 ;  /* 0x000000017474b824 */ /* 0x000fe200078e0a7b */
[----:B------:R-:W-:Y:S01]  /*61f0*/  ISETP.GT.U32.AND P3, PT, R123, R118, PT ;  /* 0x000000767b00720c */ /* 0x000fe20003f64070 */
[----:B------:R-:W-:Y:S02]  /*6200*/  IMAD.MOV R13, RZ, RZ, -R13 ;  /* 0x000000ffff0d7224 */ /* 0x000fe400078e0a0d */
[----:B------:R-:W-:Y:S01]  /*6210*/  @!P1 IMAD.IADD R119, R119, 0x1, -R123 ;  /* 0x0000000177779824 */ /* 0x000fe200078e0a7b */
[----:B------:R-:W-:Y:S01]  /*6220*/  ISETP.GE.AND P1, PT, R7, RZ, PT ;  /* 0x000000ff0700720c */ /* 0x000fe20003f26270 */
[----:B------:R-:W-:Y:S01]  /*6230*/  IMAD.MOV R12, RZ, RZ, -R12 ;  /* 0x000000ffff0c7224 */ /* 0x000fe200078e0a0c */
[----:B------:R-:W2:Y:S01]  /*6240*/  LDL.LU R7, [R1+0x50] ;  /* 0x0000500001077983 */ /* 0x000ea20000300800 */
[----:B------:R-:W-:-:S02]  /*6250*/  @!P6 IMAD.MOV R112, RZ, RZ, -R112 ;  /* 0x000000ffff70e224 */ /* 0x000fc400078e0a70 */
[--C-:B------:R-:W-:Y:S01]  /*6260*/  @!P0 IMAD.IADD R124, R124, 0x1, -R123.reuse ;  /* 0x000000017c7c8824 */ /* 0x100fe200078e0a7b */
[C---:B------:R-:W-:Y:S01]  /*6270*/  ISETP.GT.U32.AND P0, PT, R123.reuse, R117, PT ;  /* 0x000000757b00720c */ /* 0x040fe20003f04070 */
[C---:B------:R-:W-:Y:S02]  /*6280*/  IMAD R6, R123.reuse, R13, R6 ;  /* 0x0000000d7b067224 */ /* 0x040fe400078e0206 */
[----:B------:R-:W-:Y:S01]  /*6290*/  @!P3 IMAD.IADD R118, R118, 0x1, -R123 ;  /* 0x000000017676b824 */ /* 0x000fe200078e0a7b */
[C---:B------:R-:W-:Y:S01]  /*62a0*/  ISETP.GT.U32.AND P3, PT, R123.reuse, R125, PT ;  /* 0x0000007d7b00720c */ /* 0x040fe20003f64070 */
[C---:B------:R-:W-:Y:S01]  /*62b0*/  IMAD R3, R123.reuse, R12, R3 ;  /* 0x0000000c7b037224 */ /* 0x040fe200078e0203 */
[C---:B------:R-:W-:Y:S02]  /*62c0*/  ISETP.GT.U32.AND P5, PT, R123.reuse, R124, PT ;  /* 0x0000007c7b00720c */ /* 0x040fe40003fa4070 */
[----:B------:R-:W-:-:S05]  /*62d0*/  ISETP.GT.U32.AND P4, PT, R123, R118, PT ;  /* 0x000000767b00720c */ /* 0x000fca0003f84070 */
[----:B------:R-:W-:Y:S01]  /*62e0*/  @!P0 IMAD.IADD R117, R117, 0x1, -R123 ;  /* 0x0000000175758824 */ /* 0x000fe200078e0a7b */
[----:B------:R-:W-:-:S03]  /*62f0*/  ISETP.GT.U32.AND P0, PT, R123, R3, PT ;  /* 0x000000037b00720c */ /* 0x000fc60003f04070 */
[----:B------:R-:W-:Y:S01]  /*6300*/  @!P3 IMAD.IADD R125, R125, 0x1, -R123 ;  /* 0x000000017d7db824 */ /* 0x000fe200078e0a7b */
[----:B------:R-:W-:Y:S01]  /*6310*/  ISETP.GE.AND P3, PT, R9, RZ, PT ;  /* 0x000000ff0900720c */ /* 0x000fe20003f66270 */
[----:B------:R-:W-:-:S03]  /*6320*/  IMAD.HI.U32 R9, R0, R2, RZ ;  /* 0x0000000200097227 */ /* 0x000fc600078e00ff */
[----:B------:R-:W-:Y:S01]  /*6330*/  ISETP.GT.U32.AND P6, PT, R123, R125, PT ;  /* 0x0000007d7b00720c */ /* 0x000fe20003fc4070 */
[----:B------:R-:W-:Y:S02]  /*6340*/  IMAD.MOV R9, RZ, RZ, -R9 ;  /* 0x000000ffff097224 */ /* 0x000fe400078e0a09 */
[----:B------:R-:W-:-:S04]  /*6350*/  IMAD.HI.U32 R0, R0, R4, RZ ;  /* 0x0000000400007227 */ /* 0x000fc800078e00ff */
[C---:B------:R-:W-:Y:S02]  /*6360*/  IMAD R2, R123.reuse, R9, R2 ;  /* 0x000000097b027224 */ /* 0x040fe400078e0202 */
[----:B------:R-:W0:Y:S01]  /*6370*/  S2R R9, SR_TID.X ;  /* 0x0000000000097919 */ /* 0x000e220000002100 */
[----:B------:R-:W-:Y:S02]  /*6380*/  IMAD.MOV R0, RZ, RZ, -R0 ;  /* 0x000000ffff007224 */ /* 0x000fe400078e0a00 */
[----:B------:R-:W-:Y:S01]  /*6390*/  @!P3 IMAD.MOV R116, RZ, RZ, -R116 ;  /* 0x000000ffff74b224 */ /* 0x000fe200078e0a74 */
[C---:B------:R-:W-:Y:S01]  /*63a0*/  ISETP.GT.U32.AND P3, PT, R123.reuse, R6, PT ;  /* 0x000000067b00720c */ /* 0x040fe20003f64070 */
[--C-:B------:R-:W-:Y:S01]  /*63b0*/  @!P4 IMAD.IADD R118, R118, 0x1, -R123.reuse ;  /* 0x000000017676c824 */ /* 0x100fe200078e0a7b */
[C---:B------:R-:W-:Y:S01]  /*63c0*/  ISETP.GT.U32.AND P4, PT, R123.reuse, R2, PT ;  /* 0x000000027b00720c */ /* 0x040fe20003f84070 */
[----:B------:R-:W-:Y:S02]  /*63d0*/  IMAD R0, R123, R0, R4 ;  /* 0x000000007b007224 */ /* 0x000fe400078e0204 */
[--C-:B------:R-:W-:Y:S01]  /*63e0*/  @!P5 IMAD.IADD R124, R124, 0x1, -R123.reuse ;  /* 0x000000017c7cd824 */ /* 0x100fe200078e0a7b */
[----:B------:R-:W-:Y:S01]  /*63f0*/  ISETP.GE.AND P5, PT, R11, RZ, PT ;  /* 0x000000ff0b00720c */ /* 0x000fe20003fa6270 */
[--C-:B------:R-:W-:Y:S01]  /*6400*/  @!P6 IMAD.IADD R125, R125, 0x1, -R123.reuse ;  /* 0x000000017d7de824 */ /* 0x100fe200078e0a7b */
[----:B------:R-:W-:Y:S01]  /*6410*/  ISETP.GT.U32.AND P6, PT, R123, R0, PT ;  /* 0x000000007b00720c */ /* 0x000fe20003fc4070 */
[----:B------:R-:W-:Y:S01]  /*6420*/  @!P0 IMAD.IADD R3, R3, 0x1, -R123 ;  /* 0x0000000103038824 */ /* 0x000fe200078e0a7b */
[----:B------:R-:W-:Y:S01]  /*6430*/  ISETP.GE.AND P0, PT, R122, RZ, PT ;  /* 0x000000ff7a00720c */ /* 0x000fe20003f06270 */
[----:B------:R-:W-:Y:S01]  /*6440*/  @!P1 IMAD.MOV R117, RZ, RZ, -R117 ;  /* 0x000000ffff759224 */ /* 0x000fe200078e0a75 */
[----:B------:R-:W4:Y:S01]  /*6450*/  LDL R122, [R1+0x640] ;  /* 0x00064000017a7983 */ /* 0x000f220000100800 */
[----:B------:R-:W-:-:S02]  /*6460*/  @!P3 IMAD.IADD R6, R6, 0x1, -R123 ;  /* 0x000000010606b824 */ /* 0x000fc400078e0a7b */
[--C-:B------:R-:W-:Y:S01]  /*6470*/  @!P4 IMAD.IADD R2, R2, 0x1, -R123.reuse ;  /* 0x000000010202c824 */ /* 0x100fe200078e0a7b */
[----:B------:R-:W-:Y:S01]  /*6480*/  ISETP.GE.AND P4, PT, R5, RZ, PT ;  /* 0x000000ff0500720c */ /* 0x000fe20003f86270 */
[----:B---3--:R-:W3:Y:S01]  /*6490*/  LDL.LU R14, [R1+0x20] ;  /* 0x00002000010e7983 */ /* 0x008ee20000300800 */
[C---:B------:R-:W-:Y:S01]  /*64a0*/  ISETP.GT.U32.AND P1, PT, R123.reuse, R6, PT ;  /* 0x000000067b00720c */ /* 0x040fe20003f24070 */
[----:B------:R-:W-:Y:S01]  /*64b0*/  @!P5 IMAD.MOV R118, RZ, RZ, -R118 ;  /* 0x000000ffff76d224 */ /* 0x000fe200078e0a76 */
[----:B------:R-:W-:Y:S01]  /*64c0*/  ISETP.GE.AND P3, PT, R8, RZ, PT ;  /* 0x000000ff0800720c */ /* 0x000fe20003f66270 */
[----:B------:R-:W-:Y:S01]  /*64d0*/  @!P6 IMAD.IADD R0, R0, 0x1, -R123 ;  /* 0x000000010000e824 */ /* 0x000fe200078e0a7b */
[C---:B------:R-:W-:Y:S01]  /*64e0*/  ISETP.GT.U32.AND P5, PT, R123.reuse, R3, PT ;  /* 0x000000037b00720c */ /* 0x040fe20003fa4070 */
[----:B------:R-:W3:Y:S01]  /*64f0*/  LDL.LU R13, [R1+0x1c] ;  /* 0x00001c00010d7983 */ /* 0x000ee20000300800 */
[----:B0-----:R-:W-:Y:S01]  /*6500*/  SHF.R.U32.HI R9, RZ, 0x5, R9 ;  /* 0x00000005ff097819 */ /* 0x001fe20000011609 */
[----:B------:R-:W-:Y:S01]  /*6510*/  @!P0 IMAD.MOV R125, RZ, RZ, -R125 ;  /* 0x000000ffff7d8224 */ /* 0x000fe200078e0a7d */
[----:B------:R-:W-:Y:S01]  /*6520*/  ISETP.GT.U32.AND P6, PT, R123, R2, PT ;  /* 0x000000027b00720c */ /* 0x000fe20003fc4070 */
[----:B------:R-:W3:Y:S01]  /*6530*/  LDL.LU R12, [R1+0x18] ;  /* 0x00001800010c7983 */ /* 0x000ee20000300800 */
[----:B------:R-:W0:Y:S01]  /*6540*/  LDC.64 R4, c[0x0][0x3a0] ;  /* 0x0000e800ff047b82 */ /* 0x000e220000000a00 */
[----:B------:R-:W-:Y:S01]  /*6550*/  IMAD.SHL.U32 R8, R9, 0x200000, RZ ;  /* 0x0020000009087824 */ /* 0x000fe200078e00ff */
[----:B------:R-:W-:Y:S01]  /*6560*/  ISETP.GE.AND P0, PT, R10, RZ, PT ;  /* 0x000000ff0a00720c */ /* 0x000fe20003f06270 */
[----:B------:R-:W-:Y:S01]  /*6570*/  @!P4 IMAD.MOV R124, RZ, RZ, -R124 ;  /* 0x000000ffff7cc224 */ /* 0x000fe200078e0a7c */
[----:B------:R-:W3:Y:S02]  /*6580*/  LDL.LU R11, [R1+0x10] ;  /* 0x00001000010b7983 */ /* 0x000ee40000300800 */
[----:B------:R-:W-:-:S02]  /*6590*/  LOP3.LUT R8, R8, 0x600000, RZ, 0xc0, !PT ;  /* 0x0060000008087812 */ /* 0x000fc400078ec0ff */
[----:B------:R-:W-:Y:S01]  /*65a0*/  ISETP.NE.U32.AND P4, PT, R9, RZ, PT ;  /* 0x000000ff0900720c */ /* 0x000fe20003f85070 */
[----:B------:R-:W3:Y:S01]  /*65b0*/  LDL.LU R10, [R1+0xc] ;  /* 0x00000c00010a7983 */ /* 0x000ee20000300800 */
[----:B------:R-:W-:Y:S01]  /*65c0*/  R2UR UR10, R8 ;  /* 0x00000000080a72ca */ /* 0x000fe200000e0000 */
[--C-:B------:R-:W-:Y:S02]  /*65d0*/  @!P1 IMAD.IADD R6, R6, 0x1, -R123.reuse ;  /* 0x0000000106069824 */ /* 0x100fe400078e0a7b */
[----:B------:R-:W3:Y:S01]  /*65e0*/  LDL.LU R9, [R1+0x8] ;  /* 0x0000080001097983 */ /* 0x000ee20000300800 */
[----:B------:R-:W-:Y:S01]  /*65f0*/  ISETP.GE.AND P1, PT, R120, RZ, PT ;  /* 0x000000ff7800720c */ /* 0x000fe20003f26270 */
[--C-:B------:R-:W-:Y:S02]  /*6600*/  @!P5 IMAD.IADD R3, R3, 0x1, -R123.reuse ;  /* 0x000000010303d824 */ /* 0x100fe400078e0a7b */
[----:B------:R-:W3:Y:S01]  /*6610*/  LDL.LU R8, [R1+0x4] ;  /* 0x0000040001087983 */ /* 0x000ee20000300800 */
[----:B------:R-:W-:Y:S01]  /*6620*/  ISETP.GE.AND P5, PT, R64, RZ, PT ;  /* 0x000000ff4000720c */ /* 0x000fe20003fa6270 */
[----:B------:R-:W-:Y:S01]  /*6630*/  @!P6 IMAD.IADD R2, R2, 0x1, -R123 ;  /* 0x000000010202e824 */ /* 0x000fe200078e0a7b */
[----:B------:R-:W-:-:S02]  /*6640*/  ISETP.GE.AND P6, PT, R65, RZ, PT ;  /* 0x000000ff4100720c */ /* 0x000fc40003fc6270 */
[----:B--2---:R-:W-:Y:S02]  /*6650*/  R2UR UR8, R7 ;  /* 0x00000000070872ca */ /* 0x004fe400000e0000 */
[----:B------:R-:W2:Y:S04]  /*6660*/  LDL.LU R7, [R1] ;  /* 0x0000000001077983 */ /* 0x000ea80000300800 */
[----:B------:R-:W2:Y:S04]  /*6670*/  LDL.LU R120, [R1+0x674] ;  /* 0x0006740001787983 */ /* 0x000ea80000300800 */
[----:B------:R-:W2:Y:S04]  /*6680*/  LDL.LU R64, [R1+0x670] ;  /* 0x0006700001407983 */ /* 0x000ea80000300800 */
[----:B------:R-:W2:Y:S01]  /*6690*/  LDL.LU R65, [R1+0x66c] ;  /* 0x00066c0001417983 */ /* 0x000ea20000300800 */
[----:B------:R-:W-:Y:S01]  /*66a0*/  @!P3 IMAD.MOV R119, RZ, RZ, -R119 ;  /* 0x000000ffff77b224 */ /* 0x000fe200078e0a77 */
[----:B------:R-:W-:Y:S01]  /*66b0*/  ISETP.GT.U32.AND P3, PT, R123, R0, PT ;  /* 0x000000007b00720c */ /* 0x000fe20003f64070 */
[----:B------:R-:W-:-:S12]  /*66c0*/  @!P1 IMAD.MOV R3, RZ, RZ, -R3 ;  /* 0x000000ffff039224 */ /* 0x000fd800078e0a03 */
[----:B------:R-:W-:Y:S01]  /*66d0*/  @!P3 IMAD.IADD R0, R0, 0x1, -R123 ;  /* 0x000000010000b824 */ /* 0x000fe200078e0a7b */
[----:B----4-:R-:W-:Y:S02]  /*66e0*/  ISETP.GE.AND P1, PT, R122, RZ, PT ;  /* 0x000000ff7a00720c */ /* 0x010fe40003f26270 */
[----:B------:R-:W4:Y:S01]  /*66f0*/  LDL.LU R122, [R1+0x668] ;  /* 0x00066800017a7983 */ /* 0x000f220000300800 */
[----:B--2---:R-:W-:Y:S02]  /*6700*/  ISETP.NE.AND P3, PT, R65, RZ, PT ;  /* 0x000000ff4100720c */ /* 0x004fe40003f65270 */
[----:B------:R-:W-:-:S04]  /*6710*/  LOP3.LUT R65, RZ, R65, RZ, 0x33, !PT ;  /* 0x00000041ff417212 */ /* 0x000fc800078e33ff */
[C---:B------:R-:W-:Y:S02]  /*6720*/  SEL R121, R65.reuse, R121, !P3 ;  /* 0x0000007941797207 */ /* 0x040fe40005800000 */
[C---:B---3--:R-:W-:Y:S02]  /*6730*/  SEL R14, R65.reuse, R14, !P3 ;  /* 0x0000000e410e7207 */ /* 0x048fe40005800000 */
[C---:B------:R-:W-:Y:S01]  /*6740*/  SEL R13, R65.reuse, R13, !P3 ;  /* 0x0000000d410d7207 */ /* 0x040fe20005800000 */
[----:B------:R2:W-:Y:S01]  /*6750*/  STL [R1+0x33c], R121 ;  /* 0x00033c7901007387 */ /* 0x0005e20000100800 */
[C---:B------:R-:W-:Y:S02]  /*6760*/  SEL R12, R65.reuse, R12, !P3 ;  /* 0x0000000c410c7207 */ /* 0x040fe40005800000 */
[C---:B------:R-:W-:Y:S02]  /*6770*/  SEL R11, R65.reuse, R11, !P3 ;  /* 0x0000000b410b7207 */ /* 0x040fe40005800000 */
[C---:B------:R-:W-:Y:S01]  /*6780*/  SEL R10, R65.reuse, R10, !P3 ;  /* 0x0000000a410a7207 */ /* 0x040fe20005800000 */
[----:B--2---:R-:W2:Y:S04]  /*6790*/  LDL.LU R121, [R1+0x14] ;  /* 0x0000140001797983 */ /* 0x004ea80000300800 */
[----:B------:R3:W-:Y:S01]  /*67a0*/  STL [R1+0x68], R14 ;  /* 0x0000680e01007387 */ /* 0x0007e20000100800 */
[----:B------:R-:W-:-:S02]  /*67b0*/  SEL R9, R65, R9, !P3 ;  /* 0x0000000941097207 */ /* 0x000fc40005800000 */
[C---:B------:R-:W-:Y:S01]  /*67c0*/  SEL R8, R65.reuse, R8, !P3 ;  /* 0x0000000841087207 */ /* 0x040fe20005800000 */
[----:B---3--:R-:W3:Y:S04]  /*67d0*/  LDL.LU R14, [R1+0x664] ;  /* 0x00066400010e7983 */ /* 0x008ee80000300800 */
[----:B------:R0:W-:Y:S01]  /*67e0*/  STL [R1+0x338], R13 ;  /* 0x0003380d01007387 */ /* 0x0001e20000100800 */
[----:B------:R-:W-:-:S03]  /*67f0*/  SEL R7, R65, R7, !P3 ;  /* 0x0000000741077207 */ /* 0x000fc60005800000 */
[----:B0-----:R-:W2:Y:S04]  /*6800*/  LDL.LU R13, [R1+0x660] ;  /* 0x00066000010d7983 */ /* 0x001ea80000300800 */
[----:B------:R0:W-:Y:S04]  /*6810*/  STL [R1+0x334], R12 ;  /* 0x0003340c01007387 */ /* 0x0001e80000100800 */
        /* <DEDUP_REMOVED lines=10> */
[----:B0-----:R-:W2:Y:S01]  /*68c0*/  LDL.LU R7, [R1+0x648] ;  /* 0x0006480001077983 */ /* 0x001ea20000300800 */
[----:B------:R-:W-:-:S02]  /*68d0*/  @!P0 IMAD.MOV R6, RZ, RZ, -R6 ;  /* 0x000000ffff068224 */ /* 0x000fc400078e0a06 */
[----:B------:R-:W-:Y:S02]  /*68e0*/  @!P5 IMAD.MOV R2, RZ, RZ, -R2 ;  /* 0x000000ffff02d224 */ /* 0x000fe400078e0a02 */
[----:B------:R-:W-:Y:S01]  /*68f0*/  @!P6 IMAD.MOV R0, RZ, RZ, -R0 ;  /* 0x000000ffff00e224 */ /* 0x000fe200078e0a00 */
[C---:B------:R-:W-:Y:S02]  /*6900*/  SEL R6, R65.reuse, R6, !P3 ;  /* 0x0000000641067207 */ /* 0x040fe40005800000 */
[----:B------:R-:W-:Y:S02]  /*6910*/  ISETP.NE.AND P0, PT, R64, RZ, PT ;  /* 0x000000ff4000720c */ /* 0x000fe40003f05270 */
[C---:B------:R-:W-:Y:S02]  /*6920*/  SEL R120, R65.reuse, R120, !P3 ;  /* 0x0000007841787207 */ /* 0x040fe40005800000 */
[C---:B------:R-:W-:Y:S02]  /*6930*/  SEL R79, R65.reuse, R79, !P3 ;  /* 0x0000004f414f7207 */ /* 0x040fe40005800000 */
[----:B------:R-:W-:-:S02]  /*6940*/  SEL R83, R65, R83, !P3 ;  /* 0x0000005341537207 */ /* 0x000fc40005800000 */
[C---:B------:R-:W-:Y:S02]  /*6950*/  SEL R87, R65.reuse, R87, !P3 ;  /* 0x0000005741577207 */ /* 0x040fe40005800000 */
[C---:B------:R-:W-:Y:S02]  /*6960*/  SEL R91, R65.reuse, R91, !P3 ;  /* 0x0000005b415b7207 */ /* 0x040fe40005800000 */
[C---:B------:R-:W-:Y:S02]  /*6970*/  SEL R99, R65.reuse, R99, !P3 ;  /* 0x0000006341637207 */ /* 0x040fe40005800000 */
[C---:B------:R-:W-:Y:S02]  /*6980*/  SEL R107, R65.reuse, R107, !P3 ;  /* 0x0000006b416b7207 */ /* 0x040fe40005800000 */
[C---:B------:R-:W-:Y:S02]  /*6990*/  SEL R111, R65.reuse, R111, !P3 ;  /* 0x0000006f416f7207 */ /* 0x040fe40005800000 */
[----:B------:R-:W-:Y:S01]  /*69a0*/  SEL R119, R65, R119, !P3 ;  /* 0x0000007741777207 */ /* 0x000fe20005800000 */
[----:B------:R-:W-:-:S02]  /*69b0*/  VIADD R123, R4, 0xffffffec ;  /* 0xffffffec047b7836 */ /* 0x000fc40000000000 */
[----:B----4-:R-:W-:-:S03]  /*69c0*/  @!P1 IMAD.MOV R122, RZ, RZ, -R122 ;  /* 0x000000ffff7a9224 */ /* 0x010fc600078e0a7a */
[----:B------:R-:W-:Y:S02]  /*69d0*/  ISETP.GE.U32.AND P1, PT, R123, 0x7fffffad, PT ;  /* 0x7fffffad7b00780c */ /* 0x000fe40003f26070 */
[----:B------:R-:W-:Y:S02]  /*69e0*/  @!P0 LOP3.LUT R122, RZ, R64, RZ, 0x33, !PT ;  /* 0x00000040ff7a8212 */ /* 0x000fe400078e33ff */
[----:B--2---:R-:W-:-:S05]  /*69f0*/  SEL R7, R65, R7, !P3 ;  /* 0x0000000741077207 */ /* 0x004fca0005800000 */
[----:B------:R0:W-:Y:S02]  /*6a00*/  STL [R1+0x318], R7 ;  /* 0x0003180701007387 */ /* 0x0001e40000100800 */
[C---:B0-----:R-:W-:Y:S02]  /*6a10*/  SEL R7, R65.reuse, R8, !P3 ;  /* 0x0000000841077207 */ /* 0x041fe40005800000 */
[----:B------:R-:W-:-:S03]  /*6a20*/  SEL R8, R65, R9, !P3 ;  /* 0x0000000941087207 */ /* 0x000fc60005800000 */
[----:B------:R0:W-:Y:S01]  /*6a30*/  STL [R1+0x314], R7 ;  /* 0x0003140701007387 */ /* 0x0001e20000100800 */
[----:B------:R-:W-:-:S03]  /*6a40*/  SEL R9, R65, R11, !P3 ;  /* 0x0000000b41097207 */ /* 0x000fc60005800000 */
[----:B------:R2:W-:Y:S01]  /*6a50*/  STL [R1], R8 ;  /* 0x0000000801007387 */ /* 0x0005e20000100800 */
[C---:B0-----:R-:W-:Y:S02]  /*6a60*/  SEL R7, R65.reuse, R10, !P3 ;  /* 0x0000000a41077207 */ /* 0x041fe40005800000 */
[----:B--2---:R-:W-:-:S03]  /*6a70*/  SEL R8, R65, R12, !P3 ;  /* 0x0000000c41087207 */ /* 0x004fc60005800000 */
[----:B------:R0:W-:Y:S04]  /*6a80*/  STL [R1+0x6c], R7 ;  /* 0x00006c0701007387 */ /* 0x0001e80000100800 */
[----:B------:R3:W-:Y:S01]  /*6a90*/  STL [R1+0x300], R9 ;  /* 0x0003000901007387 */ /* 0x0007e20000100800 */
[----:B0-----:R-:W-:-:S03]  /*6aa0*/  SEL R7, R65, R13, !P3 ;  /* 0x0000000d41077207 */ /* 0x001fc60005800000 */
[----:B------:R0:W-:Y:S01]  /*6ab0*/  STL [R1+0x2fc], R8 ;  /* 0x0002fc0801007387 */ /* 0x0001e20000100800 */
[----:B---3--:R-:W-:-:S03]  /*6ac0*/  SEL R9, R65, R14, !P3 ;  /* 0x0000000e41097207 */ /* 0x008fc60005800000 */
[----:B------:R2:W-:Y:S01]  /*6ad0*/  STL [R1+0xc], R7 ;  /* 0x00000c0701007387 */ /* 0x0005e20000100800 */
[----:B0-----:R-:W-:-:S03]  /*6ae0*/  SEL R8, R65, R15, !P3 ;  /* 0x0000000f41087207 */ /* 0x001fc60005800000 */
[----:B------:R0:W-:Y:S01]  /*6af0*/  STL [R1+0x84], R9 ;  /* 0x0000840901007387 */ /* 0x0001e20000100800 */
[----:B--2---:R-:W-:-:S03]  /*6b00*/  SEL R7, R65, R16, !P3 ;  /* 0x0000001041077207 */ /* 0x004fc60005800000 */
[----:B------:R2:W-:Y:S04]  /*6b10*/  STL [R1+0x2f8], R8 ;  /* 0x0002f80801007387 */ /* 0x0005e80000100800 */
[----:B------:R3:W-:Y:S01]  /*6b20*/  STL [R1+0x2f4], R7 ;  /* 0x0002f40701007387 */ /* 0x0007e20000100800 */
[C---:B0-----:R-:W-:Y:S02]  /*6b30*/  SEL R9, R65.reuse, R17, !P3 ;  /* 0x0000001141097207 */ /* 0x041fe40005800000 */
[----:B--2---:R-:W-:-:S03]  /*6b40*/  SEL R8, R65, R18, !P3 ;  /* 0x0000001241087207 */ /* 0x004fc60005800000 */
[----:B------:R0:W-:Y:S01]  /*6b50*/  STL [R1+0x8], R9 ;  /* 0x0000080901007387 */ /* 0x0001e20000100800 */
[----:B---3--:R-:W-:-:S03]  /*6b60*/  SEL R7, R65, R19, !P3 ;  /* 0x0000001341077207 */ /* 0x008fc60005800000 */
        /* <DEDUP_REMOVED lines=172> */
[----:B------:R-:W-:Y:S01]  /*7630*/  STL [R1+0x14c], R9 ;  /* 0x00014c0901007387 */ /* 0x000fe20000100800 */
[----:B---3--:R-:W-:-:S03]  /*7640*/  SEL R7, R65, R118, !P3 ;  /* 0x0000007641077207 */ /* 0x008fc60005800000 */
[----:B------:R0:W-:Y:S01]  /*7650*/  STL [R1+0x180], R8 ;  /* 0x0001800801007387 */ /* 0x0001e20000100800 */
[----:B------:R-:W-:-:S03]  /*7660*/  SEL R80, R65, R3, !P3 ;  /* 0x0000000341507207 */ /* 0x000fc60005800000 */
[----:B------:R2:W-:Y:S01]  /*7670*/  STL [R1+0x16c], R7 ;  /* 0x00016c0701007387 */ /* 0x0005e20000100800 */
[C---:B------:R-:W-:Y:S02]  /*7680*/  SEL R3, R65.reuse, R2, !P3 ;  /* 0x0000000241037207 */ /* 0x040fe40005800000 */
[C---:B------:R-:W-:Y:S02]  /*7690*/  SEL R2, R65.reuse, R0, !P3 ;  /* 0x0000000041027207 */ /* 0x040fe40005800000 */
[C---:B0-----:R-:W-:Y:S01]  /*76a0*/  SEL R8, R65.reuse, R125, !P3 ;  /* 0x0000007d41087207 */ /* 0x041fe20005800000 */
[----:B------:R-:W-:Y:S01]  /*76b0*/  VIADD R0, R4, 0xffffffed ;  /* 0xffffffed04007836 */ /* 0x000fe20000000000 */
[----:B--2---:R-:W-:-:S03]  /*76c0*/  SEL R7, R65, R124, !P3 ;  /* 0x0000007c41077207 */ /* 0x004fc60005800000 */
[----:B------:R-:W-:Y:S01]  /*76d0*/  STL [R1+0x148], R8 ;  /* 0x0001480801007387 */ /* 0x000fe20000100800 */
[----:B------:R-:W-:-:S03]  /*76e0*/  SEL R121, R65, R121, !P3 ;  /* 0x0000007941797207 */ /* 0x000fc60005800000 */
[----:B------:R-:W-:Y:S01]  /*76f0*/  STL [R1+0x168], R7 ;  /* 0x0001680701007387 */ /* 0x000fe20000100800 */
[C---:B------:R-:W-:Y:S02]  /*7700*/  SEL R76, R65.reuse, R95, !P3 ;  /* 0x0000005f414c7207 */ /* 0x040fe40005800000 */
[C---:B------:R-:W-:Y:S01]  /*7710*/  SEL R77, R65.reuse, R103, !P3 ;  /* 0x00000067414d7207 */ /* 0x040fe20005800000 */
[----:B------:R-:W-:Y:S01]  /*7720*/  STL [R1+0x164], R6 ;  /* 0x0001640601007387 */ /* 0x000fe20000100800 */
[----:B------:R-:W-:Y:S02]  /*7730*/  SEL R78, R65, R115, !P3 ;  /* 0x00000073414e7207 */ /* 0x000fe40005800000 */
[----:B------:R-:W-:Y:S01]  /*7740*/  ISETP.GE.U32.AND P3, PT, R0, 0x7fffffae, PT ;  /* 0x7fffffae0000780c */ /* 0x000fe20003f66070 */
[----:B------:R-:W-:Y:S01]  /*7750*/  STL [R1+0x144], R3 ;  /* 0x0001440301007387 */ /* 0x000fe20000100800 */
[----:B------:R-:W-:-:S03]  /*7760*/  VIADD R0, R4, 0xffffffe8 ;  /* 0xffffffe804007836 */ /* 0x000fc60000000000 */
[----:B------:R0:W-:Y:S02]  /*7770*/  STL [R1+0x160], R2 ;  /* 0x0001600201007387 */ /* 0x0001e40000100800 */
[----:B------:R-:W-:Y:S01]  /*7780*/  ISETP.GE.U32.AND P6, PT, R0, 0x7fffffa9, PT ;  /* 0x7fffffa90000780c */ /* 0x000fe20003fc6070 */
[C---:B------:R-:W-:Y:S02]  /*7790*/  VIADD R0, R4.reuse, 0xffffffea ;  /* 0xffffffea04007836 */ /* 0x040fe40000000000 */
[C---:B0-----:R-:W-:Y:S02]  /*77a0*/  VIADD R2, R4.reuse, 0xffffffee ;  /* 0xffffffee04027836 */ /* 0x041fe40000000000 */
[----:B------:R-:W-:-:S03]  /*77b0*/  VIADD R3, R4, 0xffffffef ;  /* 0xffffffef04037836 */ /* 0x000fc60000000000 */
[----:B------:R-:W-:Y:S01]  /*77c0*/  ISETP.GE.U32.AND P5, PT, R2, 0x7fffffaf, PT ;  /* 0x7fffffaf0200780c */ /* 0x000fe20003fa6070 */
[----:B------:R-:W-:Y:S01]  /*77d0*/  VIADD R2, R4, 0xffffffe9 ;  /* 0xffffffe904027836 */ /* 0x000fe20000000000 */
[----:B------:R-:W-:Y:S02]  /*77e0*/  SEL R8, RZ, 0x1, P1 ;  /* 0x00000001ff087807 */ /* 0x000fe40000800000 */
[----:B------:R-:W-:Y:S02]  /*77f0*/  SEL R40, RZ, 0x1fffe, P3 ;  /* 0x0001fffeff287807 */ /* 0x000fe40001800000 */
[----:B------:R-:W-:Y:S01]  /*7800*/  ISETP.GE.U32.AND P1, PT, R2, 0x7fffffaa, PT ;  /* 0x7fffffaa0200780c */ /* 0x000fe20003f26070 */
[----:B------:R-:W-:Y:S01]  /*7810*/  VIADD R2, R4, 0xffffffeb ;  /* 0xffffffeb04027836 */ /* 0x000fe20000000000 */
[----:B------:R-:W-:Y:S01]  /*7820*/  ISETP.GE.U32.AND P3, PT, R0, 0x7fffffab, PT ;  /* 0x7fffffab0000780c */ /* 0x000fe20003f66070 */
[----:B------:R-:W-:Y:S01]  /*7830*/  VIADD R0, R4, 0xffffffe4 ;  /* 0xffffffe404007836 */ /* 0x000fe20000000000 */
[----:B------:R-:W-:-:S02]  /*7840*/  ISETP.GE.U32.AND P0, PT, R3, 0x7fffffb0, PT ;  /* 0x7fffffb00300780c */ /* 0x000fc40003f06070 */
[----:B------:R-:W-:Y:S02]  /*7850*/  SEL R14, RZ, 0x4, P5 ;  /* 0x00000004ff0e7807 */ /* 0x000fe40002800000 */
[----:B------:R-:W-:Y:S02]  /*7860*/  SEL R33, RZ, 0x7fff8, P0 ;  /* 0x0007fff8ff217807 */ /* 0x000fe40000000000 */
[----:B------:R-:W-:Y:S01]  /*7870*/  ISETP.GE.U32.AND P5, PT, R2, 0x7fffffac, PT ;  /* 0x7fffffac0200780c */ /* 0x000fe20003fa6070 */
[----:B------:R-:W-:Y:S01]  /*7880*/  VIADD R2, R4, 0xffffffe5 ;  /* 0xffffffe504027836 */ /* 0x000fe20000000000 */
[----:B------:R-:W-:Y:S01]  /*7890*/  ISETP.GE.U32.AND P0, PT, R0, 0x7fffffa5, PT ;  /* 0x7fffffa50000780c */ /* 0x000fe20003f06070 */
[----:B------:R-:W-:Y:S01]  /*78a0*/  VIADD R0, R4, 0xffffffe6 ;  /* 0xffffffe604007836 */ /* 0x000fe20000000000 */
[----:B------:R-:W-:Y:S02]  /*78b0*/  SEL R42, RZ, 0x1, P6 ;  /* 0x00000001ff2a7807 */ /* 0x000fe40003000000 */
[----:B------:R-:W-:-:S02]  /*78c0*/  SEL R18, RZ, 0x1fffe, P1 ;  /* 0x0001fffeff127807 */ /* 0x000fc40000800000 */
[----:B------:R-:W-:Y:S01]  /*78d0*/  ISETP.GE.U32.AND P6, PT, R2, 0x7fffffa6, PT ;  /* 0x7fffffa60200780c */ /* 0x000fe20003fc6070 */
[----:B------:R-:W-:Y:S01]  /*78e0*/  VIADD R2, R4, 0xffffffe7 ;  /* 0xffffffe704027836 */ /* 0x000fe20000000000 */
        /* <DEDUP_REMOVED lines=8> */
[----:B------:R-:W-:-:S02]  /*7970*/  SEL R41, RZ, 0x1, P0 ;  /* 0x00000001ff297807 */ /* 0x000fc40000000000 */
[----:B------:R-:W-:Y:S02]  /*7980*/  SEL R10, RZ, 0x1fffe, P6 ;  /* 0x0001fffeff0a7807 */ /* 0x000fe40003000000 */
        /* <DEDUP_REMOVED lines=39> */
[C---:B------:R-:W-:Y:S02]  /*7c00*/  VIADD R0, R4.reuse, 0xffffffc1 ;  /* 0xffffffc104007836 */ /* 0x040fe40000000000 */
[----:B------:R-:W-:Y:S01]  /*7c10*/  VIADD R3, R4, 0xffffffc0 ;  /* 0xffffffc004037836 */ /* 0x000fe20000000000 */
[----:B------:R-:W-:Y:S02]  /*7c20*/  SEL R23, RZ, 0x7fff8, P1 ;  /* 0x0007fff8ff177807 */ /* 0x000fe40000800000 */
[----:B------:R-:W-:-:S02]  /*7c30*/  SEL R38, RZ, 0x1, P3 ;  /* 0x00000001ff267807 */ /* 0x000fc40001800000 */
[----:B------:R-:W-:Y:S01]  /*7c40*/  ISETP.GE.U32.AND P1, PT, R2, 0x7fffff88, PT ;  /* 0x7fffff880200780c */ /* 0x000fe20003f26070 */
[----:B------:R-:W-:Y:S01]  /*7c50*/  VIADD R2, R4, 0xffffffc2 ;  /* 0xffffffc204027836 */ /* 0x000fe20000000000 */
[----:B------:R-:W-:Y:S02]  /*7c60*/  ISETP.GE.U32.AND P3, PT, R0, 0x7fffff82, PT ;  /* 0x7fffff820000780c */ /* 0x000fe40003f66070 */
[----:B------:R-:W-:Y:S02]  /*7c70*/  SEL R0, RZ, 0x1fffe, P5 ;  /* 0x0001fffeff007807 */ /* 0x000fe40002800000 */
[----:B------:R-:W-:Y:S01]  /*7c80*/  ISETP.GE.U32.AND P5, PT, R3, 0x7fffff81, PT ;  /* 0x7fffff810300780c */ /* 0x000fe20003fa6070 */
[----:B------:R-:W-:Y:S01]  /*7c90*/  VIADD R3, R4, 0xffffffc3 ;  /* 0xffffffc304037836 */ /* 0x000fe20000000000 */
[----:B------:R-:W-:Y:S02]  /*7ca0*/  SEL R6, RZ, 0x4, P6 ;  /* 0x00000004ff067807 */ /* 0x000fe40003000000 */
[----:B------:R-:W-:Y:S01]  /*7cb0*/  ISETP.GE.U32.AND P6, PT, R2, 0x7fffff83, PT ;  /* 0x7fffff830200780c */ /* 0x000fe20003fc6070 */
[----:B------:R-:W-:Y:S01]  /*7cc0*/  VIADD R2, R4, 0xffffffdc ;  /* 0xffffffdc04027836 */ /* 0x000fe20000000000 */
[----:B------:R-:W-:-:S02]  /*7cd0*/  SEL R21, RZ, 0x7fff8, P1 ;  /* 0x0007fff8ff157807 */ /* 0x000fc40000800000 */
[----:B------:R-:W-:Y:S01]  /*7ce0*/  ISETP.GE.U32.AND P1, PT, R3, 0x7fffff84, PT ;  /* 0x7fffff840300780c */ /* 0x000fe20003f26070 */
[----:B------:R-:W-:Y:S01]  /*7cf0*/  VIADD R3, R4, 0xffffffdd ;  /* 0xffffffdd04037836 */ /* 0x000fe20000000000 */
[----:B------:R-:W-:Y:S02]  /*7d00*/  SEL R22, RZ, 0x1fffe, P3 ;  /* 0x0001fffeff167807 */ /* 0x000fe40001800000 */
[----:B------:R-:W-:Y:S01]  /*7d10*/  ISETP.GE.U32.AND P3, PT, R2, 0x7fffff9d, PT ;  /* 0x7fffff9d0200780c */ /* 0x000fe20003f66070 */
[C---:B------:R-:W-:Y:S01]  /*7d20*/  VIADD R2, R4.reuse, 0xffffffde ;  /* 0xffffffde04027836 */ /* 0x040fe20000000000 */
[----:B------:R-:W-:Y:S02]  /*7d30*/  SEL R11, RZ, 0x4, P6 ;  /* 0x00000004ff0b7807 */ /* 0x000fe40003000000 */
[----:B------:R-:W-:Y:S01]  /*7d40*/  ISETP.GE.U32.AND P6, PT, R3, 0x7fffff9e, PT ;  /* 0x7fffff9e0300780c */ /* 0x000fe20003fc6070 */
[----:B------:R-:W-:Y:S01]  /*7d50*/  VIADD R3, R4, 0xffffffdf ;  /* 0xffffffdf04037836 */ /* 0x000fe20000000000 */
[----:B------:R-:W-:-:S02]  /*7d60*/  SEL R19, RZ, 0x7fff8, P1 ;  /* 0x0007fff8ff137807 */ /* 0x000fc40000800000 */
[----:B------:R-:W-:Y:S01]  /*7d70*/  ISETP.GE.U32.AND P1, PT, R2, 0x7fffff9f, PT ;  /* 0x7fffff9f0200780c */ /* 0x000fe20003f26070 */
[C---:B------:R-:W-:Y:S01]  /*7d80*/  VIADD R2, R4.reuse, 0xffffffd8 ;  /* 0xffffffd804027836 */ /* 0x040fe20000000000 */
[----:B------:R-:W-:Y:S02]  /*7d90*/  SEL R36, RZ, 0x1, P3 ;  /* 0x00000001ff247807 */ /* 0x000fe40001800000 */
[----:B------:R-:W-:Y:S01]  /*7da0*/  ISETP.GE.U32.AND P3, PT, R3, 0x7fffffa0, PT ;  /* 0x7fffffa00300780c */ /* 0x000fe20003f66070 */
[C---:B------:R-:W-:Y:S01]  /*7db0*/  VIADD R3, R4.reuse, 0xffffffd9 ;  /* 0xffffffd904037836 */ /* 0x040fe20000000000 */
[----:B------:R-:W-:Y:S01]  /*7dc0*/  SEL R20, RZ, 0x1fffe, P6 ;  /* 0x0001fffeff147807 */ /* 0x000fe20003000000 */
[----:B------:R-:W-:Y:S01]  /*7dd0*/  VIADD R13, R4, 0xffffffda ;  /* 0xffffffda040d7836 */ /* 0x000fe20000000000 */
[----:B------:R-:W-:Y:S02]  /*7de0*/  ISETP.GE.U32.AND P6, PT, R2, 0x7fffff99, PT ;  /* 0x7fffff990200780c */ /* 0x000fe40003fc6070 */
[----:B------:R-:W-:-:S02]  /*7df0*/  SEL R2, RZ, 0x4, P1 ;  /* 0x00000004ff027807 */ /* 0x000fc40000800000 */
[----:B------:R-:W-:Y:S01]  /*7e00*/  ISETP.GE.U32.AND P1, PT, R3, 0x7fffff9a, PT ;  /* 0x7fffff9a0300780c */ /* 0x000fe20003f26070 */
[C---:B------:R-:W-:Y:S01]  /*7e10*/  VIADD R3, R4.reuse, 0xffffffdb ;  /* 0xffffffdb04037836 */ /* 0x040fe20000000000 */
[----:B------:R-:W-:Y:S02]  /*7e20*/  SEL R17, RZ, 0x7fff8, P3 ;  /* 0x0007fff8ff117807 */ /* 0x000fe40001800000 */
[----:B------:R-:W-:Y:S01]  /*7e30*/  ISETP.GE.U32.AND P3, PT, R13, 0x7fffff9b, PT ;  /* 0x7fffff9b0d00780c */ /* 0x000fe20003f66070 */
[C---:B------:R-:W-:Y:S01]  /*7e40*/  VIADD R13, R4.reuse, 0xffffffd4 ;  /* 0xffffffd4040d7836 */ /* 0x040fe20000000000 */
[----:B------:R-:W-:Y:S02]  /*7e50*/  SEL R35, RZ, 0x1, P6 ;  /* 0x00000001ff237807 */ /* 0x000fe40003000000 */
[----:B------:R-:W-:Y:S01]  /*7e60*/  ISETP.GE.U32.AND P6, PT, R3, 0x7fffff9c, PT ;  /* 0x7fffff9c0300780c */ /* 0x000fe20003fc6070 */
[C---:B------:R-:W-:Y:S01]  /*7e70*/  VIADD R3, R4.reuse, 0xffffffd5 ;  /* 0xffffffd504037836 */ /* 0x040fe20000000000 */
[----:B------:R-:W-:Y:S01]  /*7e80*/  SEL R32, RZ, 0x1fffe, P1 ;  /* 0x0001fffeff207807 */ /* 0x000fe20000800000 */
[----:B------:R-:W-:Y:S01]  /*7e90*/  VIADD R34, R4, 0xffffffd6 ;  /* 0xffffffd604227836 */ /* 0x000fe20000000000 */
[----:B------:R-:W-:-:S02]  /*7ea0*/  ISETP.GE.U32.AND P1, PT, R13, 0x7fffff95, PT ;  /* 0x7fffff950d00780c */ /* 0x000fc40003f26070 */
[----:B------:R-:W-:Y:S02]  /*7eb0*/  SEL R13, RZ, 0x4, P3 ;  /* 0x00000004ff0d7807 */ /* 0x000fe40001800000 */
[----:B------:R-:W-:Y:S01]  /*7ec0*/  ISETP.GE.U32.AND P3, PT, R3, 0x7fffff96, PT ;  /* 0x7fffff960300780c */ /* 0x000fe20003f66070 */
[C---:B------:R-:W-:Y:S01]  /*7ed0*/  VIADD R3, R4.reuse, 0xffffffd7 ;  /* 0xffffffd704037836 */ /* 0x040fe20000000000 */
[----:B------:R-:W-:Y:S01]  /*7ee0*/  SEL R15, RZ, 0x7fff8, P6 ;  /* 0x0007fff8ff0f7807 */ /* 0x000fe20003000000 */
[----:B------:R-:W-:Y:S01]  /*7ef0*/  VIADD R43, R4, 0xffffffd0 ;  /* 0xffffffd0042b7836 */ /* 0x000fe20000000000 */
[----:B------:R-:W-:Y:S01]  /*7f00*/  ISETP.GE.U32.AND P6, PT, R34, 0x7fffff97, PT ;  /* 0x7fffff972200780c */ /* 0x000fe20003fc6070 */
[----:B------:R-:W-:Y:S01]  /*7f10*/  VIADD R44, R4, 0xffffffd1 ;  /* 0xffffffd1042c7836 */ /* 0x000fe20000000000 */
[----:B------:R-:W-:Y:S02]  /*7f20*/  SEL R34, RZ, 0x1, P1 ;  /* 0x00000001ff227807 */ /* 0x000fe40000800000 */
[----:B------:R-:W-:-:S02]  /*7f30*/  ISETP.GE.U32.AND P1, PT, R3, 0x7fffff98, PT ;  /* 0x7fffff980300780c */ /* 0x000fc40003f26070 */
[----:B------:R-:W-:Y:S01]  /*7f40*/  SEL R3, RZ, 0x1fffe, P3 ;  /* 0x0001fffeff037807 */ /* 0x000fe20001800000 */
[----:B------:R-:W-:Y:S01]  /*7f50*/  VIADD R46, R4, 0xffffffd2 ;  /* 0xffffffd2042e7836 */ /* 0x000fe20000000000 */
[----:B------:R-:W-:Y:S02]  /*7f60*/  ISETP.GE.U32.AND P3, PT, R43, 0x7fffff91, PT ;  /* 0x7fffff912b00780c */ /* 0x000fe40003f66070 */
[----:B------:R-:W-:Y:S02]  /*7f70*/  SEL R43, RZ, 0x4, P6 ;  /* 0x00000004ff2b7807 */ /* 0x000fe40003000000 */
[----:B------:R-:W-:Y:S01]  /*7f80*/  ISETP.GE.U32.AND P6, PT, R44, 0x7fffff92, PT ;  /* 0x7fffff922c00780c */ /* 0x000fe20003fc6070 */
[----:B------:R-:W-:Y:S01]  /*7f90*/  VIADD R44, R4, 0xffffffd3 ;  /* 0xffffffd3042c7836 */ /* 0x000fe20000000000 */
[----:B------:R-:W-:Y:S02]  /*7fa0*/  SEL R45, RZ, 0x1, P3 ;  /* 0x00000001ff2d7807 */ /* 0x000fe40001800000 */
[----:B------:R-:W-:-:S02]  /*7fb0*/  ISETP.GE.U32.AND P3, PT, R46, 0x7fffff93, PT ;  /* 0x7fffff932e00780c */ /* 0x000fc40003f66070 */
[----:B------:R-:W-:Y:S02]  /*7fc0*/  SEL R46, RZ, 0x1fffe, P6 ;  /* 0x0001fffeff2e7807 */ /* 0x000fe40003000000 */
[----:B------:R-:W-:Y:S02]  /*7fd0*/  ISETP.GE.U32.AND P6, PT, R44, 0x7fffff94, PT ;  /* 0x7fffff942c00780c */ /* 0x000fe40003fc6070 */
[----:B------:R-:W-:Y:S01]  /*7fe0*/  SEL R44, RZ, 0x1, P0 ;  /* 0x00000001ff2c7807 */ /* 0x000fe20000000000 */
[----:B------:R-:W-:Y:S01]  /*7ff0*/  UIADD3 UR10, UPT, UPT, UR8, UR10, URZ ;  /* 0x0000000a080a7290 */ /* 0x000fe2000fffe0ff */
[----:B------:R-:W-:-:S03]  /*8000*/  IMAD.IADD R18, R42, 0x1, R18 ;  /* 0x000000012a127824 */ /* 0x000fc600078e0212 */
[----:B------:R-:W-:Y:S02]  /*8010*/  IMAD.IADD R30, R44, 0x1, R30 ;  /* 0x000000012c1e7824 */ /* 0x000fe400078e021e */
[----:B------:R-:W-:Y:S01]  /*8020*/  IMAD.IADD R8, R8, 0x1, R40 ;  /* 0x0000000108087824 */ /* 0x000fe200078e0228 */
[----:B------:R-:W-:Y:S01]  /*8030*/  SEL R40, RZ, 0x1, P5 ;  /* 0x00000001ff287807 */ /* 0x000fe20002800000 */
[----:B------:R-:W-:Y:S01]  /*8040*/  IMAD.IADD R0, R38, 0x1, R0 ;  /* 0x0000000126007824 */ /* 0x000fe200078e0200 */
[----:B------:R-:W-:Y:S01]  /*8050*/  LOP3.LUT R18, R18, 0x3, RZ, 0xc0, !PT ;  /* 0x0000000312127812 */ /* 0x000fe200078ec0ff */
[----:B------:R-:W-:Y:S01]  /*8060*/  IMAD.IADD R10, R41, 0x1, R10 ;  /* 0x00000001290a7824 */ /* 0x000fe200078e020a */
[----:B------:R-:W-:Y:S01]  /*8070*/  LOP3.LUT R30, R30, 0x3, RZ, 0xc0, !PT ;  /* 0x000000031e1e7812 */ /* 0x000fe200078ec0ff */
[----:B------:R-:W-:Y:S01]  /*8080*/  IMAD.IADD R3, R34, 0x1, R3 ;  /* 0x0000000122037824 */ /* 0x000fe200078e0203 */
[----:B------:R-:W-:Y:S01]  /*8090*/  LOP3.LUT R8, R8, 0x3, RZ, 0xc0, !PT ;  /* 0x0000000308087812 */ /* 0x000fe200078ec0ff */
[----:B------:R-:W-:Y:S01]  /*80a0*/  STTM.x64 tmem[UR10], RZ ;  /* 0x000000ff000079ed */ /* 0x000fe2000834000a */
[----:B------:R-:W-:Y:S01]  /*80b0*/  IMAD.IADD R26, R39, 0x1, R26 ;  /* 0x00000001271a7824 */ /* 0x000fe200078e021a */
[----:B------:R-:W-:Y:S01]  /*80c0*/  LOP3.LUT R0, R0, 0x3, RZ, 0xc0, !PT ;  /* 0x0000000300007812 */ /* 0x000fe200078ec0ff */
[----:B------:R-:W-:Y:S01]  /*80d0*/  IMAD.IADD R22, R40, 0x1, R22 ;  /* 0x0000000128167824 */ /* 0x000fe200078e0216 */
[----:B------:R-:W-:Y:S01]  /*80e0*/  STTM.x64 tmem[UR10+0x40], RZ ;  /* 0x000040ff000079ed */ /* 0x000fe2000834000a */
[----:B------:R-:W-:Y:S01]  /*80f0*/  IMAD.IADD R32, R35, 0x1, R32 ;  /* 0x0000000123207824 */ /* 0x000fe200078e0220 */
[----:B------:R-:W-:Y:S01]  /*8100*/  LOP3.LUT R10, R10, 0x3, RZ, 0xc0, !PT ;  /* 0x000000030a0a7812 */ /* 0x000fe200078ec0ff */
[----:B------:R-:W-:Y:S01]  /*8110*/  IMAD.IADD R45, R45, 0x1, R46 ;  /* 0x000000012d2d7824 */ /* 0x000fe200078e022e */
[----:B------:R-:W-:Y:S01]  /*8120*/  IADD3 R18, PT, PT, R18, R31, R24 ;  /* 0x0000001f12127210 */ /* 0x000fe20007ffe018 */
[----:B------:R-:W-:Y:S01]  /*8130*/  STTM.x64 tmem[UR10+0x80], RZ ;  /* 0x000080ff000079ed */ /* 0x000fe2000834000a */
[----:B------:R-:W-:Y:S01]  /*8140*/  IADD3 R12, PT, PT, R30, R27, R12 ;  /* 0x0000001b1e0c7210 */ /* 0x000fe20007ffe00c */
[----:B------:R-:W-:Y:S01]  /*8150*/  STTM.x64 tmem[UR10+0xc0], RZ ;  /* 0x0000c0ff000079ed */ /* 0x000fe2000834000a */
[----:B------:R-:W-:Y:S01]  /*8160*/  IADD3 R8, PT, PT, R8, R33, R14 ;  /* 0x0000002108087210 */ /* 0x000fe20007ffe00e */
[----:B------:R-:W0:Y:S01]  /*8170*/  FENCE.VIEW.ASYNC.T ;  /* 0x00000000000073c6 */ /* 0x000e220000000200 */
[----:B------:R-:W-:-:S02]  /*8180*/  IADD3 R0, PT, PT, R0, R21, R6 ;  /* 0x0000001500007210 */ /* 0x000fc40007ffe006 */
[----:B------:R-:W-:Y:S01]  /*8190*/  LOP3.LUT R14, R3, 0x3, RZ, 0xc0, !PT ;  /* 0x00000003030e7812 */ /* 0x000fe200078ec0ff */
[----:B------:R-:W-:Y:S01]  /*81a0*/  IMAD.SHL.U32 R18, R18, 0x100, RZ ;  /* 0x0000010012127824 */ /* 0x000fe200078e00ff */
[----:B------:R-:W-:Y:S02]  /*81b0*/  IADD3 R9, PT, PT, R10, R29, R9 ;  /* 0x0000001d0a097210 */ /* 0x000fe40007ffe009 */
[----:B------:R-:W-:Y:S02]  /*81c0*/  LOP3.LUT R26, R26, 0x3, RZ, 0xc0, !PT ;  /* 0x000000031a1a7812 */ /* 0x000fe400078ec0ff */
[----:B------:R-:W-:Y:S02]  /*81d0*/  LOP3.LUT R22, R22, 0x3, RZ, 0xc0, !PT ;  /* 0x0000000316167812 */ /* 0x000fe400078ec0ff */
[----:B------:R-:W-:Y:S02]  /*81e0*/  SEL R6, RZ, 0x4, P3 ;  /* 0x00000004ff067807 */ /* 0x000fe40001800000 */
[----:B------:R-:W-:-:S02]  /*81f0*/  LOP3.LUT R32, R32, 0x3, RZ, 0xc0, !PT ;  /* 0x0000000320207812 */ /* 0x000fc400078ec0ff */
[----:B------:R-:W-:Y:S02]  /*8200*/  SEL R3, RZ, 0x7fff8, P6 ;  /* 0x0007fff8ff037807 */ /* 0x000fe40003000000 */
[----:B------:R-:W-:Y:S02]  /*8210*/  LOP3.LUT R45, R45, 0x3, RZ, 0xc0, !PT ;  /* 0x000000032d2d7812 */ /* 0x000fe400078ec0ff */
[----:B------:R-:W-:Y:S01]  /*8220*/  LOP3.LUT R12, R12, 0xf, RZ, 0xc0, !PT ;  /* 0x0000000f0c0c7812 */ /* 0x000fe200078ec0ff */
[----:B------:R-:W-:Y:S01]  /*8230*/  IMAD.IADD R28, R28, 0x1, R37 ;  /* 0x000000011c1c7824 */ /* 0x000fe200078e0225 */
[----:B------:R-:W-:Y:S01]  /*8240*/  IADD3 R16, PT, PT, R26, R23, R16 ;  /* 0x000000171a107210 */ /* 0x000fe20007ffe010 */
[----:B------:R-:W-:Y:S01]  /*8250*/  IMAD.IADD R20, R36, 0x1, R20 ;  /* 0x0000000124147824 */ /* 0x000fe200078e0214 */
[----:B------:R-:W-:Y:S01]  /*8260*/  IADD3 R11, PT, PT, R22, R19, R11 ;  /* 0x00000013160b7210 */ /* 0x000fe20007ffe00b */
[----:B------:R-:W-:Y:S01]  /*8270*/  IMAD R9, R9, 0x10, R12 ;  /* 0x0000001009097824 */ /* 0x000fe200078e020c */
[----:B------:R-:W-:Y:S01]  /*8280*/  SEL R10, RZ, 0x7fff8, P1 ;  /* 0x0007fff8ff0a7807 */ /* 0x000fe20000800000 */
[----:B------:R-:W2:Y:S01]  /*8290*/  LDC.64 R36, c[0x0][0x3a8] ;  /* 0x0000ea00ff247b82 */ /* 0x000ea20000000a00 */
[----:B------:R-:W-:-:S02]  /*82a0*/  IADD3 R13, PT, PT, R32, R15, R13 ;  /* 0x0000000f200d7210 */ /* 0x000fc40007ffe00d */
[----:B------:R-:W-:Y:S02]  /*82b0*/  IADD3 R3, PT, PT, R45, R3, R6 ;  /* 0x000000032d037210 */ /* 0x000fe40007ffe006 */
[----:B------:R-:W-:Y:S01]  /*82c0*/  LOP3.LUT R18, R18, 0xf00, RZ, 0xe2, !PT ;  /* 0x00000f0012127812 */ /* 0x000fe200078ee2ff */
[----:B------:R-:W-:Y:S01]  /*82d0*/  IMAD.SHL.U32 R16, R16, 0x100, RZ ;  /* 0x0000010010107824 */ /* 0x000fe200078e00ff */
[----:B------:R-:W-:Y:S01]  /*82e0*/  IADD3 R10, PT, PT, R14, R10, R43 ;  /* 0x0000000a0e0a7210 */ /* 0x000fe20007ffe02b */
[----:B------:R-:W-:Y:S01]  /*82f0*/  IMAD.SHL.U32 R13, R13, 0x100, RZ ;  /* 0x000001000d0d7824 */ /* 0x000fe200078e00ff */
[----:B------:R-:W-:Y:S02]  /*8300*/  LOP3.LUT R11, R11, 0xf, RZ, 0xc0, !PT ;  /* 0x0000000f0b0b7812 */ /* 0x000fe400078ec0ff */
[----:B------:R-:W-:Y:S01]  /*8310*/  LOP3.LUT R3, R3, 0xf, RZ, 0xc0, !PT ;  /* 0x0000000f03037812 */ /* 0x000fe200078ec0ff */
[----:B------:R-:W-:Y:S01]  /*8320*/  IMAD R8, R8, 0x1000, R18 ;  /* 0x0000100008087824 */ /* 0x000fe200078e0212 */
[----:B------:R-:W-:-:S02]  /*8330*/  LOP3.LUT R28, R28, 0x3, RZ, 0xc0, !PT ;  /* 0x000000031c1c7812 */ /* 0x000fc400078ec0ff */
[----:B------:R-:W-:Y:S02]  /*8340*/  LOP3.LUT R20, R20, 0x3, RZ, 0xc0, !PT ;  /* 0x0000000314147812 */ /* 0x000fe400078ec0ff */
[----:B------:R-:W-:Y:S01]  /*8350*/  LOP3.LUT R9, R9, 0xff, RZ, 0xc0, !PT ;  /* 0x000000ff09097812 */ /* 0x000fe200078ec0ff */
[----:B------:R-:W-:-:S04]  /*8360*/  @!UP1 UIADD3 UR12, UPT, UPT, -UR4, 0x100000, URZ ;  /* 0x00100000040c9890 */ /* 0x000fc8000fffe1ff */
[----:B------:R-:W-:Y:S02]  /*8370*/  @!UP1 USHF.L.U32 UR13, UR12, 0xb, URZ ;  /* 0x0000000b0c0d9899 */ /* 0x000fe400080006ff */
[----:B------:R-:W-:Y:S01]  /*8380*/  @!UP1 USHF.L.U32 UR12, UR12, 0x1, URZ ;  /* 0x000000010c0c9899 */ /* 0x000fe200080006ff */
[----:B0-----:R-:W-:Y:S01]  /*8390*/  BAR.SYNC.DEFER_BLOCKING 0x0 ;  /* 0x0000000000007b1d */ /* 0x001fe20000010000 */
[----:B------:R-:W-:Y:S01]  /*83a0*/  IMAD R0, R0, 0x10, R11 ;  /* 0x0000001000007824 */ /* 0x000fe200078e020b */
[----:B------:R-:W-:Y:S01]  /*83b0*/  IADD3 R7, PT, PT, R28, R25, R7 ;  /* 0x000000191c077210 */ /* 0x000fe20007ffe007 */
[----:B------:R-:W-:Y:S01]  /*83c0*/  IMAD R10, R10, 0x10, R3 ;  /* 0x000000100a0a7824 */ /* 0x000fe200078e0203 */
[----:B------:R-:W-:Y:S01]  /*83d0*/  IADD3 R2, PT, PT, R20, R17, R2 ;  /* 0x0000001114027210 */ /* 0x000fe20007ffe002 */
[----:B------:R-:W-:Y:S01]  /*83e0*/  IMAD.IADD R8, R8, 0x1, R9 ;  /* 0x0000000108087824 */ /* 0x000fe200078e0209 */
[----:B------:R-:W-:Y:S02]  /*83f0*/  LOP3.LUT R16, R16, 0xf00, RZ, 0xe2, !PT ;  /* 0x00000f0010107812 */ /* 0x000fe400078ee2ff */
[----:B------:R-:W-:-:S02]  /*8400*/  LOP3.LUT R13, R13, 0xf00, RZ, 0xe2, !PT ;  /* 0x00000f000d0d7812 */ /* 0x000fc400078ee2ff */
[----:B------:R-:W-:Y:S01]  /*8410*/  LOP3.LUT R0, R0, 0xff, RZ, 0xc0, !PT ;  /* 0x000000ff00007812 */ /* 0x000fe200078ec0ff */
[----:B------:R-:W-:Y:S01]  /*8420*/  IMAD R7, R7, 0x1000, R16 ;  /* 0x0000100007077824 */ /* 0x000fe200078e0210 */
[----:B------:R-:W-:Y:S01]  /*8430*/  LOP3.LUT R10, R10, 0xff, RZ, 0xc0, !PT ;  /* 0x000000ff0a0a7812 */ /* 0x000fe200078ec0ff */
[----:B------:R-:W-:Y:S01]  /*8440*/  IMAD R2, R2, 0x1000, R13 ;  /* 0x0000100002027824 */ /* 0x000fe200078e020d */
[----:B------:R-:W-:Y:S01]  /*8450*/  LOP3.LUT R15, R8, 0xffff, RZ, 0xc0, !PT ;  /* 0x0000ffff080f7812 */ /* 0x000fe200078ec0ff */
[----:B------:R-:W-:Y:S02]  /*8460*/  IMAD.IADD R3, R7, 0x1, R0 ;  /* 0x0000000107037824 */ /* 0x000fe400078e0200 */
[----:B------:R-:W-:Y:S01]  /*8470*/  IMAD.IADD R16, R2, 0x1, R10 ;  /* 0x0000000102107824 */ /* 0x000fe200078e020a */
[--C-:B------:R-:W-:Y:S01]  /*8480*/  SHF.R.U32.HI R0, RZ, 0x2, R15.reuse ;  /* 0x00000002ff007819 */ /* 0x100fe2000001160f */
[----:B------:R-:W-:Y:S01]  /*8490*/  IMAD R2, R122, R5, RZ ;  /* 0x000000057a027224 */ /* 0x000fe200078e02ff */
[----:B------:R-:W0:Y:S02]  /*84a0*/  FENCE.VIEW.ASYNC.S ;  /* 0x00000000000073c6 */ /* 0x000e240000000000 */
[----:B0-----:R0:W3:Y:S01]  /*84b0*/  @!UP2 SYNCS.EXCH.64 URZ, [UR6], UR12 ;  /* 0x0000000c06ffa5b2 */ /* 0x0010e20008000100 */
[----:B------:R-:W-:Y:S01]  /*84c0*/  LOP3.LUT P3, RZ, R0, 0x1, RZ, 0xc0, !PT ;  /* 0x0000000100ff7812 */ /* 0x000fe2000786c0ff */
[----:B--2---:R-:W-:Y:S01]  /*84d0*/  IMAD R13, R36, 0x3a, RZ ;  /* 0x0000003a240d7824 */ /* 0x004fe200078e02ff */
[----:B------:R-:W-:Y:S01]  /*84e0*/  LEA R0, P6, R2, UR16, 0x1 ;  /* 0x0000001002007c11 */ /* 0x000fe2000f8c08ff */
[----:B------:R-:W-:Y:S01]  /*84f0*/  IMAD R5, R36, 0x1d, RZ ;  /* 0x0000001d24057824 */ /* 0x000fe200078e02ff */
[----:B------:R-:W-:-:S02]  /*8500*/  SHF.R.U32.HI R6, RZ, 0x3, R15 ;  /* 0x00000003ff067819 */ /* 0x000fc4000001160f */
[----:B------:R-:W-:Y:S01]  /*8510*/  LEA.HI.X.SX32 R2, R2, UR17, 0x1, P6 ;  /* 0x0000001102027c11 */ /* 0x000fe2000b0f0eff */
[----:B------:R-:W-:Y:S01]  /*8520*/  IMAD R12, R36, 0x38, RZ ;  /* 0x00000038240c7824 */ /* 0x000fe200078e02ff */
[----:B------:R-:W-:Y:S02]  /*8530*/  IADD3 R82, P6, PT, R13, R0, RZ ;  /* 0x000000000d527210 */ /* 0x000fe40007fde0ff */
[----:B------:R-:W-:Y:S01]  /*8540*/  LOP3.LUT P1, RZ, R6, 0x1, RZ, 0xc0, !PT ;  /* 0x0000000106ff7812 */ /* 0x000fe2000782c0ff */
[----:B------:R-:W-:Y:S01]  /*8550*/  IMAD R18, R36, 0x1c, RZ ;  /* 0x0000001c24127824 */ /* 0x000fe200078e02ff */
[----:B------:R-:W-:Y:S02]  /*8560*/  LEA.HI.X.SX32 R84, R5, R2, 0x1, P6 ;  /* 0x0000000205547211 */ /* 0x000fe400030f0eff */
[----:B------:R-:W-:Y:S01]  /*8570*/  IADD3 R81, P6, PT, R12, R0, RZ ;  /* 0x000000000c517210 */ /* 0x000fe20007fde0ff */
[----:B------:R-:W-:Y:S01]  /*8580*/  @P3 IMAD.MOV.U32 R6, RZ, RZ, R82 ;  /* 0x000000ffff063224 */ /* 0x000fe200078e0052 */
[----:B------:R-:W-:Y:S01]  /*8590*/  PRMT R64, RZ, 0x7610, R64 ;  /* 0x00007610ff407816 */ /* 0x000fe20000000040 */
[----:B------:R-:W-:Y:S01]  /*85a0*/  @P3 IMAD.MOV.U32 R7, RZ, RZ, R84 ;  /* 0x000000ffff073224 */ /* 0x000fe200078e0054 */
[----:B---3--:R-:W-:Y:S01]  /*85b0*/  BAR.SYNC.DEFER_BLOCKING 0x0 ;  /* 0x0000000000007b1d */ /* 0x008fe20000010000 */
[----:B------:R-:W-:-:S02]  /*85c0*/  LEA.HI.X.SX32 R10, R18, R2, 0x1, P6 ;  /* 0x00000002120a7211 */ /* 0x000fc400030f0eff */
[----:B------:R-:W-:Y:S01]  /*85d0*/  SHF.R.U32.HI R5, RZ, 0x4, R15 ;  /* 0x00000004ff057819 */ /* 0x000fe2000001160f */
[----:B------:R-:W-:Y:S01]  /*85e0*/  IMAD R11, R36, 0x36, RZ ;  /* 0x00000036240b7824 */ /* 0x000fe200078e02ff */
[----:B------:R-:W-:Y:S02]  /*85f0*/  PRMT R65, RZ, 0x7610, R65 ;  /* 0x00007610ff417816 */ /* 0x000fe40000000041 */
[----:B------:R-:W-:Y:S01]  /*8600*/  SHF.R.U32.HI R8, RZ, 0x5, R15 ;  /* 0x00000005ff087819 */ /* 0x000fe2000001160f */
[----:B------:R-:W-:Y:S01]  /*8610*/  STL [R1+0x514], R82 ;  /* 0x0005145201007387 */ /* 0x000fe20000100800 */
[----:B------:R-:W-:-:S03]  /*8620*/  IADD3 R9, P6, PT, R11, R0, RZ ;  /* 0x000000000b097210 */ /* 0x000fc60007fde0ff */
[----:B------:R-:W-:Y:S04]  /*8630*/  STL [R1+0x510], R84 ;  /* 0x0005105401007387 */ /* 0x000fe80000100800 */
[----:B------:R-:W-:Y:S04]  /*8640*/  STL [R1+0x50c], R81 ;  /* 0x00050c5101007387 */ /* 0x000fe80000100800 */
[----:B-1----:R1:W5:Y:S01]  /*8650*/  @P3 LDG.E.U16 R64, desc[UR20][R6.64] ;  /* 0x0000001406403981 */ /* 0x002362000c1e1500 */
[----:B------:R-:W-:Y:S01]  /*8660*/  LOP3.LUT P3, RZ, R5, 0x1, RZ, 0xc0, !PT ;  /* 0x0000000105ff7812 */ /* 0x000fe2000786c0ff */
[----:B------:R-:W-:-:S02]  /*8670*/  IMAD R5, R36, 0x1b, RZ ;  /* 0x0000001b24057824 */ /* 0x000fc400078e02ff */
[----:B------:R2:W-:Y:S01]  /*8680*/  STL [R1+0x508], R10 ;  /* 0x0005080a01007387 */ /* 0x0005e20000100800 */
[----:B-1----:R-:W-:Y:S02]  /*8690*/  @P1 IMAD.MOV.U32 R6, RZ, RZ, R81 ;  /* 0x000000ffff061224 */ /* 0x002fe400078e0051 */
[----:B------:R-:W-:Y:S02]  /*86a0*/  @P1 IMAD.MOV.U32 R7, RZ, RZ, R10 ;  /* 0x000000ffff071224 */ /* 0x000fe400078e000a */
[----:B--2---:R-:W-:-:S03]  /*86b0*/  IMAD R10, R36, 0x34, RZ ;  /* 0x00000034240a7824 */ /* 0x004fc600078e02ff */
[----:B------:R1:W5:Y:S01]  /*86c0*/  @P1 LDG.E.U16 R65, desc[UR20][R6.64] ;  /* 0x0000001406411981 */ /* 0x000362000c1e1500 */
[----:B------:R-:W-:Y:S01]  /*86d0*/  LOP3.LUT P1, RZ, R8, 0x1, RZ, 0xc0, !PT ;  /* 0x0000000108ff7812 */ /* 0x000fe2000782c0ff */
[----:B------:R-:W-:Y:S01]  /*86e0*/  IMAD R20, R36, 0x1a, RZ ;  /* 0x0000001a24147824 */ /* 0x000fe200078e02ff */
[----:B------:R-:W-:Y:S02]  /*86f0*/  LEA.HI.X.SX32 R14, R5, R2, 0x1, P6 ;  /* 0x00000002050e7211 */ /* 0x000fe400030f0eff */
[----:B------:R-:W-:Y:S02]  /*8700*/  IADD3 R17, P6, PT, R10, R0, RZ ;  /* 0x000000000a117210 */ /* 0x000fe40007fde0ff */
[----:B------:R-:W-:Y:S02]  /*8710*/  PRMT R60, RZ, 0x7610, R60 ;  /* 0x00007610ff3c7816 */ /* 0x000fe4000000003c */
[----:B------:R-:W-:Y:S01]  /*8720*/  LEA.HI.X.SX32 R19, R20, R2, 0x1, P6 ;  /* 0x0000000214137211 */ /* 0x000fe200030f0eff */
[----:B-1----:R-:W-:-:S02]  /*8730*/  @P3 IMAD.MOV.U32 R6, RZ, RZ, R9 ;  /* 0x000000ffff063224 */ /* 0x002fc400078e0009 */
[----:B------:R-:W-:Y:S01]  /*8740*/  @P3 IMAD.MOV.U32 R7, RZ, RZ, R14 ;  /* 0x000000ffff073224 */ /* 0x000fe200078e000e */
[----:B------:R-:W-:Y:S01]  /*8750*/  SHF.R.U32.HI R5, RZ, 0x6, R15 ;  /* 0x00000006ff057819 */ /* 0x000fe2000001160f */
[----:B------:R1:W-:Y:S01]  /*8760*/  STL [R1+0x504], R9 ;  /* 0x0005040901007387 */ /* 0x0003e20000100800 */
[----:B------:R-:W-:-:S03]  /*8770*/  PRMT R61, RZ, 0x7610, R61 ;  /* 0x00007610ff3d7816 */ /* 0x000fc6000000003d */
[----:B------:R2:W5:Y:S01]  /*8780*/  @P3 LDG.E.U16 R60, desc[UR20][R6.64] ;  /* 0x00000014063c3981 */ /* 0x000562000c1e1500 */
[----:B------:R-:W-:Y:S02]  /*8790*/  LOP3.LUT P3, RZ, R5, 0x1, RZ, 0xc0, !PT ;  /* 0x0000000105ff7812 */ /* 0x000fe4000786c0ff */
[----:B------:R-:W-:Y:S01]  /*87a0*/  SHF.R.U32.HI R5, RZ, 0x7, R15 ;  /* 0x00000007ff057819 */ /* 0x000fe2000001160f */
[C---:B-1----:R-:W-:Y:S02]  /*87b0*/  IMAD R9, R36.reuse, 0x32, RZ ;  /* 0x0000003224097824 */ /* 0x042fe400078e02ff */
[----:B--2---:R-:W-:Y:S02]  /*87c0*/  @P1 IMAD.MOV.U32 R6, RZ, RZ, R17 ;  /* 0x000000ffff061224 */ /* 0x004fe400078e0011 */
[----:B------:R-:W-:Y:S01]  /*87d0*/  @P1 IMAD.MOV.U32 R7, RZ, RZ, R19 ;  /* 0x000000ffff071224 */ /* 0x000fe200078e0013 */
[----:B------:R1:W-:Y:S01]  /*87e0*/  STL [R1+0x500], R14 ;  /* 0x0005000e01007387 */ /* 0x0003e20000100800 */
[----:B------:R-:W-:-:S03]  /*87f0*/  IMAD R8, R36, 0x19, RZ ;  /* 0x0000001924087824 */ /* 0x000fc600078e02ff */
[----:B------:R2:W5:Y:S01]  /*8800*/  @P1 LDG.E.U16 R61, desc[UR20][R6.64] ;  /* 0x00000014063d1981 */ /* 0x000562000c1e1500 */
[----:B------:R-:W-:Y:S01]  /*8810*/  LOP3.LUT P1, RZ, R5, 0x1, RZ, 0xc0, !PT ;  /* 0x0000000105ff7812 */ /* 0x000fe2000782c0ff */
[C---:B------:R-:W-:Y:S01]  /*8820*/  IMAD R5, R36.reuse, 0x30, RZ ;  /* 0x0000003024057824 */ /* 0x040fe200078e02ff */
[----:B-1----:R-:W-:Y:S01]  /*8830*/  IADD3 R14, P6, PT, R9, R0, RZ ;  /* 0x00000000090e7210 */ /* 0x002fe20007fde0ff */
[----:B------:R1:W-:Y:S01]  /*8840*/  STL [R1+0x4fc], R17 ;  /* 0x0004fc1101007387 */ /* 0x0003e20000100800 */
[----:B------:R-:W-:Y:S01]  /*8850*/  IMAD R38, R36, 0x18, RZ ;  /* 0x0000001824267824 */ /* 0x000fe200078e02ff */
[----:B------:R-:W-:Y:S02]  /*8860*/  PRMT R57, RZ, 0x7610, R57 ;  /* 0x00007610ff397816 */ /* 0x000fe40000000039 */
[----:B--2---:R-:W-:Y:S01]  /*8870*/  @P3 IMAD.MOV.U32 R6, RZ, RZ, R14 ;  /* 0x000000ffff063224 */ /* 0x004fe200078e000e */
[----:B-1----:R-:W-:Y:S02]  /*8880*/  LEA.HI.X.SX32 R17, R8, R2, 0x1, P6 ;  /* 0x0000000208117211 */ /* 0x002fe400030f0eff */
[----:B------:R-:W-:-:S03]  /*8890*/  IADD3 R21, P6, PT, R5, R0, RZ ;  /* 0x0000000005157210 */ /* 0x000fc60007fde0ff */
[----:B------:R-:W-:Y:S01]  /*88a0*/  @P3 IMAD.MOV.U32 R7, RZ, RZ, R17 ;  /* 0x000000ffff073224 */ /* 0x000fe200078e0011 */
[----:B------:R-:W-:Y:S02]  /*88b0*/  LEA.HI.X.SX32 R22, R38, R2, 0x1, P6 ;  /* 0x0000000226167211 */ /* 0x000fe400030f0eff */
[----:B------:R-:W-:Y:S01]  /*88c0*/  SHF.R.U32.HI R8, RZ, 0x8, R15 ;  /* 0x00000008ff087819 */ /* 0x000fe2000001160f */
[----:B------:R-:W-:Y:S01]  /*88d0*/  STL [R1+0x4f8], R19 ;  /* 0x0004f81301007387 */ /* 0x000fe20000100800 */
[----:B------:R-:W-:-:S03]  /*88e0*/  PRMT R58, RZ, 0x7610, R58 ;  /* 0x00007610ff3a7816 */ /* 0x000fc6000000003a */
[----:B------:R1:W5:Y:S01]  /*88f0*/  @P3 LDG.E.U16 R57, desc[UR20][R6.64] ;  /* 0x0000001406393981 */ /* 0x000362000c1e1500 */
[----:B------:R-:W-:Y:S01]  /*8900*/  LOP3.LUT P3, RZ, R8, 0x1, RZ, 0xc0, !PT ;  /* 0x0000000108ff7812 */ /* 0x000fe2000786c0ff */
[----:B------:R-:W-:Y:S02]  /*8910*/  IMAD R8, R36, 0x2e, RZ ;  /* 0x0000002e24087824 */ /* 0x000fe400078e02ff */
[----:B------:R2:W-:Y:S01]  /*8920*/  STL [R1+0x4f4], R14 ;  /* 0x0004f40e01007387 */ /* 0x0005e20000100800 */
[----:B-1----:R-:W-:Y:S02]  /*8930*/  @P1 IMAD.MOV.U32 R6, RZ, RZ, R21 ;  /* 0x000000ffff061224 */ /* 0x002fe400078e0015 */
[----:B------:R-:W-:Y:S01]  /*8940*/  @P1 IMAD.MOV.U32 R7, RZ, RZ, R22 ;  /* 0x000000ffff071224 */ /* 0x000fe200078e0016 */
[----:B--2---:R-:W-:Y:S01]  /*8950*/  SHF.R.U32.HI R14, RZ, 0x9, R15 ;  /* 0x00000009ff0e7819 */ /* 0x004fe2000001160f */
[----:B------:R1:W-:Y:S01]  /*8960*/  STL [R1+0x4f0], R17 ;  /* 0x0004f01101007387 */ /* 0x0003e20000100800 */
[----:B------:R-:W-:-:S03]  /*8970*/  IADD3 R19, P6, PT, R8, R0, RZ ;  /* 0x0000000008137210 */ /* 0x000fc60007fde0ff */
[----:B------:R2:W5:Y:S01]  /*8980*/  @P1 LDG.E.U16 R58, desc[UR20][R6.64] ;  /* 0x00000014063a1981 */ /* 0x000562000c1e1500 */
[----:B------:R-:W-:Y:S01]  /*8990*/  LOP3.LUT P1, RZ, R14, 0x1, RZ, 0xc0, !PT ;  /* 0x000000010eff7812 */ /* 0x000fe2000782c0ff */
[C---:B------:R-:W-:Y:S02]  /*89a0*/  IMAD R14, R36.reuse, 0x2c, RZ ;  /* 0x0000002c240e7824 */ /* 0x040fe400078e02ff */
[C---:B-1----:R-:W-:Y:S01]  /*89b0*/  IMAD R17, R36.reuse, 0x17, RZ ;  /* 0x0000001724117824 */ /* 0x042fe200078e02ff */
[----:B------:R1:W-:Y:S01]  /*89c0*/  STL [R1+0x4ec], R21 ;  /* 0x0004ec1501007387 */ /* 0x0003e20000100800 */
[----:B------:R-:W-:Y:S01]  /*89d0*/  IMAD R39, R36, 0x16, RZ ;  /* 0x0000001624277824 */ /* 0x000fe200078e02ff */
[----:B------:R-:W-:Y:S01]  /*89e0*/  PRMT R52, RZ, 0x7610, R52 ;  /* 0x00007610ff347816 */ /* 0x000fe20000000034 */
[----:B--2---:R-:W-:Y:S01]  /*89f0*/  @P3 IMAD.MOV.U32 R6, RZ, RZ, R19 ;  /* 0x000000ffff063224 */ /* 0x004fe200078e0013 */
[----:B-1----:R-:W-:Y:S02]  /*8a00*/  LEA.HI.X.SX32 R21, R17, R2, 0x1, P6 ;  /* 0x0000000211157211 */ /* 0x002fe400030f0eff */
[----:B------:R-:W-:-:S03]  /*8a10*/  IADD3 R27, P6, PT, R14, R0, RZ ;  /* 0x000000000e1b7210 */ /* 0x000fc60007fde0ff */
[----:B------:R-:W-:Y:S01]  /*8a20*/  @P3 IMAD.MOV.U32 R7, RZ, RZ, R21 ;  /* 0x000000ffff073224 */ /* 0x000fe200078e0015 */
[----:B------:R-:W-:Y:S01]  /*8a30*/  LEA.HI.X.SX32 R28, R39, R2, 0x1, P6 ;  /* 0x00000002271c7211 */ /* 0x000fe200030f0eff */
[----:B------:R-:W-:Y:S01]  /*8a40*/  STL [R1+0x4e8], R22 ;  /* 0x0004e81601007387 */ /* 0x000fe20000100800 */
[----:B------:R-:W-:Y:S02]  /*8a50*/  SHF.R.U32.HI R17, RZ, 0xa, R15 ;  /* 0x0000000aff117819 */ /* 0x000fe4000001160f */
[----:B------:R-:W-:Y:S01]  /*8a60*/  PRMT R53, RZ, 0x7610, R53 ;  /* 0x00007610ff357816 */ /* 0x000fe20000000035 */
[----:B------:R1:W5:Y:S01]  /*8a70*/  @P3 LDG.E.U16 R52, desc[UR20][R6.64] ;  /* 0x0000001406343981 */ /* 0x000362000c1e1500 */
[----:B------:R-:W-:-:S03]  /*8a80*/  LOP3.LUT P3, RZ, R17, 0x1, RZ, 0xc0, !PT ;  /* 0x0000000111ff7812 */ /* 0x000fc6000786c0ff */
[----:B------:R2:W-:Y:S04]  /*8a90*/  STL [R1+0x4e4], R19 ;  /* 0x0004e41301007387 */ /* 0x0005e80000100800 */
[----:B------:R3:W-:Y:S01]  /*8aa0*/  STL [R1+0x4e0], R21 ;  /* 0x0004e01501007387 */ /* 0x0007e20000100800 */
[----:B-1----:R-:W-:Y:S02]  /*8ab0*/  @P1 IMAD.MOV.U32 R6, RZ, RZ, R27 ;  /* 0x000000ffff061224 */ /* 0x002fe400078e001b */
[----:B------:R-:W-:Y:S02]  /*8ac0*/  @P1 IMAD.MOV.U32 R7, RZ, RZ, R28 ;  /* 0x000000ffff071224 */ /* 0x000fe400078e001c */
[C---:B--2---:R-:W-:Y:S02]  /*8ad0*/  IMAD R19, R36.reuse, 0x2a, RZ ;  /* 0x0000002a24137824 */ /* 0x044fe400078e02ff */
[----:B------:R-:W-:Y:S01]  /*8ae0*/  IMAD R17, R36, 0x15, RZ ;  /* 0x0000001524117824 */ /* 0x000fe200078e02ff */
[----:B------:R1:W5:Y:S01]  /*8af0*/  @P1 LDG.E.U16 R53, desc[UR20][R6.64] ;  /* 0x0000001406351981 */ /* 0x000362000c1e1500 */
[----:B---3--:R-:W-:-:S02]  /*8b00*/  SHF.R.U32.HI R21, RZ, 0xb, R15 ;  /* 0x0000000bff157819 */ /* 0x008fc4000001160f */
[----:B------:R-:W-:Y:S02]  /*8b10*/  IADD3 R22, P6, PT, R19, R0, RZ ;  /* 0x0000000013167210 */ /* 0x000fe40007fde0ff */
[----:B------:R-:W-:Y:S01]  /*8b20*/  LOP3.LUT P1, RZ, R21, 0x1, RZ, 0xc0, !PT ;  /* 0x0000000115ff7812 */ /* 0x000fe2000782c0ff */
[C---:B------:R-:W-:Y:S01]  /*8b30*/  IMAD R21, R36.reuse, 0x28, RZ ;  /* 0x0000002824157824 */ /* 0x040fe200078e02ff */
[----:B------:R2:W-:Y:S01]  /*8b40*/  STL [R1+0x4dc], R27 ;  /* 0x0004dc1b01007387 */ /* 0x0005e20000100800 */
[----:B------:R-:W-:-:S03]  /*8b50*/  IMAD R41, R36, 0x14, RZ ;  /* 0x0000001424297824 */ /* 0x000fc600078e02ff */
[----:B------:R3:W-:Y:S01]  /*8b60*/  STL [R1+0x4d8], R28 ;  /* 0x0004d81c01007387 */ /* 0x0007e20000100800 */
[----:B------:R-:W-:Y:S02]  /*8b70*/  PRMT R26, RZ, 0x7610, R26 ;  /* 0x00007610ff1a7816 */ /* 0x000fe4000000001a */
[----:B--2---:R-:W-:Y:S01]  /*8b80*/  LEA.HI.X.SX32 R27, R17, R2, 0x1, P6 ;  /* 0x00000002111b7211 */ /* 0x004fe200030f0eff */
[----:B-1----:R-:W-:Y:S01]  /*8b90*/  @P3 IMAD.MOV.U32 R6, RZ, RZ, R22 ;  /* 0x000000ffff063224 */ /* 0x002fe200078e0016 */
[----:B---3--:R-:W-:-:S03]  /*8ba0*/  IADD3 R28, P6, PT, R21, R0, RZ ;  /* 0x00000000151c7210 */ /* 0x008fc60007fde0ff */
[----:B------:R-:W-:Y:S01]  /*8bb0*/  @P3 IMAD.MOV.U32 R7, RZ, RZ, R27 ;  /* 0x000000ffff073224 */ /* 0x000fe200078e001b */
[----:B------:R-:W-:Y:S02]  /*8bc0*/  SHF.R.U32.HI R17, RZ, 0xc, R15 ;  /* 0x0000000cff117819 */ /* 0x000fe4000001160f */
[----:B------:R-:W-:Y:S01]  /*8bd0*/  LEA.HI.X.SX32 R30, R41, R2, 0x1, P6 ;  /* 0x00000002291e7211 */ /* 0x000fe200030f0eff */
[----:B------:R1:W-:Y:S01]  /*8be0*/  STL [R1+0x4d4], R22 ;  /* 0x0004d41601007387 */ /* 0x0003e20000100800 */
[----:B------:R-:W-:-:S03]  /*8bf0*/  PRMT R50, RZ, 0x7610, R50 ;  /* 0x00007610ff327816 */ /* 0x000fc60000000032 */
[----:B------:R2:W-:Y:S04]  /*8c00*/  STL [R1+0x4d0], R27 ;  /* 0x0004d01b01007387 */ /* 0x0005e80000100800 */
[----:B------:R3:W5:Y:S01]  /*8c10*/  @P3 LDG.E.U16 R26, desc[UR20][R6.64] ;  /* 0x00000014061a3981 */ /* 0x000762000c1e1500 */
[----:B------:R-:W-:Y:S01]  /*8c20*/  LOP3.LUT P3, RZ, R17, 0x1, RZ, 0xc0, !PT ;  /* 0x0000000111ff7812 */ /* 0x000fe2000786c0ff */
[C---:B------:R-:W-:Y:S01]  /*8c30*/  IMAD R17, R36.reuse, 0x13, RZ ;  /* 0x0000001324117824 */ /* 0x040fe200078e02ff */
[----:B-1----:R-:W-:Y:S01]  /*8c40*/  SHF.R.U32.HI R22, RZ, 0xd, R15 ;  /* 0x0000000dff167819 */ /* 0x002fe2000001160f */
[----:B--2---:R-:W-:Y:S02]  /*8c50*/  IMAD R27, R36, 0x26, RZ ;  /* 0x00000026241b7824 */ /* 0x004fe400078e02ff */
[----:B---3--:R-:W-:-:S02]  /*8c60*/  @P1 IMAD.MOV.U32 R6, RZ, RZ, R28 ;  /* 0x000000ffff061224 */ /* 0x008fc400078e001c */
[----:B------:R-:W-:Y:S01]  /*8c70*/  @P1 IMAD.MOV.U32 R7, RZ, RZ, R30 ;  /* 0x000000ffff071224 */ /* 0x000fe200078e001e */
[----:B------:R1:W-:Y:S01]  /*8c80*/  STL [R1+0x4cc], R28 ;  /* 0x0004cc1c01007387 */ /* 0x0003e20000100800 */
[----:B------:R-:W-:-:S03]  /*8c90*/  IADD3 R29, P6, PT, R27, R0, RZ ;  /* 0x000000001b1d7210 */ /* 0x000fc60007fde0ff */
[----:B------:R2:W5:Y:S01]  /*8ca0*/  @P1 LDG.E.U16 R50, desc[UR20][R6.64] ;  /* 0x0000001406321981 */ /* 0x000562000c1e1500 */
[----:B------:R-:W-:Y:S01]  /*8cb0*/  LOP3.LUT P1, RZ, R22, 0x1, RZ, 0xc0, !PT ;  /* 0x0000000116ff7812 */ /* 0x000fe2000782c0ff */
[C---:B------:R-:W-:Y:S01]  /*8cc0*/  IMAD R40, R36.reuse, 0x12, RZ ;  /* 0x0000001224287824 */ /* 0x040fe200078e02ff */
[----:B------:R-:W-:Y:S01]  /*8cd0*/  LEA.HI.X.SX32 R31, R17, R2, 0x1, P6 ;  /* 0x00000002111f7211 */ /* 0x000fe200030f0eff */
[----:B-1----:R-:W-:Y:S01]  /*8ce0*/  IMAD R28, R36, 0x24, RZ ;  /* 0x00000024241c7824 */ /* 0x002fe200078e02ff */
[----:B------:R1:W-:Y:S01]  /*8cf0*/  STL [R1+0x4c8], R30 ;  /* 0x0004c81e01007387 */ /* 0x0003e20000100800 */
[----:B------:R-:W-:Y:S01]  /*8d00*/  PRMT R24, RZ, 0x7610, R24 ;  /* 0x00007610ff187816 */ /* 0x000fe20000000018 */
[----:B--2---:R-:W-:Y:S02]  /*8d10*/  @P3 IMAD.MOV.U32 R6, RZ, RZ, R29 ;  /* 0x000000ffff063224 */ /* 0x004fe400078e001d */
[----:B------:R-:W-:Y:S01]  /*8d20*/  STL [R1+0x4c4], R29 ;  /* 0x0004c41d01007387 */ /* 0x000fe20000100800 */
[----:B------:R-:W-:Y:S01]  /*8d30*/  @P3 IMAD.MOV.U32 R7, RZ, RZ, R31 ;  /* 0x000000ffff073224 */ /* 0x000fe200078e001f */
[----:B-1----:R-:W-:-:S02]  /*8d40*/  IADD3 R30, P6, PT, R28, R0, RZ ;  /* 0x000000001c1e7210 */ /* 0x002fc40007fde0ff */
[----:B------:R1:W-:Y:S01]  /*8d50*/  STL [R1+0x4c0], R31 ;  /* 0x0004c01f01007387 */ /* 0x0003e20000100800 */
[----:B------:R-:W-:Y:S02]  /*8d60*/  PRMT R25, RZ, 0x7610, R25 ;  /* 0x00007610ff197816 */ /* 0x000fe40000000019 */
[----:B------:R-:W-:Y:S01]  /*8d70*/  SHF.R.U32.HI R17, RZ, 0xe, R15 ;  /* 0x0000000eff117819 */ /* 0x000fe2000001160f */
[----:B------:R2:W5:Y:S01]  /*8d80*/  @P3 LDG.E.U16 R24, desc[UR20][R6.64] ;  /* 0x0000001406183981 */ /* 0x000562000c1e1500 */
[----:B-1----:R-:W-:Y:S01]  /*8d90*/  LEA.HI.X.SX32 R31, R40, R2, 0x1, P6 ;  /* 0x00000002281f7211 */ /* 0x002fe200030f0eff */
[----:B------:R-:W-:Y:S02]  /*8da0*/  IMAD R29, R36, 0x22, RZ ;  /* 0x00000022241d7824 */ /* 0x000fe400078e02ff */
[----:B--2---:R-:W-:Y:S02]  /*8db0*/  @P1 IMAD.MOV.U32 R6, RZ, RZ, R30 ;  /* 0x000000ffff061224 */ /* 0x004fe400078e001e */
[----:B------:R-:W-:Y:S01]  /*8dc0*/  @P1 IMAD.MOV.U32 R7, RZ, RZ, R31 ;  /* 0x000000ffff071224 */ /* 0x000fe200078e001f */
[----:B------:R-:W-:-:S02]  /*8dd0*/  LOP3.LUT P6, RZ, R17, 0x1, RZ, 0xc0, !PT ;  /* 0x0000000111ff7812 */ /* 0x000fc400078cc0ff */
[----:B------:R-:W-:Y:S02]  /*8de0*/  SHF.R.U32.HI R17, RZ, 0xf, R15 ;  /* 0x0000000fff117819 */ /* 0x000fe4000001160f */
[----:B------:R1:W5:Y:S01]  /*8df0*/  @P1 LDG.E.U16 R25, desc[UR20][R6.64] ;  /* 0x0000001406191981 */ /* 0x000362000c1e1500 */
[----:B------:R-:W-:Y:S02]  /*8e00*/  IADD3 R81, P1, PT, R29, R0, RZ ;  /* 0x000000001d517210 */ /* 0x000fe40007f3e0ff */
[----:B------:R-:W-:Y:S01]  /*8e10*/  LOP3.LUT P3, RZ, R17, 0x1, RZ, 0xc0, !PT ;  /* 0x0000000111ff7812 */ /* 0x000fe2000786c0ff */
[----:B------:R2:W-:Y:S01]  /*8e20*/  STL [R1+0x4bc], R30 ;  /* 0x0004bc1e01007387 */ /* 0x0005e20000100800 */
[C---:B-1----:R-:W-:Y:S02]  /*8e30*/  IMAD R7, R36.reuse, 0x11, RZ ;  /* 0x0000001124077824 */ /* 0x042fe400078e02ff */
[----:B------:R-:W-:-:S03]  /*8e40*/  IMAD.SHL.U32 R6, R36, 0x10, RZ ;  /* 0x0000001024067824 */ /* 0x000fc600078e00ff */
[----:B------:R-:W-:Y:S02]  /*8e50*/  LEA.HI.X.SX32 R82, R7, R2, 0x1, P1 ;  /* 0x0000000207527211 */ /* 0x000fe400008f0eff */
[----:B--2---:R-:W-:Y:S01]  /*8e60*/  LEA R30, P1, R36, R0, 0x5 ;  /* 0x00000000241e7211 */ /* 0x004fe200078228ff */
[----:B------:R1:W-:Y:S01]  /*8e70*/  STL [R1+0x4b8], R31 ;  /* 0x0004b81f01007387 */ /* 0x0003e20000100800 */
[----:B------:R-:W-:Y:S01]  /*8e80*/  PRMT R22, RZ, 0x7610, R22 ;  /* 0x00007610ff167816 */ /* 0x000fe20000000016 */
[----:B------:R-:W-:Y:S01]  /*8e90*/  @P6 IMAD.MOV.U32 R7, RZ, RZ, R82 ;  /* 0x000000ffff076224 */ /* 0x000fe200078e0052 */
[----:B------:R-:W-:Y:S02]  /*8ea0*/  SHF.R.U32.HI R15, RZ, 0x1, R15 ;  /* 0x00000001ff0f7819 */ /* 0x000fe4000001160f */
[----:B-1----:R-:W-:Y:S01]  /*8eb0*/  LEA.HI.X.SX32 R31, R6, R2, 0x1, P1 ;  /* 0x00000002061f7211 */ /* 0x002fe200008f0eff */
[----:B------:R-:W-:Y:S01]  /*8ec0*/  @P6 IMAD.MOV.U32 R6, RZ, RZ, R81 ;  /* 0x000000ffff066224 */ /* 0x000fe200078e0051 */
[----:B------:R-:W-:-:S02]  /*8ed0*/  PRMT R23, RZ, 0x7610, R23 ;  /* 0x00007610ff177816 */ /* 0x000fc40000000017 */
[----:B------:R-:W-:Y:S02]  /*8ee0*/  LOP3.LUT P1, RZ, R15, 0x1, RZ, 0xc0, !PT ;  /* 0x000000010fff7812 */ /* 0x000fe4000782c0ff */
[----:B------:R1:W5:Y:S01]  /*8ef0*/  @P6 LDG.E.U16 R22, desc[UR20][R6.64] ;  /* 0x0000001406166981 */ /* 0x000362000c1e1500 */
[C---:B------:R-:W-:Y:S01]  /*8f00*/  IMAD R15, R36.reuse, 0x3c, RZ ;  /* 0x0000003c240f7824 */ /* 0x040fe200078e02ff */
[----:B------:R-:W-:Y:S01]  /*8f10*/  PRMT R3, R3, 0x5410, R16 ;  /* 0x0000541003037816 */ /* 0x000fe20000000010 */
[C---:B------:R-:W-:Y:S01]  /*8f20*/  IMAD R16, R36.reuse, 0x3e, RZ ;  /* 0x0000003e24107824 */ /* 0x040fe200078e02ff */
[----:B------:R-:W-:Y:S01]  /*8f30*/  STL [R1+0x4b4], R81 ;  /* 0x0004b45101007387 */ /* 0x000fe20000100800 */
[----:B------:R-:W-:Y:S02]  /*8f40*/  IMAD R17, R36, 0x1e, RZ ;  /* 0x0000001e24117824 */ /* 0x000fe400078e02ff */
[----:B-1----:R-:W-:Y:S02]  /*8f50*/  @P3 IMAD.MOV.U32 R6, RZ, RZ, R30 ;  /* 0x000000ffff063224 */ /* 0x002fe400078e001e */
[----:B------:R-:W-:Y:S01]  /*8f60*/  @P3 IMAD.MOV.U32 R7, RZ, RZ, R31 ;  /* 0x000000ffff073224 */ /* 0x000fe200078e001f */
[----:B------:R1:W-:Y:S04]  /*8f70*/  STL [R1+0x4b0], R82 ;  /* 0x0004b05201007387 */ /* 0x0003e80000100800 */
[----:B------:R2:W5:Y:S04]  /*8f80*/  @P3 LDG.E.U16 R23, desc[UR20][R6.64] ;  /* 0x0000001406173981 */ /* 0x000568000c1e1500 */
[----:B------:R-:W-:Y:S01]  /*8f90*/  STL [R1+0x4ac], R30 ;  /* 0x0004ac1e01007387 */ /* 0x000fe20000100800 */
[----:B-1----:R-:W-:-:S03]  /*8fa0*/  IADD3 R82, P3, PT, R15, R0, RZ ;  /* 0x000000000f527210 */ /* 0x002fc60007f7e0ff */
[----:B------:R1:W-:Y:S01]  /*8fb0*/  STL [R1+0x4a8], R31 ;  /* 0x0004a81f01007387 */ /* 0x0003e20000100800 */
[----:B--2---:R-:W-:Y:S01]  /*8fc0*/  IMAD R6, R36, 0x1f, RZ ;  /* 0x0000001f24067824 */ /* 0x004fe200078e02ff */
[----:B------:R-:W-:Y:S02]  /*8fd0*/  SHF.R.U64 R7, R3, 0x1f, RZ ;  /* 0x0000001f03077819 */ /* 0x000fe400000012ff */
[----:B------:R-:W-:Y:S02]  /*8fe0*/  LEA.HI.X.SX32 R84, R17, R2, 0x1, P3 ;  /* 0x0000000211547211 */ /* 0x000fe400018f0eff */
[----:B-1----:R-:W-:Y:S02]  /*8ff0*/  IADD3 R31, P6, PT, R16, R0, RZ ;  /* 0x00000000101f7210 */ /* 0x002fe40007fde0ff */
[----:B------:R-:W-:Y:S01]  /*9000*/  LOP3.LUT P3, RZ, R7, 0x1, RZ, 0xc0, !PT ;  /* 0x0000000107ff7812 */ /* 0x000fe2000786c0ff */
[----:B------:R-:W-:Y:S01]  /*9010*/  @P1 IMAD.MOV.U32 R7, RZ, RZ, R84 ;  /* 0x000000ffff071224 */ /* 0x000fe200078e0054 */
[----:B------:R-:W-:-:S02]  /*9020*/  PRMT R70, RZ, 0x7610, R70 ;  /* 0x00007610ff467816 */ /* 0x000fc40000000046 */
[----:B------:R-:W-:Y:S01]  /*9030*/  LEA.HI.X.SX32 R81, R6, R2, 0x1, P6 ;  /* 0x0000000206517211 */ /* 0x000fe200030f0eff */
[----:B------:R-:W-:Y:S01]  /*9040*/  @P1 IMAD.MOV.U32 R6, RZ, RZ, R82 ;  /* 0x000000ffff061224 */ /* 0x000fe200078e0052 */
[----:B------:R-:W-:Y:S02]  /*9050*/  PRMT R68, RZ, 0x7610, R68 ;  /* 0x00007610ff447816 */ /* 0x000fe40000000044 */
[----:B------:R-:W-:Y:S02]  /*9060*/  SHF.R.U64 R30, R3, 0x1e, RZ ;  /* 0x0000001e031e7819 */ /* 0x000fe400000012ff */
[----:B------:R1:W5:Y:S02]  /*9070*/  @P1 LDG.E.U16 R70, desc[UR20][R6.64] ;  /* 0x0000001406461981 */ /* 0x000364000c1e1500 */
[----:B------:R-:W-:Y:S01]  /*9080*/  LOP3.LUT P1, RZ, R30, 0x1, RZ, 0xc0, !PT ;  /* 0x000000011eff7812 */ /* 0x000fe2000782c0ff */
[----:B------:R-:W-:Y:S01]  /*9090*/  IMAD.SHL.U32 R30, R36, 0x20, RZ ;  /* 0x00000020241e7824 */ /* 0x000fe200078e00ff */
[----:B------:R2:W-:Y:S01]  /*90a0*/  STL [R1+0x520], R82 ;  /* 0x0005205201007387 */ /* 0x0005e20000100800 */
[----:B-1----:R-:W-:-:S02]  /*90b0*/  @!P0 IMAD.MOV.U32 R6, RZ, RZ, R31 ;  /* 0x000000ffff068224 */ /* 0x002fc400078e001f */
[----:B------:R-:W-:Y:S01]  /*90c0*/  @!P0 IMAD.MOV.U32 R7, RZ, RZ, R81 ;  /* 0x000000ffff078224 */ /* 0x000fe200078e0051 */
[----:B--2---:R-:W-:-:S04]  /*90d0*/  LEA R82, P6, R36, R0, 0x6 ;  /* 0x0000000024527211 */ /* 0x004fc800078c30ff */
[----:B------:R1:W5:Y:S01]  /*90e0*/  @!P0 LDG.E.U16 R68, desc[UR20][R6.64] ;  /* 0x0000001406448981 */ /* 0x000362000c1e1500 */
[----:B------:R-:W-:-:S03]  /*90f0*/  LEA.HI.X.SX32 R85, R30, R2, 0x1, P6 ;  /* 0x000000021e557211 */ /* 0x000fc600030f0eff */
[----:B------:R-:W-:Y:S01]  /*9100*/  STL [R1+0x528], R31 ;  /* 0x0005281f01007387 */ /* 0x000fe20000100800 */
[----:B-1----:R-:W-:Y:S01]  /*9110*/  SHF.R.U64 R6, R3, 0x1d, RZ ;  /* 0x0000001d03067819 */ /* 0x002fe200000012ff */
[----:B------:R-:W-:Y:S02]  /*9120*/  IMAD R7, R36, 0x42, RZ ;  /* 0x0000004224077824 */ /* 0x000fe400078e02ff */
[----:B------:R-:W-:Y:S01]  /*9130*/  STL [R1+0x51c], R84 ;  /* 0x00051c5401007387 */ /* 0x000fe20000100800 */
[----:B------:R-:W-:Y:S01]  /*9140*/  LOP3.LUT P0, RZ, R6, 0x1, RZ, 0xc0, !PT ;  /* 0x0000000106ff7812 */ /* 0x000fe2000780c0ff */
[----:B------:R-:W-:Y:S02]  /*9150*/  IMAD R6, R36, 0x21, RZ ;  /* 0x0000002124067824 */ /* 0x000fe400078e02ff */
[----:B------:R1:W-:Y:S01]  /*9160*/  STL [R1+0x524], R81 ;  /* 0x0005245101007387 */ /* 0x0003e20000100800 */
[----:B------:R-:W-:Y:S02]  /*9170*/  PRMT R74, RZ, 0x7610, R74 ;  /* 0x00007610ff4a7816 */ /* 0x000fe4000000004a */
[----:B-1----:R-:W-:Y:S01]  /*9180*/  IADD3 R81, P6, PT, R7, R0, RZ ;  /* 0x0000000007517210 */ /* 0x002fe20007fde0ff */
[----:B------:R-:W-:-:S03]  /*9190*/  @P3 IMAD.MOV.U32 R7, RZ, RZ, R85 ;  /* 0x000000ffff073224 */ /* 0x000fc600078e0055 */
[----:B------:R-:W-:Y:S01]  /*91a0*/  LEA.HI.X.SX32 R84, R6, R2, 0x1, P6 ;  /* 0x0000000206547211 */ /* 0x000fe200030f0eff */
[----:B------:R-:W-:Y:S01]  /*91b0*/  @P3 IMAD.MOV.U32 R6, RZ, RZ, R82 ;  /* 0x000000ffff063224 */ /* 0x000fe200078e0052 */
[----:B------:R-:W-:Y:S01]  /*91c0*/  PRMT R72, RZ, 0x7610, R72 ;  /* 0x00007610ff487816 */ /* 0x000fe20000000048 */
[----:B------:R-:W-:-:S03]  /*91d0*/  IMAD R30, R36, 0x44, RZ ;  /* 0x00000044241e7824 */ /* 0x000fc600078e02ff */
[----:B------:R1:W5:Y:S04]  /*91e0*/  @P3 LDG.E.U16 R74, desc[UR20][R6.64] ;  /* 0x00000014064a3981 */ /* 0x000368000c1e1500 */
[----:B------:R2:W-:Y:S01]  /*91f0*/  STL [R1+0x530], R82 ;  /* 0x0005305201007387 */ /* 0x0005e20000100800 */
[----:B-1----:R-:W-:Y:S02]  /*9200*/  @P1 IMAD.MOV.U32 R6, RZ, RZ, R81 ;  /* 0x000000ffff061224 */ /* 0x002fe400078e0051 */
[----:B------:R-:W-:Y:S01]  /*9210*/  @P1 IMAD.MOV.U32 R7, RZ, RZ, R84 ;  /* 0x000000ffff071224 */ /* 0x000fe200078e0054 */
[----:B------:R-:W-:Y:S01]  /*9220*/  STL [R1+0x52c], R85 ;  /* 0x00052c5501007387 */ /* 0x000fe20000100800 */
[----:B--2---:R-:W-:-:S03]  /*9230*/  IADD3 R82, P6, PT, R30, R0, RZ ;  /* 0x000000001e527210 */ /* 0x004fc60007fde0ff */
[----:B------:R-:W-:Y:S01]  /*9240*/  STL [R1+0x538], R81 ;  /* 0x0005385101007387 */ /* 0x000fe20000100800 */
[----:B------:R-:W-:-:S03]  /*9250*/  SHF.R.U64 R31, R3, 0x1c, RZ ;  /* 0x0000001c031f7819 */ /* 0x000fc600000012ff */
[----:B------:R1:W5:Y:S04]  /*9260*/  @P1 LDG.E.U16 R72, desc[UR20][R6.64] ;  /* 0x0000001406481981 */ /* 0x000368000c1e1500 */
[----:B------:R2:W-:Y:S01]  /*9270*/  STL [R1+0x534], R84 ;  /* 0x0005345401007387 */ /* 0x0005e20000100800 */
[----:B------:R-:W-:Y:S01]  /*9280*/  LOP3.LUT P3, RZ, R31, 0x1, RZ, 0xc0, !PT ;  /* 0x000000011fff7812 */ /* 0x000fe2000786c0ff */
[----:B-1----:R-:W-:Y:S01]  /*9290*/  IMAD R6, R36, 0x46, RZ ;  /* 0x0000004624067824 */ /* 0x002fe200078e02ff */
[----:B------:R-:W-:Y:S02]  /*92a0*/  SHF.R.U64 R7, R3, 0x1b, RZ ;  /* 0x0000001b03077819 */ /* 0x000fe400000012ff */
[----:B--2---:R-:W-:Y:S02]  /*92b0*/  LEA.HI.X.SX32 R84, R29, R2, 0x1, P6 ;  /* 0x000000021d547211 */ /* 0x004fe400030f0eff */
[----:B------:R-:W-:-:S02]  /*92c0*/  PRMT R75, RZ, 0x7610, R75 ;  /* 0x00007610ff4b7816 */ /* 0x000fc4000000004b */
[----:B------:R-:W-:Y:S01]  /*92d0*/  LOP3.LUT P1, RZ, R7, 0x1, RZ, 0xc0, !PT ;  /* 0x0000000107ff7812 */ /* 0x000fe2000782c0ff */
[----:B------:R-:W-:Y:S01]  /*92e0*/  @P0 IMAD.MOV.U32 R7, RZ, RZ, R84 ;  /* 0x000000ffff070224 */ /* 0x000fe200078e0054 */
[----:B------:R-:W-:Y:S01]  /*92f0*/  IADD3 R81, P6, PT, R6, R0, RZ ;  /* 0x0000000006517210 */ /* 0x000fe20007fde0ff */
[----:B------:R-:W-:Y:S02]  /*9300*/  @P0 IMAD.MOV.U32 R6, RZ, RZ, R82 ;  /* 0x000000ffff060224 */ /* 0x000fe400078e0052 */
[C---:B------:R-:W-:Y:S01]  /*9310*/  IMAD R29, R36.reuse, 0x23, RZ ;  /* 0x00000023241d7824 */ /* 0x040fe200078e02ff */
[----:B------:R-:W-:Y:S04]  /*9320*/  STL [R1+0x540], R82 ;  /* 0x0005405201007387 */ /* 0x000fe80000100800 */
[----:B------:R1:W5:Y:S04]  /*9330*/  @P0 LDG.E.U16 R75, desc[UR20][R6.64] ;  /* 0x00000014064b0981 */ /* 0x000368000c1e1500 */
[----:B------:R2:W-:Y:S01]  /*9340*/  STL [R1+0x53c], R84 ;  /* 0x00053c5401007387 */ /* 0x0005e20000100800 */
[----:B------:R-:W-:Y:S01]  /*9350*/  PRMT R73, RZ, 0x7610, R73 ;  /* 0x00007610ff497816 */ /* 0x000fe20000000049 */
[----:B-1----:R-:W-:Y:S01]  /*9360*/  IMAD R6, R36, 0x48, RZ ;  /* 0x0000004824067824 */ /* 0x002fe200078e02ff */
[----:B------:R-:W-:-:S02]  /*9370*/  SHF.R.U64 R7, R3, 0x1a, RZ ;  /* 0x0000001a03077819 */ /* 0x000fc400000012ff */
[----:B--2---:R-:W-:Y:S02]  /*9380*/  LEA.HI.X.SX32 R84, R29, R2, 0x1, P6 ;  /* 0x000000021d547211 */ /* 0x004fe400030f0eff */
[----:B------:R-:W-:Y:S02]  /*9390*/  LOP3.LUT P0, RZ, R7, 0x1, RZ, 0xc0, !PT ;  /* 0x0000000107ff7812 */ /* 0x000fe4000780c0ff */
[----:B------:R-:W-:Y:S01]  /*93a0*/  IADD3 R82, P6, PT, R6, R0, RZ ;  /* 0x0000000006527210 */ /* 0x000fe20007fde0ff */
[----:B------:R-:W-:Y:S02]  /*93b0*/  @P3 IMAD.MOV.U32 R6, RZ, RZ, R81 ;  /* 0x000000ffff063224 */ /* 0x000fe400078e0051 */
[----:B------:R-:W-:Y:S01]  /*93c0*/  @P3 IMAD.MOV.U32 R7, RZ, RZ, R84 ;  /* 0x000000ffff073224 */ /* 0x000fe200078e0054 */
[----:B------:R-:W-:Y:S01]  /*93d0*/  SHF.R.U64 R29, R3, 0x19, RZ ;  /* 0x00000019031d7819 */ /* 0x000fe200000012ff */
[----:B------:R-:W-:Y:S04]  /*93e0*/  STL [R1+0x548], R81 ;  /* 0x0005485101007387 */ /* 0x000fe80000100800 */
[----:B------:R1:W5:Y:S01]  /*93f0*/  @P3 LDG.E.U16 R73, desc[UR20][R6.64] ;  /* 0x0000001406493981 */ /* 0x000362000c1e1500 */
[----:B------:R-:W-:Y:S01]  /*9400*/  LOP3.LUT P3, RZ, R29, 0x1, RZ, 0xc0, !PT ;  /* 0x000000011dff7812 */ /* 0x000fe2000786c0ff */
[----:B------:R-:W-:-:S02]  /*9410*/  IMAD R29, R36, 0x25, RZ ;  /* 0x00000025241d7824 */ /* 0x000fc400078e02ff */
[----:B------:R2:W-:Y:S01]  /*9420*/  STL [R1+0x544], R84 ;  /* 0x0005445401007387 */ /* 0x0005e20000100800 */
[----:B-1----:R-:W-:Y:S01]  /*9430*/  IMAD R6, R36, 0x4a, RZ ;  /* 0x0000004a24067824 */ /* 0x002fe200078e02ff */
[----:B--2---:R-:W-:-:S04]  /*9440*/  LEA.HI.X.SX32 R84, R28, R2, 0x1, P6 ;  /* 0x000000021c547211 */ /* 0x004fc800030f0eff */
[----:B------:R-:W-:Y:S01]  /*9450*/  IADD3 R81, P6, PT, R6, R0, RZ ;  /* 0x0000000006517210 */ /* 0x000fe20007fde0ff */
[----:B------:R1:W-:Y:S01]  /*9460*/  STL [R1+0x550], R82 ;  /* 0x0005505201007387 */ /* 0x0003e20000100800 */
[----:B------:R-:W-:Y:S01]  /*9470*/  PRMT R71, RZ, 0x7610, R71 ;  /* 0x00007610ff477816 */ /* 0x000fe20000000047 */
[----:B------:R-:W-:Y:S02]  /*9480*/  @P1 IMAD.MOV.U32 R6, RZ, RZ, R82 ;  /* 0x000000ffff061224 */ /* 0x000fe400078e0052 */
[----:B------:R-:W-:Y:S01]  /*9490*/  @P1 IMAD.MOV.U32 R7, RZ, RZ, R84 ;  /* 0x000000ffff071224 */ /* 0x000fe200078e0054 */
[----:B------:R-:W-:-:S04]  /*94a0*/  PRMT R69, RZ, 0x7610, R69 ;  /* 0x00007610ff457816 */ /* 0x000fc80000000045 */
[----:B------:R2:W5:Y:S01]  /*94b0*/  @P1 LDG.E.U16 R71, desc[UR20][R6.64] ;  /* 0x0000001406471981 */ /* 0x000562000c1e1500 */
[----:B-1----:R-:W-:Y:S01]  /*94c0*/  LEA.HI.X.SX32 R82, R29, R2, 0x1, P6 ;  /* 0x000000021d527211 */ /* 0x002fe200030f0eff */
[----:B------:R-:W-:Y:S02]  /*94d0*/  IMAD R29, R36, 0x4c, RZ ;  /* 0x0000004c241d7824 */ /* 0x000fe400078e02ff */
[----:B------:R-:W-:Y:S01]  /*94e0*/  STL [R1+0x54c], R84 ;  /* 0x00054c5401007387 */ /* 0x000fe20000100800 */
[----:B------:R-:W-:Y:S01]  /*94f0*/  SHF.R.U64 R28, R3, 0x18, RZ ;  /* 0x00000018031c7819 */ /* 0x000fe200000012ff */
[----:B--2---:R-:W-:Y:S02]  /*9500*/  @P0 IMAD.MOV.U32 R6, RZ, RZ, R81 ;  /* 0x000000ffff060224 */ /* 0x004fe400078e0051 */
[----:B------:R-:W-:Y:S01]  /*9510*/  @P0 IMAD.MOV.U32 R7, RZ, RZ, R82 ;  /* 0x000000ffff070224 */ /* 0x000fe200078e0052 */
[----:B------:R-:W-:Y:S04]  /*9520*/  STL [R1+0x558], R81 ;  /* 0x0005585101007387 */ /* 0x000fe80000100800 */
[----:B------:R1:W-:Y:S04]  /*9530*/  STL [R1+0x554], R82 ;  /* 0x0005545201007387 */ /* 0x0003e80000100800 */
[----:B------:R2:W5:Y:S01]  /*9540*/  @P0 LDG.E.U16 R69, desc[UR20][R6.64] ;  /* 0x0000001406450981 */ /* 0x000562000c1e1500 */
[----:B------:R-:W-:-:S02]  /*9550*/  LOP3.LUT P1, RZ, R28, 0x1, RZ, 0xc0, !PT ;  /* 0x000000011cff7812 */ /* 0x000fc4000782c0ff */
[----:B-1----:R-:W-:Y:S01]  /*9560*/  IADD3 R82, P6, PT, R29, R0, RZ ;  /* 0x000000001d527210 */ /* 0x002fe20007fde0ff */
[----:B--2---:R-:W-:-:S03]  /*9570*/  IMAD R7, R36, 0x4e, RZ ;  /* 0x0000004e24077824 */ /* 0x004fc600078e02ff */
[----:B------:R-:W-:Y:S01]  /*9580*/  LEA.HI.X.SX32 R85, R27, R2, 0x1, P6 ;  /* 0x000000021b557211 */ /* 0x000fe200030f0eff */
[----:B------:R-:W-:Y:S01]  /*9590*/  IMAD R6, R36, 0x27, RZ ;  /* 0x0000002724067824 */ /* 0x000fe200078e02ff */
[----:B------:R-:W-:-:S03]  /*95a0*/  IADD3 R81, P6, PT, R7, R0, RZ ;  /* 0x0000000007517210 */ /* 0x000fc60007fde0ff */
[----:B------:R-:W-:Y:S01]  /*95b0*/  @P3 IMAD.MOV.U32 R7, RZ, RZ, R85 ;  /* 0x000000ffff073224 */ /* 0x000fe200078e0055 */
[----:B------:R-:W-:Y:S02]  /*95c0*/  PRMT R67, RZ, 0x7610, R67 ;  /* 0x00007610ff437816 */ /* 0x000fe40000000043 */
[----:B------:R-:W-:Y:S01]  /*95d0*/  LEA.HI.X.SX32 R84, R6, R2, 0x1, P6 ;  /* 0x0000000206547211 */ /* 0x000fe200030f0eff */
[----:B------:R-:W-:Y:S01]  /*95e0*/  @P3 IMAD.MOV.U32 R6, RZ, RZ, R82 ;  /* 0x000000ffff063224 */ /* 0x000fe200078e0052 */
[----:B------:R-:W-:Y:S01]  /*95f0*/  SHF.R.U64 R28, R3, 0x17, RZ ;  /* 0x00000017031c7819 */ /* 0x000fe200000012ff */
[----:B------:R-:W-:Y:S01]  /*9600*/  IMAD R27, R36, 0x50, RZ ;  /* 0x00000050241b7824 */ /* 0x000fe200078e02ff */
[----:B------:R-:W-:Y:S02]  /*9610*/  PRMT R66, RZ, 0x7610, R66 ;  /* 0x00007610ff427816 */ /* 0x000fe40000000042 */
[----:B------:R-:W-:Y:S01]  /*9620*/  LOP3.LUT P0, RZ, R28, 0x1, RZ, 0xc0, !PT ;  /* 0x000000011cff7812 */ /* 0x000fe2000780c0ff */
[----:B------:R1:W5:Y:S04]  /*9630*/  @P3 LDG.E.U16 R67, desc[UR20][R6.64] ;  /* 0x0000001406433981 */ /* 0x000368000c1e1500 */
[----:B------:R2:W-:Y:S01]  /*9640*/  STL [R1+0x560], R82 ;  /* 0x0005605201007387 */ /* 0x0005e20000100800 */
[----:B-1----:R-:W-:-:S02]  /*9650*/  @P1 IMAD.MOV.U32 R6, RZ, RZ, R81 ;  /* 0x000000ffff061224 */ /* 0x002fc400078e0051 */
        /* <DEDUP_REMOVED lines=44> */
[----:B------:R-:W-:Y:S01]  /*9920*/  IMAD R21, R36, 0x58, RZ ;  /* 0x0000005824157824 */ /* 0x000fe200078e02ff */
[----:B------:R-:W-:Y:S01]  /*9930*/  SHF.R.U64 R19, R3, 0x12, RZ ;  /* 0x0000001203137819 */ /* 0x000fe200000012ff */
[----:B--2---:R-:W-:Y:S02]  /*9940*/  @P0 IMAD.MOV.U32 R6, RZ, RZ, R81 ;  /* 0x000000ffff060224 */ /* 0x004fe400078e0051 */
[----:B------:R-:W-:Y:S01]  /*9950*/  @P0 IMAD.MOV.U32 R7, RZ, RZ, R82 ;  /* 0x000000ffff070224 */ /* 0x000fe200078e0052 */
[----:B------:R-:W-:-:S04]  /*9960*/  IADD3 R21, P6, PT, R21, R0, RZ ;  /* 0x0000000015157210 */ /* 0x000fc80007fde0ff */
[----:B------:R1:W5:Y:S01]  /*9970*/  @P0 LDG.E.U16 R56, desc[UR20][R6.64] ;  /* 0x0000001406380981 */ /* 0x000362000c1e1500 */
[----:B------:R-:W-:-:S03]  /*9980*/  LOP3.LUT P1, RZ, R19, 0x1, RZ, 0xc0, !PT ;  /* 0x0000000113ff7812 */ /* 0x000fc6000782c0ff */
[----:B------:R2:W-:Y:S01]  /*9990*/  STL [R1+0x57c], R84 ;  /* 0x00057c5401007387 */ /* 0x0005e20000100800 */
[----:B-1----:R-:W-:-:S03]  /*99a0*/  IMAD R7, R36, 0x5a, RZ ;  /* 0x0000005a24077824 */ /* 0x002fc600078e02ff */
[----:B------:R1:W-:Y:S01]  /*99b0*/  STL [R1+0x588], R81 ;  /* 0x0005885101007387 */ /* 0x0003e20000100800 */
[----:B------:R-:W-:Y:S01]  /*99c0*/  IMAD R6, R36, 0x2d, RZ ;  /* 0x0000002d24067824 */ /* 0x000fe200078e02ff */
[----:B--2---:R-:W-:Y:S02]  /*99d0*/  LEA.HI.X.SX32 R84, R14, R2, 0x1, P6 ;  /* 0x000000020e547211 */ /* 0x004fe400030f0eff */
[----:B------:R2:W-:Y:S01]  /*99e0*/  STL [R1+0x584], R82 ;  /* 0x0005845201007387 */ /* 0x0005e20000100800 */
[----:B------:R-:W-:Y:S02]  /*99f0*/  PRMT R55, RZ, 0x7610, R55 ;  /* 0x00007610ff377816 */ /* 0x000fe40000000037 */
[----:B-1----:R-:W-:Y:S01]  /*9a00*/  IADD3 R81, P6, PT, R7, R0, RZ ;  /* 0x0000000007517210 */ /* 0x002fe20007fde0ff */
[----:B------:R-:W-:Y:S01]  /*9a10*/  @P3 IMAD.MOV.U32 R7, RZ, RZ, R84 ;  /* 0x000000ffff073224 */ /* 0x000fe200078e0054 */
[----:B------:R-:W-:Y:S02]  /*9a20*/  SHF.R.U64 R19, R3, 0x11, RZ ;  /* 0x0000001103137819 */ /* 0x000fe400000012ff */
[----:B--2---:R-:W-:Y:S01]  /*9a30*/  LEA.HI.X.SX32 R82, R6, R2, 0x1, P6 ;  /* 0x0000000206527211 */ /* 0x004fe200030f0eff */
[----:B------:R-:W-:Y:S01]  /*9a40*/  @P3 IMAD.MOV.U32 R6, RZ, RZ, R21 ;  /* 0x000000ffff063224 */ /* 0x000fe200078e0015 */
[----:B------:R-:W-:Y:S01]  /*9a50*/  LOP3.LUT P0, RZ, R19, 0x1, RZ, 0xc0, !PT ;  /* 0x0000000113ff7812 */ /* 0x000fe2000780c0ff */
[----:B------:R-:W-:Y:S01]  /*9a60*/  IMAD R14, R36, 0x5c, RZ ;  /* 0x0000005c240e7824 */ /* 0x000fe200078e02ff */
[----:B------:R-:W-:-:S02]  /*9a70*/  PRMT R54, RZ, 0x7610, R54 ;  /* 0x00007610ff367816 */ /* 0x000fc40000000036 */
[----:B------:R1:W5:Y:S02]  /*9a80*/  @P3 LDG.E.U16 R55, desc[UR20][R6.64] ;  /* 0x0000001406373981 */ /* 0x000364000c1e1500 */
[----:B------:R-:W-:Y:S02]  /*9a90*/  IADD3 R14, P6, PT, R14, R0, RZ ;  /* 0x000000000e0e7210 */ /* 0x000fe40007fde0ff */
[----:B------:R-:W-:Y:S01]  /*9aa0*/  STL [R1+0x590], R21 ;  /* 0x0005901501007387 */ /* 0x000fe20000100800 */
[----:B-1----:R-:W-:Y:S02]  /*9ab0*/  @P1 IMAD.MOV.U32 R6, RZ, RZ, R81 ;  /* 0x000000ffff061224 */ /* 0x002fe400078e0051 */
[----:B------:R-:W-:Y:S01]  /*9ac0*/  @P1 IMAD.MOV.U32 R7, RZ, RZ, R82 ;  /* 0x000000ffff071224 */ /* 0x000fe200078e0052 */
        /* <DEDUP_REMOVED lines=38> */
[----:B------:R2:W-:Y:S01]  /*9d30*/  STL [R1+0x5ac], R81 ;  /* 0x0005ac5101007387 */ /* 0x0005e20000100800 */
[----:B------:R-:W-:Y:S01]  /*9d40*/  @P1 IMAD.MOV.U32 R7, RZ, RZ, R81 ;  /* 0x000000ffff071224 */ /* 0x000fe200078e0051 */
[----:B------:R-:W-:Y:S02]  /*9d50*/  SHF.R.U64 R5, R3, 0xc, RZ ;  /* 0x0000000c03057819 */ /* 0x000fe400000012ff */
[----:B------:R-:W-:Y:S01]  /*9d60*/  PRMT R28, RZ, 0x7610, R28 ;  /* 0x00007610ff1c7816 */ /* 0x000fe2000000001c */
[----:B-1----:R-:W-:Y:S01]  /*9d70*/  IMAD R14, R36, 0x64, RZ ;  /* 0x00000064240e7824 */ /* 0x002fe200078e02ff */
[----:B------:R1:W5:Y:S01]  /*9d80*/  @P1 LDG.E.U16 R49, desc[UR20][R6.64] ;  /* 0x0000001406311981 */ /* 0x000362000c1e1500 */
[----:B--2---:R-:W-:-:S03]  /*9d90*/  LEA.HI.X.SX32 R81, R8, R2, 0x1, P6 ;  /* 0x0000000208517211 */ /* 0x004fc600030f0eff */
[----:B------:R2:W-:Y:S01]  /*9da0*/  STL [R1+0x5b8], R21 ;  /* 0x0005b81501007387 */ /* 0x0005e20000100800 */
[----:B------:R-:W-:Y:S01]  /*9db0*/  LOP3.LUT P1, RZ, R5, 0x1, RZ, 0xc0, !PT ;  /* 0x0000000105ff7812 */ /* 0x000fe2000782c0ff */
[----:B------:R-:W-:Y:S02]  /*9dc0*/  IMAD R5, R36, 0x66, RZ ;  /* 0x0000006624057824 */ /* 0x000fe400078e02ff */
[----:B-1----:R-:W-:Y:S02]  /*9dd0*/  @P0 IMAD.MOV.U32 R6, RZ, RZ, R21 ;  /* 0x000000ffff060224 */ /* 0x002fe400078e0015 */
[----:B------:R-:W-:Y:S01]  /*9de0*/  @P0 IMAD.MOV.U32 R7, RZ, RZ, R81 ;  /* 0x000000ffff070224 */ /* 0x000fe200078e0051 */
[----:B--2---:R-:W-:Y:S01]  /*9df0*/  IADD3 R21, P6, PT, R14, R0, RZ ;  /* 0x000000000e157210 */ /* 0x004fe20007fde0ff */
[----:B------:R1:W-:Y:S03]  /*9e00*/  STL [R1+0x5b4], R81 ;  /* 0x0005b45101007387 */ /* 0x0003e60000100800 */
[----:B------:R-:W-:Y:S01]  /*9e10*/  LEA.HI.X.SX32 R9, R9, R2, 0x1, P6 ;  /* 0x0000000209097211 */ /* 0x000fe200030f0eff */
[----:B------:R2:W5:Y:S01]  /*9e20*/  @P0 LDG.E.U16 R28, desc[UR20][R6.64] ;  /* 0x00000014061c0981 */ /* 0x000562000c1e1500 */
[----:B------:R-:W-:-:S02]  /*9e30*/  PRMT R48, RZ, 0x7610, R48 ;  /* 0x00007610ff307816 */ /* 0x000fc40000000030 */
[----:B-1----:R-:W-:Y:S01]  /*9e40*/  IADD3 R81, P6, PT, R5, R0, RZ ;  /* 0x0000000005517210 */ /* 0x002fe20007fde0ff */
[----:B--2---:R-:W-:Y:S01]  /*9e50*/  IMAD R6, R36, 0x33, RZ ;  /* 0x0000003324067824 */ /* 0x004fe200078e02ff */
[----:B------:R-:W-:Y:S01]  /*9e60*/  SHF.R.U64 R8, R3, 0xb, RZ ;  /* 0x0000000b03087819 */ /* 0x000fe200000012ff */
[----:B------:R-:W-:-:S03]  /*9e70*/  @P3 IMAD.MOV.U32 R7, RZ, RZ, R9 ;  /* 0x000000ffff073224 */ /* 0x000fc600078e0009 */
[----:B------:R-:W-:Y:S01]  /*9e80*/  LEA.HI.X.SX32 R82, R6, R2, 0x1, P6 ;  /* 0x0000000206527211 */ /* 0x000fe200030f0eff */
[----:B------:R-:W-:Y:S01]  /*9e90*/  @P3 IMAD.MOV.U32 R6, RZ, RZ, R21 ;  /* 0x000000ffff063224 */ /* 0x000fe200078e0015 */
[----:B------:R-:W-:Y:S01]  /*9ea0*/  LOP3.LUT P0, RZ, R8, 0x1, RZ, 0xc0, !PT ;  /* 0x0000000108ff7812 */ /* 0x000fe2000780c0ff */
[----:B------:R-:W-:Y:S01]  /*9eb0*/  IMAD R5, R36, 0x68, RZ ;  /* 0x0000006824057824 */ /* 0x000fe200078e02ff */
[----:B------:R-:W-:Y:S02]  /*9ec0*/  PRMT R29, RZ, 0x7610, R29 ;  /* 0x00007610ff1d7816 */ /* 0x000fe4000000001d */
[----:B------:R1:W5:Y:S04]  /*9ed0*/  @P3 LDG.E.U16 R48, desc[UR20][R6.64] ;  /* 0x0000001406303981 */ /* 0x000368000c1e1500 */
[----:B------:R2:W-:Y:S01]  /*9ee0*/  STL [R1+0x5c0], R21 ;  /* 0x0005c01501007387 */ /* 0x0005e20000100800 */
[----:B------:R-:W-:Y:S01]  /*9ef0*/  SHF.R.U64 R8, R3, 0xa, RZ ;  /* 0x0000000a03087819 */ /* 0x000fe200000012ff */
[----:B-1----:R-:W-:-:S02]  /*9f00*/  @P1 IMAD.MOV.U32 R6, RZ, RZ, R81 ;  /* 0x000000ffff061224 */ /* 0x002fc400078e0051 */
[----:B------:R-:W-:Y:S01]  /*9f10*/  @P1 IMAD.MOV.U32 R7, RZ, RZ, R82 ;  /* 0x000000ffff071224 */ /* 0x000fe200078e0052 */
[----:B--2---:R-:W-:Y:S01]  /*9f20*/  IADD3 R21, P3, PT, R5, R0, RZ ;  /* 0x0000000005157210 */ /* 0x004fe20007f7e0ff */
[----:B------:R-:W-:Y:S01]  /*9f30*/  STL [R1+0x5bc], R9 ;  /* 0x0005bc0901007387 */ /* 0x000fe20000100800 */
[----:B------:R-:W-:-:S03]  /*9f40*/  IMAD R5, R36, 0x6a, RZ ;  /* 0x0000006a24057824 */ /* 0x000fc600078e02ff */
[----:B------:R1:W-:Y:S04]  /*9f50*/  STL [R1+0x5c8], R81 ;  /* 0x0005c85101007387 */ /* 0x0003e80000100800 */
[----:B------:R2:W5:Y:S01]  /*9f60*/  @P1 LDG.E.U16 R29, desc[UR20][R6.64] ;  /* 0x00000014061d1981 */ /* 0x000562000c1e1500 */
[----:B------:R-:W-:Y:S02]  /*9f70*/  LOP3.LUT P6, RZ, R8, 0x1, RZ, 0xc0, !PT ;  /* 0x0000000108ff7812 */ /* 0x000fe400078cc0ff */
[----:B-1----:R-:W-:Y:S02]  /*9f80*/  LEA.HI.X.SX32 R81, R10, R2, 0x1, P3 ;  /* 0x000000020a517211 */ /* 0x002fe400018f0eff */
[----:B--2---:R-:W-:-:S03]  /*9f90*/  SHF.R.U64 R6, R3, 0x9, RZ ;  /* 0x0000000903067819 */ /* 0x004fc600000012ff */
[----:B------:R-:W-:Y:S01]  /*9fa0*/  @P0 IMAD.MOV.U32 R7, RZ, RZ, R81 ;  /* 0x000000ffff070224 */ /* 0x000fe200078e0051 */
[----:B------:R-:W-:Y:S02]  /*9fb0*/  PRMT R47, RZ, 0x7610, R47 ;  /* 0x00007610ff2f7816 */ /* 0x000fe4000000002f */
[----:B------:R-:W-:Y:S01]  /*9fc0*/  LOP3.LUT P1, RZ, R6, 0x1, RZ, 0xc0, !PT ;  /* 0x0000000106ff7812 */ /* 0x000fe2000782c0ff */
[----:B------:R-:W-:Y:S01]  /*9fd0*/  @P0 IMAD.MOV.U32 R6, RZ, RZ, R21 ;  /* 0x000000ffff060224 */ /* 0x000fe200078e0015 */
[----:B------:R-:W-:Y:S01]  /*9fe0*/  IADD3 R9, P3, PT, R5, R0, RZ ;  /* 0x0000000005097210 */ /* 0x000fe20007f7e0ff */
[C---:B------:R-:W-:Y:S01]  /*9ff0*/  IMAD R8, R36.reuse, 0x35, RZ ;  /* 0x0000003524087824 */ /* 0x040fe200078e02ff */
[----:B------:R-:W-:Y:S04]  /*a000*/  STL [R1+0x5c4], R82 ;  /* 0x0005c45201007387 */ /* 0x000fe80000100800 */
[----:B------:R-:W-:Y:S01]  /*a010*/  STL [R1+0x5d0], R21 ;  /* 0x0005d01501007387 */ /* 0x000fe20000100800 */
[----:B------:R-:W-:-:S03]  /*a020*/  IMAD R5, R36, 0x6c, RZ ;  /* 0x0000006c24057824 */ /* 0x000fc600078e02ff */
[----:B------:R1:W-:Y:S04]  /*a030*/  STL [R1+0x5cc], R81 ;  /* 0x0005cc5101007387 */ /* 0x0003e80000100800 */
[----:B------:R2:W5:Y:S01]  /*a040*/  @P0 LDG.E.U16 R47, desc[UR20][R6.64] ;  /* 0x00000014062f0981 */ /* 0x000562000c1e1500 */
[----:B------:R-:W-:Y:S02]  /*a050*/  PRMT R30, RZ, 0x7610, R30 ;  /* 0x00007610ff1e7816 */ /* 0x000fe4000000001e */
[----:B-1----:R-:W-:Y:S02]  /*a060*/  LEA.HI.X.SX32 R81, R8, R2, 0x1, P3 ;  /* 0x0000000208517211 */ /* 0x002fe400018f0eff */
[----:B--2---:R-:W-:-:S03]  /*a070*/  SHF.R.U64 R6, R3, 0x8, RZ ;  /* 0x0000000803067819 */ /* 0x004fc600000012ff */
[----:B------:R-:W-:Y:S01]  /*a080*/  @P6 IMAD.MOV.U32 R7, RZ, RZ, R81 ;  /* 0x000000ffff076224 */ /* 0x000fe200078e0051 */
[----:B------:R-:W-:Y:S01]  /*a090*/  LOP3.LUT P0, RZ, R6, 0x1, RZ, 0xc0, !PT ;  /* 0x0000000106ff7812 */ /* 0x000fe2000780c0ff */
[----:B------:R-:W-:Y:S01]  /*a0a0*/  @P6 IMAD.MOV.U32 R6, RZ, RZ, R9 ;  /* 0x000000ffff066224 */ /* 0x000fe200078e0009 */
[----:B------:R-:W-:Y:S02]  /*a0b0*/  SHF.R.U64 R8, R3, 0x7, RZ ;  /* 0x0000000703087819 */ /* 0x000fe400000012ff */
[----:B------:R-:W-:Y:S01]  /*a0c0*/  IADD3 R21, P3, PT, R5, R0, RZ ;  /* 0x0000000005157210 */ /* 0x000fe20007f7e0ff */
[----:B------:R-:W-:Y:S01]  /*a0d0*/  IMAD R5, R36, 0x6e, RZ ;  /* 0x0000006e24057824 */ /* 0x000fe200078e02ff */
[----:B------:R1:W5:Y:S01]  /*a0e0*/  @P6 LDG.E.U16 R30, desc[UR20][R6.64] ;  /* 0x00000014061e6981 */ /* 0x000362000c1e1500 */
[----:B------:R-:W-:Y:S01]  /*a0f0*/  LOP3.LUT P6, RZ, R8, 0x1, RZ, 0xc0, !PT ;  /* 0x0000000108ff7812 */ /* 0x000fe200078cc0ff */
[----:B------:R-:W-:Y:S01]  /*a100*/  IMAD R8, R36, 0x37, RZ ;  /* 0x0000003724087824 */ /* 0x000fe200078e02ff */
[----:B------:R-:W-:Y:S01]  /*a110*/  LEA.HI.X.SX32 R11, R11, R2, 0x1, P3 ;  /* 0x000000020b0b7211 */ /* 0x000fe200018f0eff */
[----:B------:R2:W-:Y:S01]  /*a120*/  STL [R1+0x5d8], R9 ;  /* 0x0005d80901007387 */ /* 0x0005e20000100800 */
[----:B------:R-:W-:-:S03]  /*a130*/  PRMT R46, RZ, 0x7610, R46 ;  /* 0x00007610ff2e7816 */ /* 0x000fc6000000002e */
[----:B------:R-:W-:Y:S01]  /*a140*/  STL [R1+0x5d4], R81 ;  /* 0x0005d45101007387 */ /* 0x000fe20000100800 */
[----:B-1----:R-:W-:-:S03]  /*a150*/  @P1 IMAD.MOV.U32 R6, RZ, RZ, R21 ;  /* 0x000000ffff061224 */ /* 0x002fc600078e0015 */
[----:B------:R-:W-:Y:S01]  /*a160*/  STL [R1+0x5e0], R21 ;  /* 0x0005e01501007387 */ /* 0x000fe20000100800 */
[----:B--2---:R-:W-:Y:S01]  /*a170*/  IADD3 R9, P3, PT, R5, R0, RZ ;  /* 0x0000000005097210 */ /* 0x004fe20007f7e0ff */
[----:B------:R-:W-:Y:S02]  /*a180*/  @P1 IMAD.MOV.U32 R7, RZ, RZ, R11 ;  /* 0x000000ffff071224 */ /* 0x000fe400078e000b */
[----:B------:R1:W-:Y:S01]  /*a190*/  STL [R1+0x5dc], R11 ;  /* 0x0005dc0b01007387 */ /* 0x0003e20000100800 */
[----:B------:R-:W-:-:S03]  /*a1a0*/  PRMT R31, RZ, 0x7610, R31 ;  /* 0x00007610ff1f7816 */ /* 0x000fc6000000001f */
[----:B------:R2:W5:Y:S01]  /*a1b0*/  @P1 LDG.E.U16 R46, desc[UR20][R6.64] ;  /* 0x00000014062e1981 */ /* 0x000562000c1e1500 */
[----:B-1----:R-:W-:Y:S01]  /*a1c0*/  LEA.HI.X.SX32 R11, R8, R2, 0x1, P3 ;  /* 0x00000002080b7211 */ /* 0x002fe200018f0eff */
[----:B------:R-:W-:Y:S02]  /*a1d0*/  IMAD R8, R36, 0x70, RZ ;  /* 0x0000007024087824 */ /* 0x000fe400078e02ff */
[----:B--2---:R-:W-:Y:S02]  /*a1e0*/  @P0 IMAD.MOV.U32 R6, RZ, RZ, R9 ;  /* 0x000000ffff060224 */ /* 0x004fe400078e0009 */
[----:B------:R-:W-:Y:S01]  /*a1f0*/  @P0 IMAD.MOV.U32 R7, RZ, RZ, R11 ;  /* 0x000000ffff070224 */ /* 0x000fe200078e000b */
[----:B------:R-:W-:Y:S01]  /*a200*/  STL [R1+0x5e8], R9 ;  /* 0x0005e80901007387 */ /* 0x000fe20000100800 */
[----:B------:R-:W-:-:S03]  /*a210*/  SHF.R.U64 R5, R3, 0x6, RZ ;  /* 0x0000000603057819 */ /* 0x000fc600000012ff */
[----:B------:R1:W-:Y:S04]  /*a220*/  STL [R1+0x5e4], R11 ;  /* 0x0005e40b01007387 */ /* 0x0003e80000100800 */
[----:B------:R2:W5:Y:S01]  /*a230*/  @P0 LDG.E.U16 R31, desc[UR20][R6.64] ;  /* 0x00000014061f0981 */ /* 0x000562000c1e1500 */
[----:B------:R-:W-:Y:S02]  /*a240*/  LOP3.LUT P1, RZ, R5, 0x1, RZ, 0xc0, !PT ;  /* 0x0000000105ff7812 */ /* 0x000fe4000782c0ff */
[----:B-1----:R-:W-:Y:S01]  /*a250*/  IADD3 R11, P3, PT, R8, R0, RZ ;  /* 0x00000000080b7210 */ /* 0x002fe20007f7e0ff */
[----:B--2---:R-:W-:-:S03]  /*a260*/  IMAD R6, R36, 0x72, RZ ;  /* 0x0000007224067824 */ /* 0x004fc600078e02ff */
[----:B------:R-:W-:Y:S01]  /*a270*/  LEA.HI.X.SX32 R81, R12, R2, 0x1, P3 ;  /* 0x000000020c517211 */ /* 0x000fe200018f0eff */
[----:B------:R-:W-:Y:S01]  /*a280*/  IMAD R7, R36, 0x39, RZ ;  /* 0x0000003924077824 */ /* 0x000fe200078e02ff */
[----:B------:R-:W-:Y:S01]  /*a290*/  IADD3 R9, P3, PT, R6, R0, RZ ;  /* 0x0000000006097210 */ /* 0x000fe20007f7e0ff */
[----:B------:R-:W-:Y:S01]  /*a2a0*/  @P6 IMAD.MOV.U32 R6, RZ, RZ, R11 ;  /* 0x000000ffff066224 */ /* 0x000fe200078e000b */
[----:B------:R-:W-:Y:S02]  /*a2b0*/  PRMT R45, RZ, 0x7610, R45 ;  /* 0x00007610ff2d7816 */ /* 0x000fe4000000002d */
[----:B------:R-:W-:Y:S01]  /*a2c0*/  LEA.HI.X.SX32 R21, R7, R2, 0x1, P3 ;  /* 0x0000000207157211 */ /* 0x000fe200018f0eff */
[----:B------:R-:W-:Y:S01]  /*a2d0*/  @P6 IMAD.MOV.U32 R7, RZ, RZ, R81 ;  /* 0x000000ffff076224 */ /* 0x000fe200078e0051 */
[----:B------:R-:W-:Y:S01]  /*a2e0*/  SHF.R.U64 R5, R3, 0x5, RZ ;  /* 0x0000000503057819 */ /* 0x000fe200000012ff */
[----:B------:R-:W-:Y:S01]  /*a2f0*/  IMAD R8, R36, 0x74, RZ ;  /* 0x0000007424087824 */ /* 0x000fe200078e02ff */
[----:B------:R-:W-:-:S02]  /*a300*/  PRMT R32, RZ, 0x7610, R32 ;  /* 0x00007610ff207816 */ /* 0x000fc40000000020 */
[----:B------:R1:W5:Y:S01]  /*a310*/  @P6 LDG.E.U16 R45, desc[UR20][R6.64] ;  /* 0x00000014062d6981 */ /* 0x000362000c1e1500 */
[----:B------:R-:W-:Y:S02]  /*a320*/  LOP3.LUT P0, RZ, R5, 0x1, RZ, 0xc0, !PT ;  /* 0x0000000105ff7812 */ /* 0x000fe4000780c0ff */
[----:B------:R-:W-:Y:S01]  /*a330*/  SHF.R.U64 R5, R3, 0x4, RZ ;  /* 0x0000000403057819 */ /* 0x000fe200000012ff */
[----:B------:R2:W-:Y:S01]  /*a340*/  STL [R1+0x5f0], R11 ;  /* 0x0005f00b01007387 */ /* 0x0005e20000100800 */
[----:B-1----:R-:W-:Y:S02]  /*a350*/  @P1 IMAD.MOV.U32 R6, RZ, RZ, R9 ;  /* 0x000000ffff061224 */ /* 0x002fe400078e0009 */
[----:B------:R-:W-:Y:S01]  /*a360*/  @P1 IMAD.MOV.U32 R7, RZ, RZ, R21 ;  /* 0x000000ffff071224 */ /* 0x000fe200078e0015 */
[----:B------:R-:W-:Y:S01]  /*a370*/  STL [R1+0x5ec], R81 ;  /* 0x0005ec5101007387 */ /* 0x000fe20000100800 */
[----:B--2---:R-:W-:-:S03]  /*a380*/  IADD3 R11, P6, PT, R8, R0, RZ ;  /* 0x00000000080b7210 */ /* 0x004fc60007fde0ff */
[----:B------:R1:W5:Y:S01]  /*a390*/  @P1 LDG.E.U16 R32, desc[UR20][R6.64] ;  /* 0x0000001406201981 */ /* 0x000362000c1e1500 */
[----:B------:R-:W-:-:S03]  /*a3a0*/  LOP3.LUT P3, RZ, R5, 0x1, RZ, 0xc0, !PT ;  /* 0x0000000105ff7812 */ /* 0x000fc6000786c0ff */
[----:B------:R-:W-:Y:S01]  /*a3b0*/  STL [R1+0x5f8], R9 ;  /* 0x0005f80901007387 */ /* 0x000fe20000100800 */
[----:B------:R-:W-:-:S03]  /*a3c0*/  IMAD R8, R36, 0x3b, RZ ;  /* 0x0000003b24087824 */ /* 0x000fc600078e02ff */
[----:B------:R2:W-:Y:S01]  /*a3d0*/  STL [R1+0x5f4], R21 ;  /* 0x0005f41501007387 */ /* 0x0005e20000100800 */
[----:B-1----:R-:W-:Y:S01]  /*a3e0*/  IMAD R6, R36, 0x76, RZ ;  /* 0x0000007624067824 */ /* 0x002fe200078e02ff */
[----:B------:R-:W-:Y:S02]  /*a3f0*/  PRMT R44, RZ, 0x7610, R44 ;  /* 0x00007610ff2c7816 */ /* 0x000fe4000000002c */
[----:B------:R1:W-:Y:S01]  /*a400*/  STL [R1+0x600], R11 ;  /* 0x0006000b01007387 */ /* 0x0003e20000100800 */
[----:B--2---:R-:W-:Y:S02]  /*a410*/  LEA.HI.X.SX32 R21, R13, R2, 0x1, P6 ;  /* 0x000000020d157211 */ /* 0x004fe400030f0eff */
[----:B------:R-:W-:Y:S01]  /*a420*/  IADD3 R9, P6, PT, R6, R0, RZ ;  /* 0x0000000006097210 */ /* 0x000fe20007fde0ff */
[----:B------:R-:W-:Y:S02]  /*a430*/  @P0 IMAD.MOV.U32 R6, RZ, RZ, R11 ;  /* 0x000000ffff060224 */ /* 0x000fe400078e000b */
[----:B------:R-:W-:Y:S01]  /*a440*/  @P0 IMAD.MOV.U32 R7, RZ, RZ, R21 ;  /* 0x000000ffff070224 */ /* 0x000fe200078e0015 */
[----:B-1----:R-:W-:-:S02]  /*a450*/  LEA.HI.X.SX32 R11, R8, R2, 0x1, P6 ;  /* 0x00000002080b7211 */ /* 0x002fc400030f0eff */
[----:B------:R-:W-:Y:S02]  /*a460*/  SHF.R.U64 R5, R3, 0x3, RZ ;  /* 0x0000000303057819 */ /* 0x000fe400000012ff */
[----:B------:R1:W5:Y:S01]  /*a470*/  @P0 LDG.E.U16 R44, desc[UR20][R6.64] ;  /* 0x00000014062c0981 */ /* 0x000362000c1e1500 */
[----:B------:R-:W-:Y:S01]  /*a480*/  PRMT R33, RZ, 0x7610, R33 ;  /* 0x00007610ff217816 */ /* 0x000fe20000000021 */
[----:B------:R-:W-:Y:S01]  /*a490*/  IMAD R8, R36, 0x78, RZ ;  /* 0x0000007824087824 */ /* 0x000fe200078e02ff */
[----:B------:R-:W-:Y:S02]  /*a4a0*/  LOP3.LUT P1, RZ, R5, 0x1, RZ, 0xc0, !PT ;  /* 0x0000000105ff7812 */ /* 0x000fe4000782c0ff */
[C---:B------:R-:W-:Y:S01]  /*a4b0*/  SHF.R.U64 R5, R3.reuse, 0x2, RZ ;  /* 0x0000000203057819 */ /* 0x040fe200000012ff */
[----:B------:R-:W-:Y:S01]  /*a4c0*/  STL [R1+0x5fc], R21 ;  /* 0x0005fc1501007387 */ /* 0x000fe20000100800 */
[----:B------:R-:W-:Y:S01]  /*a4d0*/  SHF.R.U64 R3, R3, 0x1, RZ ;  /* 0x0000000103037819 */ /* 0x000fe200000012ff */
[----:B-1----:R-:W-:-:S02]  /*a4e0*/  @P3 IMAD.MOV.U32 R6, RZ, RZ, R9 ;  /* 0x000000ffff063224 */ /* 0x002fc400078e0009 */
[----:B------:R-:W-:Y:S01]  /*a4f0*/  @P3 IMAD.MOV.U32 R7, RZ, RZ, R11 ;  /* 0x000000ffff073224 */ /* 0x000fe200078e000b */
[----:B------:R-:W-:Y:S01]  /*a500*/  STL [R1+0x608], R9 ;  /* 0x0006080901007387 */ /* 0x000fe20000100800 */
[----:B------:R-:W-:-:S03]  /*a510*/  LOP3.LUT P0, RZ, R5, 0x1, RZ, 0xc0, !PT ;  /* 0x0000000105ff7812 */ /* 0x000fc6000780c0ff */
[----:B------:R1:W-:Y:S04]  /*a520*/  STL [R1+0x604], R11 ;  /* 0x0006040b01007387 */ /* 0x0003e80000100800 */
[----:B------:R2:W5:Y:S01]  /*a530*/  @P3 LDG.E.U16 R33, desc[UR20][R6.64] ;  /* 0x0000001406213981 */ /* 0x000562000c1e1500 */
[----:B------:R-:W-:Y:S01]  /*a540*/  LOP3.LUT P3, RZ, R3, 0x1, RZ, 0xc0, !PT ;  /* 0x0000000103ff7812 */ /* 0x000fe2000786c0ff */
[----:B------:R-:W-:Y:S01]  /*a550*/  IMAD R3, R36, 0x7a, RZ ;  /* 0x0000007a24037824 */ /* 0x000fe200078e02ff */
[----:B-1----:R-:W-:Y:S01]  /*a560*/  IADD3 R11, P6, PT, R8, R0, RZ ;  /* 0x00000000080b7210 */ /* 0x002fe20007fde0ff */
[----:B------:R-:W-:-:S03]  /*a570*/  IMAD R8, R36, 0x3d, RZ ;  /* 0x0000003d24087824 */ /* 0x000fc600078e02ff */
[----:B------:R-:W-:Y:S01]  /*a580*/  LEA.HI.X.SX32 R81, R15, R2, 0x1, P6 ;  /* 0x000000020f517211 */ /* 0x000fe200030f0eff */
[----:B------:R-:W-:Y:S01]  /*a590*/  IMAD R9, R36, 0x7c, RZ ;  /* 0x0000007c24097824 */ /* 0x000fe200078e02ff */
[----:B------:R-:W-:Y:S01]  /*a5a0*/  IADD3 R21, P6, PT, R3, R0, RZ ;  /* 0x0000000003157210 */ /* 0x000fe20007fde0ff */
[----:B--2---:R-:W-:Y:S01]  /*a5b0*/  @P1 IMAD.MOV.U32 R6, RZ, RZ, R11 ;  /* 0x000000ffff061224 */ /* 0x004fe200078e000b */
[----:B------:R-:W-:Y:S01]  /*a5c0*/  PRMT R43, RZ, 0x7610, R43 ;  /* 0x00007610ff2b7816 */ /* 0x000fe2000000002b */
[----:B------:R-:W-:Y:S01]  /*a5d0*/  @P1 IMAD.MOV.U32 R7, RZ, RZ, R81 ;  /* 0x000000ffff071224 */ /* 0x000fe200078e0051 */
[----:B------:R-:W-:Y:S02]  /*a5e0*/  LEA.HI.X.SX32 R3, R8, R2, 0x1, P6 ;  /* 0x0000000208037211 */ /* 0x000fe400030f0eff */
[----:B------:R-:W-:Y:S01]  /*a5f0*/  IADD3 R9, P6, PT, R9, R0, RZ ;  /* 0x0000000009097210 */ /* 0x000fe20007fde0ff */
[----:B------:R-:W-:Y:S01]  /*a600*/  VIADD R5, R4, 0xfffffff0 ;  /* 0xfffffff004057836 */ /* 0x000fe20000000000 */
[----:B------:R1:W5:Y:S01]  /*a610*/  @P1 LDG.E.U16 R43, desc[UR20][R6.64] ;  /* 0x00000014062b1981 */ /* 0x000362000c1e1500 */
[----:B------:R-:W-:-:S03]  /*a620*/  PRMT R34, RZ, 0x7610, R34 ;  /* 0x00007610ff227816 */ /* 0x000fc60000000022 */
[----:B------:R2:W-:Y:S01]  /*a630*/  STL [R1+0x610], R11 ;  /* 0x0006100b01007387 */ /* 0x0005e20000100800 */
[----:B------:R-:W-:Y:S01]  /*a640*/  ISETP.GE.U32.AND P1, PT, R5, 0x7fffffb1, PT ;  /* 0x7fffffb10500780c */ /* 0x000fe20003f26070 */
[----:B-1----:R-:W-:Y:S02]  /*a650*/  @P0 IMAD.MOV.U32 R6, RZ, RZ, R21 ;  /* 0x000000ffff060224 */ /* 0x002fe400078e0015 */
[----:B------:R-:W-:Y:S01]  /*a660*/  @P0 IMAD.MOV.U32 R7, RZ, RZ, R3 ;  /* 0x000000ffff070224 */ /* 0x000fe200078e0003 */
[----:B--2---:R-:W-:Y:S01]  /*a670*/  LEA.HI.X.SX32 R11, R16, R2, 0x1, P6 ;  /* 0x00000002100b7211 */ /* 0x004fe200030f0eff */
[----:B------:R-:W-:Y:S01]  /*a680*/  STL [R1+0x60c], R81 ;  /* 0x00060c5101007387 */ /* 0x000fe20000100800 */
[----:B------:R-:W-:Y:S01]  /*a690*/  PRMT R42, RZ, 0x7610, R42 ;  /* 0x00007610ff2a7816 */ /* 0x000fe2000000002a */
[----:B------:R-:W-:Y:S02]  /*a6a0*/  VIADD R5, R4, 0xfffffff1 ;  /* 0xfffffff104057836 */ /* 0x000fe40000000000 */
[----:B------:R-:W-:Y:S04]  /*a6b0*/  STL [R1+0x618], R21 ;  /* 0x0006181501007387 */ /* 0x000fe80000100800 */
[----:B------:R1:W5:Y:S04]  /*a6c0*/  @P0 LDG.E.U16 R34, desc[UR20][R6.64] ;  /* 0x0000001406220981 */ /* 0x000368000c1e1500 */
[----:B------:R2:W-:Y:S01]  /*a6d0*/  STL [R1+0x614], R3 ;  /* 0x0006140301007387 */ /* 0x0005e20000100800 */
[----:B------:R-:W-:Y:S01]  /*a6e0*/  ISETP.GE.U32.AND P0, PT, R5, 0x7fffffb2, PT ;  /* 0x7fffffb20500780c */ /* 0x000fe20003f06070 */
[----:B-1----:R-:W-:-:S02]  /*a6f0*/  @P3 IMAD.MOV.U32 R6, RZ, RZ, R9 ;  /* 0x000000ffff063224 */ /* 0x002fc400078e0009 */
[----:B------:R-:W-:Y:S02]  /*a700*/  @P3 IMAD.MOV.U32 R7, RZ, RZ, R11 ;  /* 0x000000ffff073224 */ /* 0x000fe400078e000b */
[C---:B--2---:R-:W-:Y:S01]  /*a710*/  IMAD R3, R36.reuse, 0x7e, RZ ;  /* 0x0000007e24037824 */ /* 0x044fe200078e02ff */
[----:B------:R-:W-:Y:S01]  /*a720*/  STL [R1+0x620], R9 ;  /* 0x0006200901007387 */ /* 0x000fe20000100800 */
[----:B------:R-:W-:-:S03]  /*a730*/  IMAD R5, R36, 0x3f, RZ ;  /* 0x0000003f24057824 */ /* 0x000fc600078e02ff */
[----:B------:R1:W-:Y:S04]  /*a740*/  STL [R1+0x61c], R11 ;  /* 0x00061c0b01007387 */ /* 0x0003e80000100800 */
[----:B------:R2:W5:Y:S01]  /*a750*/  @P3 LDG.E.U16 R42, desc[UR20][R6.64] ;  /* 0x00000014062a3981 */ /* 0x000562000c1e1500 */
[-C--:B------:R-:W-:Y:S02]  /*a760*/  IADD3 R8, P6, PT, R17, R0.reuse, RZ ;  /* 0x0000000011087210 */ /* 0x080fe40007fde0ff */
[----:B-1----:R-:W-:Y:S01]  /*a770*/  IADD3 R11, P3, PT, R3, R0, RZ ;  /* 0x00000000030b7210 */ /* 0x002fe20007f7e0ff */
[----:B--2---:R-:W-:-:S03]  /*a780*/  IMAD R6, R36, 0xf, RZ ;  /* 0x0000000f24067824 */ /* 0x004fc600078e02ff */
[-C--:B------:R-:W-:Y:S02]  /*a790*/  LEA.HI.X.SX32 R21, R5, R2.reuse, 0x1, P3 ;  /* 0x0000000205157211 */ /* 0x080fe400018f0eff */
[----:B------:R-:W-:Y:S02]  /*a7a0*/  PRMT R35, RZ, 0x7610, R35 ;  /* 0x00007610ff237816 */ /* 0x000fe40000000023 */
[----:B------:R-:W-:Y:S01]  /*a7b0*/  LEA.HI.X.SX32 R9, R6, R2, 0x1, P6 ;  /* 0x0000000206097211 */ /* 0x000fe200030f0eff */
[----:B------:R-:W-:Y:S02]  /*a7c0*/  @!P5 IMAD.MOV.U32 R6, RZ, RZ, R11 ;  /* 0x000000ffff06d224 */ /* 0x000fe400078e000b */
[----:B------:R-:W-:Y:S01]  /*a7d0*/  @!P5 IMAD.MOV.U32 R7, RZ, RZ, R21 ;  /* 0x000000ffff07d224 */ /* 0x000fe200078e0015 */
[----:B------:R-:W-:-:S04]  /*a7e0*/  PRMT R19, RZ, 0x7610, R19 ;  /* 0x00007610ff137816 */ /* 0x000fc80000000013 */
[----:B------:R1:W5:Y:S01]  /*a7f0*/  @!P5 LDG.E.U16 R35, desc[UR20][R6.64] ;  /* 0x000000140623d981 */ /* 0x000362000c1e1500 */
[----:B------:R-:W-:-:S03]  /*a800*/  VIADD R3, R4, 0xfffffff2 ;  /* 0xfffffff204037836 */ /* 0x000fc60000000000 */
[----:B------:R-:W-:Y:S01]  /*a810*/  STL [R1+0x628], R11 ;  /* 0x0006280b01007387 */ /* 0x000fe20000100800 */
[----:B-1----:R-:W-:Y:S02]  /*a820*/  @!P1 IMAD.MOV.U32 R6, RZ, RZ, R8 ;  /* 0x000000ffff069224 */ /* 0x002fe400078e0008 */
[----:B------:R-:W-:Y:S01]  /*a830*/  @!P1 IMAD.MOV.U32 R7, RZ, RZ, R9 ;  /* 0x000000ffff079224 */ /* 0x000fe200078e0009 */
[----:B------:R1:W-:Y:S01]  /*a840*/  STL [R1+0x4a4], R8 ;  /* 0x0004a40801007387 */ /* 0x0003e20000100800 */
[----:B------:R-:W-:-:S03]  /*a850*/  ISETP.GE.U32.AND P3, PT, R3, 0x7fffffb3, PT ;  /* 0x7fffffb30300780c */ /* 0x000fc60003f66070 */
[----:B------:R2:W-:Y:S04]  /*a860*/  STL [R1+0x624], R21 ;  /* 0x0006241501007387 */ /* 0x0005e80000100800 */
[----:B------:R3:W5:Y:S01]  /*a870*/  @!P1 LDG.E.U16 R19, desc[UR20][R6.64] ;  /* 0x0000001406139981 */ /* 0x000762000c1e1500 */
[----:B-1----:R-:W-:Y:S01]  /*a880*/  IMAD R8, R36, 0xe, RZ ;  /* 0x0000000e24087824 */ /* 0x002fe200078e02ff */
[----:B--2---:R-:W-:Y:S02]  /*a890*/  IADD3 R21, P1, PT, R18, R0, RZ ;  /* 0x0000000012157210 */ /* 0x004fe40007f3e0ff */
[----:B------:R1:W-:Y:S01]  /*a8a0*/  STL [R1+0x4a0], R9 ;  /* 0x0004a00901007387 */ /* 0x0003e20000100800 */
[----:B------:R-:W-:Y:S01]  /*a8b0*/  IMAD R5, R36, 0xd, RZ ;  /* 0x0000000d24057824 */ /* 0x000fe200078e02ff */
[----:B------:R-:W-:Y:S01]  /*a8c0*/  LEA.HI.X.SX32 R81, R8, R2, 0x1, P1 ;  /* 0x0000000208517211 */ /* 0x000fe200008f0eff */
[----:B---3--:R-:W-:Y:S01]  /*a8d0*/  @!P0 IMAD.MOV.U32 R6, RZ, RZ, R21 ;  /* 0x000000ffff068224 */ /* 0x008fe200078e0015 */
[----:B------:R-:W-:-:S02]  /*a8e0*/  PRMT R18, RZ, 0x7610, R18 ;  /* 0x00007610ff127816 */ /* 0x000fc40000000012 */
[----:B-1----:R-:W-:Y:S01]  /*a8f0*/  IADD3 R9, P6, PT, R20, R0, RZ ;  /* 0x0000000014097210 */ /* 0x002fe20007fde0ff */
[----:B------:R-:W-:-:S03]  /*a900*/  @!P0 IMAD.MOV.U32 R7, RZ, RZ, R81 ;  /* 0x000000ffff078224 */ /* 0x000fc600078e0051 */
[----:B------:R-:W-:Y:S01]  /*a910*/  LEA.HI.X.SX32 R11, R5, R2, 0x1, P6 ;  /* 0x00000002050b7211 */ /* 0x000fe200030f0eff */
[C---:B------:R-:W-:Y:S01]  /*a920*/  VIADD R3, R4.reuse, 0xfffffff3 ;  /* 0xfffffff304037836 */ /* 0x040fe20000000000 */
[----:B------:R-:W-:Y:S01]  /*a930*/  PRMT R16, RZ, 0x7610, R16 ;  /* 0x00007610ff107816 */ /* 0x000fe20000000010 */
[----:B------:R1:W5:Y:S03]  /*a940*/  @!P0 LDG.E.U16 R18, desc[UR20][R6.64] ;  /* 0x0000001406128981 */ /* 0x000366000c1e1500 */
[----:B------:R-:W-:Y:S01]  /*a950*/  ISETP.GE.U32.AND P5, PT, R3, 0x7fffffb4, PT ;  /* 0x7fffffb40300780c */ /* 0x000fe20003fa6070 */
[----:B------:R-:W-:Y:S01]  /*a960*/  VIADD R3, R4, 0xfffffff4 ;  /* 0xfffffff404037836 */ /* 0x000fe20000000000 */
[----:B------:R2:W-:Y:S01]  /*a970*/  STL [R1+0x49c], R21 ;  /* 0x00049c1501007387 */ /* 0x0005e20000100800 */
[----:B-1----:R-:W-:Y:S02]  /*a980*/  @!P3 IMAD.MOV.U32 R6, RZ, RZ, R9 ;  /* 0x000000ffff06b224 */ /* 0x002fe400078e0009 */
[----:B------:R-:W-:-:S02]  /*a990*/  @!P3 IMAD.MOV.U32 R7, RZ, RZ, R11 ;  /* 0x000000ffff07b224 */ /* 0x000fc400078e000b */
[----:B------:R-:W-:-:S03]  /*a9a0*/  IMAD R20, R36, 0xc, RZ ;  /* 0x0000000c24147824 */ /* 0x000fc600078e02ff */
[----:B------:R1:W5:Y:S01]  /*a9b0*/  @!P3 LDG.E.U16 R16, desc[UR20][R6.64] ;  /* 0x000000140610b981 */ /* 0x000362000c1e1500 */
[----:B--2---:R-:W-:Y:S02]  /*a9c0*/  IADD3 R21, P3, PT, R38, R0, RZ ;  /* 0x0000000026157210 */ /* 0x004fe40007f7e0ff */
[----:B------:R-:W-:Y:S01]  /*a9d0*/  ISETP.GE.U32.AND P1, PT, R3, 0x7fffffb5, PT ;  /* 0x7fffffb50300780c */ /* 0x000fe20003f26070 */
[----:B------:R2:W-:Y:S01]  /*a9e0*/  STL [R1+0x494], R9 ;  /* 0x0004940901007387 */ /* 0x0005e20000100800 */
[----:B------:R-:W-:-:S03]  /*a9f0*/  IMAD R5, R36, 0xb, RZ ;  /* 0x0000000b24057824 */ /* 0x000fc600078e02ff */
[----:B------:R3:W-:Y:S01]  /*aa00*/  STL [R1+0x498], R81 ;  /* 0x0004985101007387 */ /* 0x0007e20000100800 */
[----:B------:R-:W-:Y:S01]  /*aa10*/  PRMT R17, RZ, 0x7610, R17 ;  /* 0x00007610ff117816 */ /* 0x000fe20000000011 */
[----:B-1----:R-:W-:Y:S01]  /*aa20*/  @!P5 IMAD.MOV.U32 R6, RZ, RZ, R21 ;  /* 0x000000ffff06d224 */ /* 0x002fe200078e0015 */
[----:B--2---:R-:W-:Y:S02]  /*aa30*/  IADD3 R9, P6, PT, R39, R0, RZ ;  /* 0x0000000027097210 */ /* 0x004fe40007fde0ff */
[----:B---3--:R-:W-:Y:S01]  /*aa40*/  LEA.HI.X.SX32 R81, R20, R2, 0x1, P3 ;  /* 0x0000000214517211 */ /* 0x008fe200018f0eff */
[----:B------:R1:W-:Y:S01]  /*aa50*/  STL [R1+0x490], R11 ;  /* 0x0004900b01007387 */ /* 0x0003e20000100800 */
[----:B------:R-:W-:-:S03]  /*aa60*/  VIADD R3, R4, 0xfffffff5 ;  /* 0xfffffff504037836 */ /* 0x000fc60000000000 */
[----:B------:R-:W-:Y:S01]  /*aa70*/  @!P5 IMAD.MOV.U32 R7, RZ, RZ, R81 ;  /* 0x000000ffff07d224 */ /* 0x000fe200078e0051 */
[----:B------:R-:W-:Y:S02]  /*aa80*/  PRMT R14, RZ, 0x7610, R14 ;  /* 0x00007610ff0e7816 */ /* 0x000fe4000000000e */
[----:B-1----:R-:W-:Y:S02]  /*aa90*/  LEA.HI.X.SX32 R11, R5, R2, 0x1, P6 ;  /* 0x00000002050b7211 */ /* 0x002fe400030f0eff */
[----:B------:R1:W5:Y:S01]  /*aaa0*/  @!P5 LDG.E.U16 R17, desc[UR20][R6.64] ;  /* 0x000000140611d981 */ /* 0x000362000c1e1500 */
[----:B------:R-:W-:Y:S01]  /*aab0*/  ISETP.GE.U32.AND P0, PT, R3, 0x7fffffb6, PT ;  /* 0x7fffffb60300780c */ /* 0x000fe20003f06070 */
[----:B------:R-:W-:Y:S02]  /*aac0*/  VIADD R3, R4, 0xfffffff6 ;  /* 0xfffffff604037836 */ /* 0x000fe40000000000 */
[----:B------:R-:W-:Y:S04]  /*aad0*/  STL [R1+0x48c], R21 ;  /* 0x00048c1501007387 */ /* 0x000fe80000100800 */
[----:B------:R-:W-:Y:S01]  /*aae0*/  STL [R1+0x484], R9 ;  /* 0x0004840901007387 */ /* 0x000fe20000100800 */
[----:B-1----:R-:W-:-:S02]  /*aaf0*/  @!P1 IMAD.MOV.U32 R6, RZ, RZ, R9 ;  /* 0x000000ffff069224 */ /* 0x002fc400078e0009 */
[----:B------:R-:W-:Y:S01]  /*ab00*/  @!P1 IMAD.MOV.U32 R7, RZ, RZ, R11 ;  /* 0x000000ffff079224 */ /* 0x000fe200078e000b */
[----:B------:R-:W-:Y:S01]  /*ab10*/  STL [R1+0x488], R81 ;  /* 0x0004885101007387 */ /* 0x000fe20000100800 */
[----:B------:R-:W-:-:S03]  /*ab20*/  ISETP.GE.U32.AND P3, PT, R3, 0x7fffffb7, PT ;  /* 0x7fffffb70300780c */ /* 0x000fc60003f66070 */
[----:B------:R1:W-:Y:S01]  /*ab30*/  STL [R1+0x480], R11 ;  /* 0x0004800b01007387 */ /* 0x0003e20000100800 */
[----:B------:R-:W-:-:S03]  /*ab40*/  VIADD R3, R4, 0xfffffff7 ;  /* 0xfffffff704037836 */ /* 0x000fc60000000000 */
[----:B------:R2:W5:Y:S01]  /*ab50*/  @!P1 LDG.E.U16 R14, desc[UR20][R6.64] ;  /* 0x00000014060e9981 */ /* 0x000562000c1e1500 */
[-C--:B------:R-:W-:Y:S01]  /*ab60*/  IADD3 R38, P1, PT, R41, R0.reuse, RZ ;  /* 0x0000000029267210 */ /* 0x080fe20007f3e0ff */
[----:B-1----:R-:W-:Y:S01]  /*ab70*/  IMAD R11, R36, 0xa, RZ ;  /* 0x0000000a240b7824 */ /* 0x002fe200078e02ff */
[----:B------:R-:W-:Y:S01]  /*ab80*/  IADD3 R9, P6, PT, R40, R0, RZ ;  /* 0x0000000028097210 */ /* 0x000fe20007fde0ff */
[----:B------:R-:W-:-:S03]  /*ab90*/  IMAD R5, R36, 0x9, RZ ;  /* 0x0000000924057824 */ /* 0x000fc600078e02ff */
[-C--:B------:R-:W-:Y:S02]  /*aba0*/  LEA.HI.X.SX32 R39, R11, R2.reuse, 0x1, P1 ;  /* 0x000000020b277211 */ /* 0x080fe400008f0eff */
[----:B------:R-:W-:Y:S01]  /*abb0*/  ISETP.GE.U32.AND P5, PT, R3, 0x7fffffb8, PT ;  /* 0x7fffffb80300780c */ /* 0x000fe20003fa6070 */
[C---:B------:R-:W-:Y:S01]  /*abc0*/  VIADD R3, R4.reuse, 0xfffffff8 ;  /* 0xfffffff804037836 */ /* 0x040fe20000000000 */
[----:B------:R-:W-:Y:S01]  /*abd0*/  PRMT R15, RZ, 0x7610, R15 ;  /* 0x00007610ff0f7816 */ /* 0x000fe2000000000f */
[----:B--2---:R-:W-:Y:S01]  /*abe0*/  @!P0 IMAD.MOV.U32 R6, RZ, RZ, R38 ;  /* 0x000000ffff068224 */ /* 0x004fe200078e0026 */
[----:B------:R-:W-:Y:S01]  /*abf0*/  LEA.HI.X.SX32 R21, R5, R2, 0x1, P6 ;  /* 0x0000000205157211 */ /* 0x000fe200030f0eff */
[----:B------:R-:W-:Y:S01]  /*ac00*/  @!P0 IMAD.MOV.U32 R7, RZ, RZ, R39 ;  /* 0x000000ffff078224 */ /* 0x000fe200078e0027 */
[----:B------:R-:W-:Y:S01]  /*ac10*/  ISETP.GE.U32.AND P1, PT, R3, 0x7fffffb9, PT ;  /* 0x7fffffb90300780c */ /* 0x000fe20003f26070 */
[----:B------:R-:W-:Y:S01]  /*ac20*/  VIADD R3, R4, 0xfffffff9 ;  /* 0xfffffff904037836 */ /* 0x000fe20000000000 */
[----:B------:R-:W-:-:S02]  /*ac30*/  PRMT R12, RZ, 0x7610, R12 ;  /* 0x00007610ff0c7816 */ /* 0x000fc4000000000c */
[----:B------:R1:W5:Y:S02]  /*ac40*/  @!P0 LDG.E.U16 R15, desc[UR20][R6.64] ;  /* 0x00000014060f8981 */ /* 0x000364000c1e1500 */
[----:B------:R-:W-:Y:S01]  /*ac50*/  ISETP.GE.U32.AND P0, PT, R3, 0x7fffffba, PT ;  /* 0x7fffffba0300780c */ /* 0x000fe20003f06070 */
[C---:B------:R-:W-:Y:S01]  /*ac60*/  IMAD.SHL.U32 R3, R36.reuse, 0x8, RZ ;  /* 0x0000000824037824 */ /* 0x040fe200078e00ff */
[----:B------:R2:W-:Y:S01]  /*ac70*/  STL [R1+0x47c], R38 ;  /* 0x00047c2601007387 */ /* 0x0005e20000100800 */
[----:B-1----:R-:W-:Y:S02]  /*ac80*/  @!P3 IMAD.MOV.U32 R6, RZ, RZ, R9 ;  /* 0x000000ffff06b224 */ /* 0x002fe400078e0009 */
[----:B------:R-:W-:Y:S01]  /*ac90*/  @!P3 IMAD.MOV.U32 R7, RZ, RZ, R21 ;  /* 0x000000ffff07b224 */ /* 0x000fe200078e0015 */
[----:B------:R1:W-:Y:S04]  /*aca0*/  STL [R1+0x474], R9 ;  /* 0x0004740901007387 */ /* 0x0003e80000100800 */
[----:B------:R3:W5:Y:S01]  /*acb0*/  @!P3 LDG.E.U16 R12, desc[UR20][R6.64] ;  /* 0x00000014060cb981 */ /* 0x000762000c1e1500 */
[----:B--2---:R-:W-:-:S03]  /*acc0*/  LEA R38, P3, R36, R0, 0x4 ;  /* 0x0000000024267211 */ /* 0x004fc600078620ff */
[----:B------:R2:W-:Y:S01]  /*acd0*/  STL [R1+0x478], R39 ;  /* 0x0004782701007387 */ /* 0x0005e20000100800 */
[----:B-1----:R-:W-:Y:S01]  /*ace0*/  IADD3 R9, P6, PT, R8, R0, RZ ;  /* 0x0000000008097210 */ /* 0x002fe20007fde0ff */
[----:B---3--:R-:W-:Y:S02]  /*acf0*/  IMAD R6, R36, 0x7, RZ ;  /* 0x0000000724067824 */ /* 0x008fe400078e02ff */
[----:B------:R1:W-:Y:S01]  /*ad00*/  STL [R1+0x470], R21 ;  /* 0x0004701501007387 */ /* 0x0003e20000100800 */
[----:B--2---:R-:W-:Y:S02]  /*ad10*/  LEA.HI.X.SX32 R39, R3, R2, 0x1, P3 ;  /* 0x0000000203277211 */ /* 0x004fe400018f0eff */
[----:B------:R-:W-:-:S03]  /*ad20*/  PRMT R13, RZ, 0x7610, R13 ;  /* 0x00007610ff0d7816 */ /* 0x000fc6000000000d */
[----:B------:R-:W-:Y:S01]  /*ad30*/  @!P5 IMAD.MOV.U32 R7, RZ, RZ, R39 ;  /* 0x000000ffff07d224 */ /* 0x000fe200078e0027 */
[----:B-1----:R-:W-:Y:S01]  /*ad40*/  LEA.HI.X.SX32 R21, R6, R2, 0x1, P6 ;  /* 0x0000000206157211 */ /* 0x002fe200030f0eff */
[----:B------:R-:W-:Y:S01]  /*ad50*/  @!P5 IMAD.MOV.U32 R6, RZ, RZ, R38 ;  /* 0x000000ffff06d224 */ /* 0x000fe200078e0026 */
[----:B------:R-:W-:Y:S01]  /*ad60*/  STL [R1+0x46c], R38 ;  /* 0x00046c2601007387 */ /* 0x000fe20000100800 */
[----:B------:R-:W-:Y:S01]  /*ad70*/  VIADD R5, R4, 0xfffffffa ;  /* 0xfffffffa04057836 */ /* 0x000fe20000000000 */
[----:B------:R-:W-:Y:S02]  /*ad80*/  PRMT R10, RZ, 0x7610, R10 ;  /* 0x00007610ff0a7816 */ /* 0x000fe4000000000a */
[----:B------:R1:W5:Y:S01]  /*ad90*/  @!P5 LDG.E.U16 R13, desc[UR20][R6.64] ;  /* 0x00000014060dd981 */ /* 0x000362000c1e1500 */
[----:B------:R-:W-:-:S03]  /*ada0*/  IADD3 R20, P6, PT, R20, R0, RZ ;  /* 0x0000000014147210 */ /* 0x000fc60007fde0ff */
[----:B------:R2:W-:Y:S01]  /*adb0*/  STL [R1+0x464], R9 ;  /* 0x0004640901007387 */ /* 0x0005e20000100800 */
[----:B------:R-:W-:Y:S01]  /*adc0*/  ISETP.GE.U32.AND P3, PT, R5, 0x7fffffbb, PT ;  /* 0x7fffffbb0500780c */ /* 0x000fe20003f66070 */
[----:B------:R-:W-:Y:S02]  /*add0*/  VIADD R3, R4, 0xfffffffb ;  /* 0xfffffffb04037836 */ /* 0x000fe40000000000 */
[----:B-1----:R-:W-:Y:S02]  /*ade0*/  @!P1 IMAD.MOV.U32 R6, RZ, RZ, R9 ;  /* 0x000000ffff069224 */ /* 0x002fe400078e0009 */
[----:B------:R-:W-:Y:S02]  /*adf0*/  @!P1 IMAD.MOV.U32 R7, RZ, RZ, R21 ;  /* 0x000000ffff079224 */ /* 0x000fe400078e0015 */
[C---:B--2---:R-:W-:Y:S01]  /*ae00*/  IMAD R9, R36.reuse, 0x6, RZ ;  /* 0x0000000624097824 */ /* 0x044fe200078e02ff */
[----:B------:R1:W-:Y:S01]  /*ae10*/  STL [R1+0x468], R39 ;  /* 0x0004682701007387 */ /* 0x0003e20000100800 */
[----:B------:R-:W-:Y:S01]  /*ae20*/  IMAD R5, R36, 0x5, RZ ;  /* 0x0000000524057824 */ /* 0x000fe200078e02ff */
[----:B------:R-:W-:-:S02]  /*ae30*/  ISETP.GE.U32.AND P5, PT, R3, 0x7fffffbc, PT ;  /* 0x7fffffbc0300780c */ /* 0x000fc40003fa6070 */
[----:B------:R2:W-:Y:S01]  /*ae40*/  STL [R1+0x460], R21 ;  /* 0x0004601501007387 */ /* 0x0005e20000100800 */
[----:B------:R-:W-:-:S03]  /*ae50*/  VIADD R3, R4, 0xfffffffc ;  /* 0xfffffffc04037836 */ /* 0x000fc60000000000 */
[----:B------:R3:W5:Y:S01]  /*ae60*/  @!P1 LDG.E.U16 R10, desc[UR20][R6.64] ;  /* 0x00000014060a9981 */ /* 0x000762000c1e1500 */
[----:B-1----:R-:W-:Y:S02]  /*ae70*/  LEA.HI.X.SX32 R39, R9, R2, 0x1, P6 ;  /* 0x0000000209277211 */ /* 0x002fe400030f0eff */
[----:B--2---:R-:W-:Y:S02]  /*ae80*/  IADD3 R21, P1, PT, R11, R0, RZ ;  /* 0x000000000b157210 */ /* 0x004fe40007f3e0ff */
[----:B------:R-:W-:Y:S01]  /*ae90*/  PRMT R11, RZ, 0x7610, R11 ;  /* 0x00007610ff0b7816 */ /* 0x000fe2000000000b */
[----:B---3--:R-:W-:Y:S01]  /*aea0*/  @!P0 IMAD.MOV.U32 R6, RZ, RZ, R20 ;  /* 0x000000ffff068224 */ /* 0x008fe200078e0014 */
[----:B------:R-:W-:Y:S01]  /*aeb0*/  LEA.HI.X.SX32 R38, R5, R2, 0x1, P1 ;  /* 0x0000000205267211 */ /* 0x000fe200008f0eff */
[----:B------:R-:W-:Y:S01]  /*aec0*/  @!P0 IMAD.MOV.U32 R7, RZ, RZ, R39 ;  /* 0x000000ffff078224 */ /* 0x000fe200078e0027 */
[----:B------:R-:W1:Y:S01]  /*aed0*/  S2R R84, SR_TID.X ;  /* 0x0000000000547919 */ /* 0x000e620000002100 */
[----:B------:R-:W-:Y:S01]  /*aee0*/  ISETP.GE.U32.AND P6, PT, R3, 0x7fffffbd, PT ;  /* 0x7fffffbd0300780c */ /* 0x000fe20003fc6070 */
[----:B------:R-:W-:Y:S01]  /*aef0*/  VIADD R3, R4, 0xfffffffd ;  /* 0xfffffffd04037836 */ /* 0x000fe20000000000 */
[----:B------:R-:W-:Y:S01]  /*af00*/  PRMT R8, RZ, 0x7610, R8 ;  /* 0x00007610ff087816 */ /* 0x000fe20000000008 */
[----:B------:R2:W5:Y:S01]  /*af10*/  @!P0 LDG.E.U16 R11, desc[UR20][R6.64] ;  /* 0x00000014060b8981 */ /* 0x000562000c1e1500 */
[----:B------:R-:W-:-:S02]  /*af20*/  IMAD R5, R36, 0x3, RZ ;  /* 0x0000000324057824 */ /* 0x000fc400078e02ff */
[----:B------:R-:W-:Y:S01]  /*af30*/  ISETP.GE.U32.AND P1, PT, R3, 0x7fffffbe, PT ;  /* 0x7fffffbe0300780c */ /* 0x000fe20003f26070 */
[----:B------:R3:W-:Y:S01]  /*af40*/  STL [R1+0x45c], R20 ;  /* 0x00045c1401007387 */ /* 0x0007e20000100800 */
[C---:B------:R-:W-:Y:S02]  /*af50*/  IMAD.SHL.U32 R3, R36.reuse, 0x4, RZ ;  /* 0x0000000424037824 */ /* 0x040fe400078e00ff */
[----:B--2---:R-:W-:Y:S02]  /*af60*/  @!P3 IMAD.MOV.U32 R6, RZ, RZ, R21 ;  /* 0x000000ffff06b224 */ /* 0x004fe400078e0015 */
[----:B------:R-:W-:Y:S01]  /*af70*/  @!P3 IMAD.MOV.U32 R7, RZ, RZ, R38 ;  /* 0x000000ffff07b224 */ /* 0x000fe200078e0026 */
[----:B------:R2:W-:Y:S04]  /*af80*/  STL [R1+0x454], R21 ;  /* 0x0004541501007387 */ /* 0x0005e80000100800 */
[----:B------:R-:W-:Y:S04]  /*af90*/  STL [R1+0x458], R39 ;  /* 0x0004582701007387 */ /* 0x000fe80000100800 */
[----:B------:R4:W5:Y:S01]  /*afa0*/  @!P3 LDG.E.U16 R8, desc[UR20][R6.64] ;  /* 0x000000140608b981 */ /* 0x000962000c1e1500 */
[----:B---3--:R-:W-:-:S03]  /*afb0*/  LEA R20, P3, R36, R0, 0x3 ;  /* 0x0000000024147211 */ /* 0x008fc600078618ff */
[----:B------:R3:W-:Y:S01]  /*afc0*/  STL [R1+0x450], R38 ;  /* 0x0004502601007387 */ /* 0x0007e20000100800 */
[----:B--2---:R-:W-:-:S03]  /*afd0*/  LEA.HI.X.SX32 R21, R3, R2, 0x1, P3 ;  /* 0x0000000203157211 */ /* 0x004fc600018f0eff */
[----:B------:R2:W-:Y:S01]  /*afe0*/  STL [R1+0x44c], R20 ;  /* 0x00044c1401007387 */ /* 0x0005e20000100800 */
[----:B---3--:R-:W-:Y:S02]  /*aff0*/  IADD3 R38, P0, PT, R9, R0, RZ ;  /* 0x0000000009267210 */ /* 0x008fe40007f1e0ff */
[----:B------:R-:W-:Y:S02]  /*b000*/  PRMT R9, RZ, 0x7610, R9 ;  /* 0x00007610ff097816 */ /* 0x000fe40000000009 */
[----:B------:R-:W-:Y:S01]  /*b010*/  LEA.HI.X.SX32 R39, R5, R2, 0x1, P0 ;  /* 0x0000000205277211 */ /* 0x000fe200000f0eff */
[----:B------:R-:W-:Y:S01]  /*b020*/  STL [R1+0x444], R38 ;  /* 0x0004442601007387 */ /* 0x000fe20000100800 */
[----:B----4-:R-:W-:Y:S01]  /*b030*/  PRMT R6, RZ, 0x7610, R6 ;  /* 0x00007610ff067816 */ /* 0x010fe20000000006 */
[----:B------:R-:W-:Y:S02]  /*b040*/  IMAD.SHL.U32 R3, R36, 0x2, RZ ;  /* 0x0000000224037824 */ /* 0x000fe400078e00ff */
[----:B------:R3:W-:Y:S04]  /*b050*/  STL [R1+0x448], R21 ;  /* 0x0004481501007387 */ /* 0x0007e80000100800 */
[----:B------:R2:W5:Y:S01]  /*b060*/  @!P5 LDG.E.U16 R9, desc[UR20][R20.64] ;  /* 0x000000141409d981 */ /* 0x000562000c1e1500 */
[----:B------:R-:W-:-:S02]  /*b070*/  VIADD R5, R4, 0xffffffff ;  /* 0xffffffff04057836 */ /* 0x000fc40000000000 */
[C---:B------:R-:W-:Y:S02]  /*b080*/  VIADD R40, R4.reuse, 0x3f ;  /* 0x0000003f04287836 */ /* 0x040fe40000000000 */
[----:B--2---:R-:W-:Y:S02]  /*b090*/  @!P6 IMAD.MOV.U32 R20, RZ, RZ, R38 ;  /* 0x000000ffff14e224 */ /* 0x004fe400078e0026 */
[----:B---3--:R-:W-:Y:S01]  /*b0a0*/  @!P6 IMAD.MOV.U32 R21, RZ, RZ, R39 ;  /* 0x000000ffff15e224 */ /* 0x008fe200078e0027 */
[----:B------:R2:W-:Y:S04]  /*b0b0*/  STL [R1+0x440], R39 ;  /* 0x0004402701007387 */ /* 0x0005e80000100800 */
[----:B------:R3:W5:Y:S01]  /*b0c0*/  @!P6 LDG.E.U16 R6, desc[UR20][R20.64] ;  /* 0x000000141406e981 */ /* 0x000762000c1e1500 */
[-C--:B------:R-:W-:Y:S01]  /*b0d0*/  IADD3 R81, P6, PT, R3, R0.reuse, RZ ;  /* 0x0000000003517210 */ /* 0x080fe20007fde0ff */
[----:B------:R-:W-:Y:S01]  /*b0e0*/  VIADD R7, R4, 0xfffffffe ;  /* 0xfffffffe04077836 */ /* 0x000fe20000000000 */
[----:B--2---:R-:W-:-:S02]  /*b0f0*/  LEA R39, P0, R36, R0, 0x2 ;  /* 0x0000000024277211 */ /* 0x004fc400078010ff */
[-C--:B------:R-:W-:Y:S02]  /*b100*/  LEA.HI.X.SX32 R82, R36, R2.reuse, 0x1, P6 ;  /* 0x0000000224527211 */ /* 0x080fe400030f0eff */
[----:B------:R-:W-:Y:S02]  /*b110*/  ISETP.GE.U32.AND P6, PT, R5, 0x7fffffc0, PT ;  /* 0x7fffffc00500780c */ /* 0x000fe40003fc6070 */
[----:B-1----:R-:W-:Y:S02]  /*b120*/  LOP3.LUT R38, R84, 0x3f, RZ, 0xc0, !PT ;  /* 0x0000003f54267812 */ /* 0x002fe400078ec0ff */
[----:B------:R-:W-:Y:S02]  /*b130*/  ISETP.GT.AND P5, PT, R40, 0x3f, PT ;  /* 0x0000003f2800780c */ /* 0x000fe40003fa4270 */
[----:B---3--:R-:W-:Y:S02]  /*b140*/  LEA.HI.X.SX32 R20, R3, R2, 0x1, P0 ;  /* 0x0000000203147211 */ /* 0x008fe400000f0eff */
[----:B------:R-:W-:-:S02]  /*b150*/  ISETP.GE.U32.AND P3, PT, R7, 0x7fffffbf, PT ;  /* 0x7fffffbf0700780c */ /* 0x000fc40003f66070 */
[----:B------:R-:W-:Y:S01]  /*b160*/  PRMT R7, RZ, 0x7610, R7 ;  /* 0x00007610ff077816 */ /* 0x000fe20000000007 */
[----:B------:R-:W-:Y:S01]  /*b170*/  @!P1 IMAD.MOV.U32 R5, RZ, RZ, R20 ;  /* 0x000000ffff059224 */ /* 0x000fe200078e0014 */
[C---:B------:R-:W-:Y:S01]  /*b180*/  ISETP.LT.AND P0, PT, R38.reuse, R4, P5 ;  /* 0x000000042600720c */ /* 0x040fe20002f01270 */
[----:B------:R-:W-:Y:S01]  /*b190*/  @!P1 IMAD.MOV.U32 R4, RZ, RZ, R39 ;  /* 0x000000ffff049224 */ /* 0x000fe200078e0027 */
[----:B------:R1:W-:Y:S01]  /*b1a0*/  STL [R1+0x63c], R40 ;  /* 0x00063c2801007387 */ /* 0x0003e20000100800 */
[----:B------:R-:W-:-:S03]  /*b1b0*/  IMAD R38, R38, R37, RZ ;  /* 0x0000002526267224 */ /* 0x000fc600078e02ff */
[----:B------:R-:W-:Y:S01]  /*b1c0*/  STL [R1+0x434], R81 ;  /* 0x0004345101007387 */ /* 0x000fe20000100800 */
[----:B------:R-:W-:-:S03]  /*b1d0*/  @!P6 IMAD.MOV.U32 R21, RZ, RZ, R2 ;  /* 0x000000ffff15e224 */ /* 0x000fc600078e0002 */
[----:B------:R2:W-:Y:S04]  /*b1e0*/  STL [R1+0x43c], R39 ;  /* 0x00043c2701007387 */ /* 0x0005e80000100800 */
[----:B------:R-:W-:Y:S01]  /*b1f0*/  STL [R1+0x430], R82 ;  /* 0x0004305201007387 */ /* 0x000fe20000100800 */
[----:B-1----:R-:W-:-:S03]  /*b200*/  IMAD R40, R120, UR7, RZ ;  /* 0x0000000778287c24 */ /* 0x002fc6000f8e02ff */
[----:B------:R1:W5:Y:S04]  /*b210*/  @!P1 LDG.E.U16 R7, desc[UR20][R4.64] ;  /* 0x0000001404079981 */ /* 0x000368000c1e1500 */
[----:B------:R3:W-:Y:S01]  /*b220*/  STL [R1+0x438], R20 ;  /* 0x0004381401007387 */ /* 0x0007e20000100800 */
[----:B--2---:R-:W-:Y:S02]  /*b230*/  LEA R39, P1, R38, UR18, 0x1 ;  /* 0x0000001226277c11 */ /* 0x004fe4000f8208ff */
[----:B-1----:R-:W-:Y:S01]  /*b240*/  PRMT R5, RZ, 0x7610, R5 ;  /* 0x00007610ff057816 */ /* 0x002fe20000000005 */
[----:B---3--:R-:W-:Y:S01]  /*b250*/  @!P6 IMAD.MOV.U32 R20, RZ, RZ, R0 ;  /* 0x000000ffff14e224 */ /* 0x008fe200078e0000 */
[----:B------:R-:W-:Y:S01]  /*b260*/  SHF.R.S32.HI R3, RZ, 0x6, R84 ;  /* 0x00000006ff037819 */ /* 0x000fe20000011454 */
[----:B------:R-:W-:-:S04]  /*b270*/  @!UP1 UIADD3 UR4, UPT, UPT, -UR4, 0x100000, URZ ;  /* 0x0010000004049890 */ /* 0x000fc8000fffe1ff */
[----:B------:R-:W-:Y:S02]  /*b280*/  @!UP1 USHF.L.U32 UR5, UR4, 0xb, URZ ;  /* 0x0000000b04059899 */ /* 0x000fe400080006ff */
[----:B------:R-:W-:Y:S01]  /*b290*/  @!UP1 USHF.L.U32 UR4, UR4, 0x1, URZ ;  /* 0x0000000104049899 */ /* 0x000fe200080006ff */
[----:B------:R1:W5:Y:S01]  /*b2a0*/  @!P6 LDG.E.U16 R5, desc[UR20][R20.64] ;  /* 0x000000141405e981 */ /* 0x000362000c1e1500 */
[----:B------:R-:W-:Y:S01]  /*b2b0*/  SGXT R3, R3, 0x1 ;  /* 0x000000010303781a */ /* 0x000fe20000000200 */
[----:B------:R-:W-:Y:S01]  /*b2c0*/  IMAD.SHL.U32 R41, R84, 0x2, RZ ;  /* 0x0000000254297824 */ /* 0x000fe200078e00ff */
[----:B------:R-:W-:Y:S01]  /*b2d0*/  PRMT R4, RZ, 0x7610, R4 ;  /* 0x00007610ff047816 */ /* 0x000fe20000000004 */
[----:B------:R-:W-:Y:S01]  /*b2e0*/  VOTEU.ALL UP1, P2 ;  /* 0x0000000000ff7886 */ /* 0x000fe20001020000 */
[----:B-1----:R-:W-:Y:S01]  /*b2f0*/  LEA R20, P6, R40, R39, 0x1 ;  /* 0x0000002728147211 */ /* 0x002fe200078c08ff */
[----:B------:R-:W-:Y:S01]  /*b300*/  @!P3 IMAD.MOV.U32 R21, RZ, RZ, R82 ;  /* 0x000000ffff15b224 */ /* 0x000fe200078e0052 */
[----:B------:R-:W-:-:S04]  /*b310*/  LOP3.LUT R3, R3, 0x90, RZ, 0xc0, !PT ;  /* 0x0000009003037812 */ /* 0x000fc800078ec0ff */
[----:B------:R0:W1:Y:S01]  /*b320*/  @!UP1 SYNCS.EXCH.64 URZ, [UR9+0x10008], UR4 ;  /* 0x0100080409ff95b2 */ /* 0x0000620008000100 */
[----:B------:R2:W-:Y:S01]  /*b330*/  STL [R1+0x518], R20 ;  /* 0x0005181401007387 */ /* 0x0005e20000100800 */
[----:B------:R-:W-:Y:S01]  /*b340*/  LOP3.LUT R3, R3, 0x7e, R41, 0x78, !PT ;  /* 0x0000007e03037812 */ /* 0x000fe200078e7829 */
[----:B------:R-:W-:Y:S01]  /*b350*/  IMAD R41, R121, UR7, RZ ;  /* 0x0000000779297c24 */ /* 0x000fe2000f8e02ff */
[----:B------:R-:W-:Y:S01]  /*b360*/  LEA.HI.X.SX32 R38, R38, UR19, 0x1, P1 ;  /* 0x0000001326267c11 */ /* 0x000fe200088f0eff */
[----:B--2---:R-:W-:-:S05]  /*b370*/  @!P3 IMAD.MOV.U32 R20, RZ, RZ, R81 ;  /* 0x000000ffff14b224 */ /* 0x004fca00078e0051 */
[----:B------:R0:W5:Y:S01]  /*b380*/  @!P3 LDG.E.U16 R4, desc[UR20][R20.64] ;  /* 0x000000141404b981 */ /* 0x000162000c1e1500 */
[----:B------:R-:W-:Y:S05]  /*b390*/  @!P5 BRA `(.L_x_6) ;  /* 0x000000000084d947 */ /* 0x000fea0003800000 */
[----:B-----5:R-:W-:Y:S02]  /*b3a0*/  PRMT R4, R5, 0x5410, R4 ;  /* 0x0000541005047816 */ /* 0x020fe40000000004 */
[----:B------:R-:W-:Y:S02]  /*b3b0*/  PRMT R5, R7, 0x5410, R6 ;  /* 0x0000541007057816 */ /* 0x000fe40000000006 */
[----:B------:R-:W-:Y:S02]  /*b3c0*/  PRMT R6, R9, 0x5410, R8 ;  /* 0x0000541009067816 */ /* 0x000fe40000000008 */
[----:B------:R-:W-:Y:S02]  /*b3d0*/  PRMT R7, R11, 0x5410, R10 ;  /* 0x000054100b077816 */ /* 0x000fe4000000000a */
[----:B------:R-:W-:Y:S02]  /*b3e0*/  PRMT R8, R13, 0x5410, R12 ;  /* 0x000054100d087816 */ /* 0x000fe4000000000c */
[----:B------:R-:W-:-:S02]  /*b3f0*/  PRMT R9, R15, 0x5410, R14 ;  /* 0x000054100f097816 */ /* 0x000fc4000000000e */
[----:B------:R-:W-:Y:S02]  /*b400*/  PRMT R10, R17, 0x5410, R16 ;  /* 0x00005410110a7816 */ /* 0x000fe40000000010 */
        /* <DEDUP_REMOVED lines=9> */
[----:B0-----:R-:W-:Y:S02]  /*b4a0*/  PRMT R20, R74, 0x5410, R72 ;  /* 0x000054104a147816 */ /* 0x001fe40000000048 */
        /* <DEDUP_REMOVED lines=14> */
[----:B------:R-:W-:-:S04]  /*b590*/  PRMT R35, R42, 0x5410, R35 ;  /* 0x000054102a237816 */ /* 0x000fc80000000023 */
[----:B------:R2:W-:Y:S03]  /*b5a0*/  STTM.x32 tmem[UR10+0x100], R4 ;  /* 0x00010004000079ed */ /* 0x0005e600082c000a */
.L_x_6:
[----:B--2--5:R-:W2:Y:S04]  /*b5b0*/  LDL.LU R4, [R1+0x4] ;  /* 0x0000040001047983 */ /* 0x024ea80000300800 */
[----:B------:R-:W3:Y:S04]  /*b5c0*/  LDL.LU R5, [R1] ;  /* 0x0000000001057983 */ /* 0x000ee80000300800 */
[----:B------:R-:W4:Y:S01]  /*b5d0*/  LDL R6, [R1+0x518] ;  /* 0x0005180001067983 */ /* 0x000f220000100800 */
[----:B------:R-:W0:Y:S01]  /*b5e0*/  FENCE.VIEW.ASYNC.T ;  /* 0x00000000000073c6 */ /* 0x000e220000000200 */
[----:B------:R-:W-:-:S02]  /*b5f0*/  LEA R13, P1, R41, R39, 0x1 ;  /* 0x00000027290d7211 */ /* 0x000fc400078208ff */
[----:B------:R-:W4:Y:S01]  /*b600*/  LDL.LU R9, [R1+0xc] ;  /* 0x00000c0001097983 */ /* 0x000f220000300800 */
[----:B------:R-:W-:Y:S02]  /*b610*/  PRMT R118, RZ, 0x7610, R118 ;  /* 0x00007610ff767816 */ /* 0x000fe40000000076 */
[-C--:B------:R-:W-:Y:S01]  /*b620*/  LEA.HI.X.SX32 R7, R40, R38.reuse, 0x1, P6 ;  /* 0x0000002628077211 */ /* 0x080fe200030f0eff */
[----:B01----:R-:W-:Y:S01]  /*b630*/  BAR.SYNC.DEFER_BLOCKING 0x0 ;  /* 0x0000000000007b1d */ /* 0x003fe20000010000 */
[----:B------:R-:W-:Y:S02]  /*b640*/  LEA.HI.X.SX32 R21, R41, R38, 0x1, P1 ;  /* 0x0000002629157211 */ /* 0x000fe400008f0eff */
[----:B------:R-:W-:-:S03]  /*b650*/  PRMT R8, RZ, 0x7610, R8 ;  /* 0x00007610ff087816 */ /* 0x000fc60000000008 */
[----:B------:R-:W4:Y:S04]  /*b660*/  LDL.LU R17, [R1+0x8] ;  /* 0x0000080001117983 */ /* 0x000f280000300800 */
[----:B------:R-:W-:Y:S04]  /*b670*/  STL [R1+0x654], R37 ;  /* 0x0006542501007387 */ /* 0x000fe80000100800 */
[----:B------:R-:W-:Y:S04]  /*b680*/  STL [R1+0x650], R36 ;  /* 0x0006502401007387 */ /* 0x000fe80000100800 */
[----:B------:R-:W-:Y:S04]  /*b690*/  STL [R1+0x64c], R2 ;  /* 0x00064c0201007387 */ /* 0x000fe80000100800 */
[----:B------:R-:W-:Y:S04]  /*b6a0*/  STL [R1+0x648], R0 ;  /* 0x0006480001007387 */ /* 0x000fe80000100800 */
[----:B------:R0:W-:Y:S04]  /*b6b0*/  STL [R1+0x34], R7 ;  /* 0x0000340701007387 */ /* 0x0001e80000100800 */
[----:B------:R-:W-:Y:S04]  /*b6c0*/  STL [R1+0x54], R13 ;  /* 0x0000540d01007387 */ /* 0x000fe80000100800 */
[----:B------:R-:W4:Y:S04]  /*b6d0*/  LDL.LU R20, [R1+0x14] ;  /* 0x0000140001147983 */ /* 0x000f280000300800 */
[----:B------:R-:W4:Y:S01]  /*b6e0*/  LDL.LU R19, [R1+0x10] ;  /* 0x0000100001137983 */ /* 0x000f220000300800 */
[----:B------:R-:W-:-:S02]  /*b6f0*/  PRMT R97, RZ, 0x7610, R97 ;  /* 0x00007610ff617816 */ /* 0x000fc40000000061 */
[----:B------:R-:W-:Y:S01]  /*b700*/  PRMT R12, RZ, 0x7610, R12 ;  /* 0x00007610ff0c7816 */ /* 0x000fe2000000000c */
[----:B--2---:R-:W-:Y:S02]  /*b710*/  IMAD R4, R4, UR7, RZ ;  /* 0x0000000704047c24 */ /* 0x004fe4000f8e02ff */
[----:B---3--:R-:W-:Y:S01]  /*b720*/  IMAD R5, R5, UR7, RZ ;  /* 0x0000000705057c24 */ /* 0x008fe2000f8e02ff */
[----:B----4-:R1:W2:Y:S02]  /*b730*/  @P0 LDG.E.U16 R118, desc[UR20][R6.64] ;  /* 0x0000001406760981 */ /* 0x0102a4000c1e1500 */
[----:B-1----:R-:W-:Y:S02]  /*b740*/  @P0 IMAD.MOV.U32 R6, RZ, RZ, R13 ;  /* 0x000000ffff060224 */ /* 0x002fe400078e000d */
[----:B0-----:R-:W-:-:S05]  /*b750*/  @P0 IMAD.MOV.U32 R7, RZ, RZ, R21 ;  /* 0x000000ffff070224 */ /* 0x001fca00078e0015 */
[----:B------:R0:W3:Y:S01]  /*b760*/  @P0 LDG.E.U16 R8, desc[UR20][R6.64] ;  /* 0x0000001406080981 */ /* 0x0000e2000c1e1500 */
[----:B------:R-:W-:-:S03]  /*b770*/  LEA R18, P1, R4, R39, 0x1 ;  /* 0x0000002704127211 */ /* 0x000fc600078208ff */
[----:B------:R-:W-:Y:S01]  /*b780*/  STL [R1+0x50], R21 ;  /* 0x0000501501007387 */ /* 0x000fe20000100800 */
[----:B------:R-:W-:Y:S01]  /*b790*/  LEA.HI.X.SX32 R4, R4, R38, 0x1, P1 ;  /* 0x0000002604047211 */ /* 0x000fe200008f0eff */
[----:B0-----:R-:W-:Y:S02]  /*b7a0*/  IMAD R6, R9, UR7, RZ ;  /* 0x0000000709067c24 */ /* 0x001fe4000f8e02ff */
[----:B---3--:R0:W-:Y:S04]  /*b7b0*/  STL [R1+0x24], R8 ;  /* 0x0000240801007387 */ /* 0x0081e80000100800 */
[----:B------:R-:W-:Y:S01]  /*b7c0*/  STL [R1+0x74], R18 ;  /* 0x0000741201007387 */ /* 0x000fe20000100800 */
[----:B0-----:R-:W-:-:S04]  /*b7d0*/  LEA R8, P3, R5, R39, 0x1 ;  /* 0x0000002705087211 */ /* 0x001fc800078608ff */
[----:B------:R-:W-:Y:S01]  /*b7e0*/  LEA.HI.X.SX32 R9, R5, R38, 0x1, P3 ;  /* 0x0000002605097211 */ /* 0x000fe200018f0eff */
[----:B------:R-:W-:Y:S01]  /*b7f0*/  STL [R1+0x94], R8 ;  /* 0x0000940801007387 */ /* 0x000fe20000100800 */
[----:B------:R-:W-:-:S03]  /*b800*/  @P0 IMAD.MOV.U32 R5, RZ, RZ, R4 ;  /* 0x000000ffff050224 */ /* 0x000fc600078e0004 */
[----:B------:R0:W-:Y:S04]  /*b810*/  STL [R1+0x70], R4 ;  /* 0x0000700401007387 */ /* 0x0001e80000100800 */
[----:B------:R-:W3:Y:S01]  /*b820*/  @P0 LDG.E.U16 R12, desc[UR20][R8.64] ;  /* 0x00000014080c0981 */ /* 0x000ee2000c1e1500 */
[----:B------:R-:W-:-:S03]  /*b830*/  LEA R7, P1, R6, R39, 0x1 ;  /* 0x0000002706077211 */ /* 0x000fc600078208ff */
[----:B------:R-:W4:Y:S01]  /*b840*/  LDL.LU R13, [R1+0x2c] ;  /* 0x00002c00010d7983 */ /* 0x000f220000300800 */
[----:B0-----:R-:W-:-:S05]  /*b850*/  @P0 IMAD.MOV.U32 R4, RZ, RZ, R18 ;  /* 0x000000ffff040224 */ /* 0x001fca00078e0012 */
[----:B------:R0:W2:Y:S01]  /*b860*/  @P0 LDG.E.U16 R97, desc[UR20][R4.64] ;  /* 0x0000001404610981 */ /* 0x0000a2000c1e1500 */
[----:B------:R-:W-:Y:S01]  /*b870*/  LEA.HI.X.SX32 R6, R6, R38, 0x1, P1 ;  /* 0x0000002606067211 */ /* 0x000fe200008f0eff */
[----:B0-----:R-:W-:-:S05]  /*b880*/  IMAD R4, R17, UR7, RZ ;  /* 0x0000000711047c24 */ /* 0x001fca000f8e02ff */
[----:B------:R-:W-:Y:S01]  /*b890*/  LEA R18, P3, R4, R39, 0x1 ;  /* 0x0000002704127211 */ /* 0x000fe200078608ff */
[----:B------:R-:W-:Y:S01]  /*b8a0*/  IMAD R5, R20, UR7, RZ ;  /* 0x0000000714057c24 */ /* 0x000fe2000f8e02ff */
[----:B------:R-:W-:Y:S02]  /*b8b0*/  PRMT R115, RZ, 0x7610, R115 ;  /* 0x00007610ff737816 */ /* 0x000fe40000000073 */
[----:B------:R-:W-:Y:S02]  /*b8c0*/  LEA.HI.X.SX32 R20, R4, R38, 0x1, P3 ;  /* 0x0000002604147211 */ /* 0x000fe400018f0eff */
[----:B------:R-:W-:Y:S01]  /*b8d0*/  PRMT R16, RZ, 0x7610, R16 ;  /* 0x00007610ff107816 */ /* 0x000fe20000000010 */
[----:B--2---:R-:W-:Y:S04]  /*b8e0*/  STL [R1+0x798], R97 ;  /* 0x0007986101007387 */ /* 0x004fe80000100800 */
[----:B------:R-:W-:Y:S04]  /*b8f0*/  STL [R1+0x90], R9 ;  /* 0x0000900901007387 */ /* 0x000fe80000100800 */
[----:B------:R-:W2:Y:S04]  /*b900*/  LDL.LU R17, [R1+0x28] ;  /* 0x0000280001117983 */ /* 0x000ea80000300800 */
[----:B---3--:R0:W-:Y:S04]  /*b910*/  STL [R1+0x20], R12 ;  /* 0x0000200c01007387 */ /* 0x0081e80000100800 */
[----:B0-----:R-:W3:Y:S04]  /*b920*/  LDL.LU R12, [R1+0x38] ;  /* 0x00003800010c7983 */ /* 0x001ee80000300800 */
[----:B------:R0:W-:Y:S04]  /*b930*/  STL [R1+0xb4], R7 ;  /* 0x0000b40701007387 */ /* 0x0001e80000100800 */
[----:B------:R-:W-:Y:S01]  /*b940*/  STL [R1+0xd4], R18 ;  /* 0x0000d41201007387 */ /* 0x000fe20000100800 */
[----:B0-----:R-:W-:-:S03]  /*b950*/  @P0 LOP3.LUT R7, R7, R6, RZ, 0x3c, !PT ;  /* 0x0000000607070212 */ /* 0x001fc600078e3cff */
[----:B------:R0:W-:Y:S02]  /*b960*/  STL [R1+0xb0], R6 ;  /* 0x0000b00601007387 */ /* 0x0001e40000100800 */
[----:B0-----:R-:W-:-:S04]  /*b970*/  @P0 LOP3.LUT R6, R7, R6, RZ, 0x3c, !PT ;  /* 0x0000000607060212 */ /* 0x001fc800078e3cff */
[----:B------:R-:W-:-:S05]  /*b980*/  @P0 LOP3.LUT R7, R7, R6, RZ, 0x3c, !PT ;  /* 0x0000000607070212 */ /* 0x000fca00078e3cff */
[----:B------:R0:W2:Y:S02]  /*b990*/  @P0 LDG.E.U16 R115, desc[UR20][R6.64] ;  /* 0x0000001406730981 */ /* 0x0000a4000c1e1500 */
[----:B0-----:R-:W-:Y:S02]  /*b9a0*/  @P0 IMAD.MOV.U32 R6, RZ, RZ, R18 ;  /* 0x000000ffff060224 */ /* 0x001fe400078e0012 */
[----:B------:R-:W-:-:S05]  /*b9b0*/  @P0 IMAD.MOV.U32 R7, RZ, RZ, R20 ;  /* 0x000000ffff070224 */ /* 0x000fca00078e0014 */
[----:B------:R0:W3:Y:S01]  /*b9c0*/  @P0 LDG.E.U16 R16, desc[UR20][R6.64] ;  /* 0x0000001406100981 */ /* 0x0000e2000c1e1500 */
[----:B------:R-:W-:Y:S01]  /*b9d0*/  LEA R8, P1, R5, R39, 0x1 ;  /* 0x0000002705087211 */ /* 0x000fe200078208ff */
[----:B------:R-:W-:Y:S02]  /*b9e0*/  IMAD R4, R19, UR7, RZ ;  /* 0x0000000713047c24 */ /* 0x000fe4000f8e02ff */
[----:B------:R-:W4:Y:S04]  /*b9f0*/  LDL.LU R19, [R1+0x30] ;  /* 0x0000300001137983 */ /* 0x000f280000300800 */
[----:B------:R1:W-:Y:S01]  /*ba00*/  STL [R1+0xd0], R20 ;  /* 0x0000d01401007387 */ /* 0x0003e20000100800 */
[----:B------:R-:W-:Y:S01]  /*ba10*/  PRMT R96, RZ, 0x7610, R96 ;  /* 0x00007610ff607816 */ /* 0x000fe20000000060 */
[----:B0-----:R-:W-:Y:S01]  /*ba20*/  @P0 IMAD.MOV.U32 R6, RZ, RZ, R8 ;  /* 0x000000ffff060224 */ /* 0x001fe200078e0008 */
[----:B-1----:R-:W-:-:S05]  /*ba30*/  LEA.HI.X.SX32 R20, R5, R38, 0x1, P1 ;  /* 0x0000002605147211 */ /* 0x002fca00008f0eff */
[----:B------:R-:W-:Y:S01]  /*ba40*/  @P0 IMAD.MOV.U32 R7, RZ, RZ, R20 ;  /* 0x000000ffff070224 */ /* 0x000fe200078e0014 */
[----:B------:R-:W-:-:S04]  /*ba50*/  PRMT R15, RZ, 0x7610, R15 ;  /* 0x00007610ff0f7816 */ /* 0x000fc8000000000f */
[----:B------:R0:W4:Y:S04]  /*ba60*/  @P0 LDG.E.U16 R96, desc[UR20][R6.64] ;  /* 0x0000001406600981 */ /* 0x000128000c1e1500 */
[----:B--2---:R-:W-:Y:S04]  /*ba70*/  STL [R1+0x794], R115 ;  /* 0x0007947301007387 */ /* 0x004fe80000100800 */
[----:B---3--:R1:W-:Y:S02]  /*ba80*/  STL [R1+0x1c], R16 ;  /* 0x00001c1001007387 */ /* 0x0083e40000100800 */
[----:B-1----:R-:W-:-:S04]  /*ba90*/  LEA R16, P3, R4, R39, 0x1 ;  /* 0x0000002704107211 */ /* 0x002fc800078608ff */
[----:B------:R-:W-:Y:S01]  /*baa0*/  LEA.HI.X.SX32 R18, R4, R38, 0x1, P3 ;  /* 0x0000002604127211 */ /* 0x000fe200018f0eff */
[----:B0-----:R-:W-:-:S04]  /*bab0*/  @P0 IMAD.MOV.U32 R6, RZ, RZ, R16 ;  /* 0x000000ffff060224 */ /* 0x001fc800078e0010 */
[----:B------:R-:W-:-:S05]  /*bac0*/  @P0 IMAD.MOV.U32 R7, RZ, RZ, R18 ;  /* 0x000000ffff070224 */ /* 0x000fca00078e0012 */
[----:B------:R0:W2:Y:S01]  /*bad0*/  @P0 LDG.E.U16 R15, desc[UR20][R6.64] ;  /* 0x00000014060f0981 */ /* 0x0000a2000c1e1500 */
[----:B----4-:R-:W-:-:S03]  /*bae0*/  IMAD R5, R13, UR7, RZ ;  /* 0x000000070d057c24 */ /* 0x010fc6000f8e02ff */
[----:B------:R1:W-:Y:S01]  /*baf0*/  STL [R1+0xf4], R8 ;  /* 0x0000f40801007387 */ /* 0x0003e20000100800 */
[----:B------:R-:W-:-:S03]  /*bb00*/  IMAD R4, R17, UR7, RZ ;  /* 0x0000000711047c24 */ /* 0x000fc6000f8e02ff */
[----:B------:R-:W-:Y:S04]  /*bb10*/  STL [R1+0x114], R16 ;  /* 0x0001141001007387 */ /* 0x000fe80000100800 */
[----:B------:R-:W-:Y:S01]  /*bb20*/  STL [R1+0xf0], R20 ;  /* 0x0000f01401007387 */ /* 0x000fe20000100800 */
[----:B-1----:R-:W-:-:S03]  /*bb30*/  LEA R8, P1, R5, R39, 0x1 ;  /* 0x0000002705087211 */ /* 0x002fc600078208ff */
[----:B------:R-:W3:Y:S04]  /*bb40*/  LDL.LU R13, [R1+0x40] ;  /* 0x00004000010d7983 */ /* 0x000ee80000300800 */
[----:B------:R-:W-:Y:S04]  /*bb50*/  STL [R1+0x790], R96 ;  /* 0x0007906001007387 */ /* 0x000fe80000100800 */
[----:B------:R1:W-:Y:S04]  /*bb60*/  STL [R1+0x110], R18 ;  /* 0x0001101201007387 */ /* 0x0003e80000100800 */
[----:B------:R-:W4:Y:S04]  /*bb70*/  LDL.LU R17, [R1+0x3c] ;  /* 0x00003c0001117983 */ /* 0x000f280000300800 */
[----:B------:R-:W-:Y:S01]  /*bb80*/  STL [R1+0x134], R8 ;  /* 0x0001340801007387 */ /* 0x000fe20000100800 */
[----:B-1----:R-:W-:Y:S01]  /*bb90*/  LEA.HI.X.SX32 R18, R5, R38, 0x1, P1 ;  /* 0x0000002605127211 */ /* 0x002fe200008f0eff */
[----:B0-----:R-:W-:Y:S01]  /*bba0*/  @P0 IMAD.MOV.U32 R6, RZ, RZ, R8 ;  /* 0x000000ffff060224 */ /* 0x001fe200078e0008 */
[----:B------:R-:W-:-:S03]  /*bbb0*/  PRMT R112, RZ, 0x7610, R112 ;  /* 0x00007610ff707816 */ /* 0x000fc60000000070 */
[----:B------:R-:W-:Y:S01]  /*bbc0*/  @P0 IMAD.MOV.U32 R7, RZ, RZ, R18 ;  /* 0x000000ffff070224 */ /* 0x000fe200078e0012 */
[----:B------:R-:W-:-:S04]  /*bbd0*/  PRMT R14, RZ, 0x7610, R14 ;  /* 0x00007610ff0e7816 */ /* 0x000fc8000000000e */
[----:B------:R0:W3:Y:S04]  /*bbe0*/  @P0 LDG.E.U16 R112, desc[UR20][R6.64] ;  /* 0x0000001406700981 */ /* 0x0000e8000c1e1500 */
[----:B--2---:R1:W-:Y:S02]  /*bbf0*/  STL [R1+0x18], R15 ;  /* 0x0000180f01007387 */ /* 0x0043e40000100800 */
[----:B-1----:R-:W-:-:S04]  /*bc00*/  LEA R15, P3, R4, R39, 0x1 ;  /* 0x00000027040f7211 */ /* 0x002fc800078608ff */
[----:B------:R-:W-:Y:S01]  /*bc10*/  LEA.HI.X.SX32 R16, R4, R38, 0x1, P3 ;  /* 0x0000002604107211 */ /* 0x000fe200018f0eff */
[----:B0-----:R-:W-:-:S04]  /*bc20*/  @P0 IMAD.MOV.U32 R6, RZ, RZ, R15 ;  /* 0x000000ffff060224 */ /* 0x001fc800078e000f */
[----:B------:R-:W-:-:S05]  /*bc30*/  @P0 IMAD.MOV.U32 R7, RZ, RZ, R16 ;  /* 0x000000ffff070224 */ /* 0x000fca00078e0010 */
[----:B------:R0:W2:Y:S01]  /*bc40*/  @P0 LDG.E.U16 R14, desc[UR20][R6.64] ;  /* 0x00000014060e0981 */ /* 0x0000a2000c1e1500 */
[----:B------:R-:W-:-:S03]  /*bc50*/  IMAD R5, R12, UR7, RZ ;  /* 0x000000070c057c24 */ /* 0x000fc6000f8e02ff */
[----:B------:R-:W-:Y:S02]  /*bc60*/  STL [R1+0x154], R15 ;  /* 0x0001540f01007387 */ /* 0x000fe40000100800 */
[----:B------:R-:W-:Y:S02]  /*bc70*/  LEA R8, P1, R5, R39, 0x1 ;  /* 0x0000002705087211 */ /* 0x000fe400078208ff */
[----:B------:R1:W-:Y:S01]  /*bc80*/  STL [R1+0x130], R18 ;  /* 0x0001301201007387 */ /* 0x0003e20000100800 */
[----:B------:R-:W-:-:S03]  /*bc90*/  IMAD R4, R19, UR7, RZ ;  /* 0x0000000713047c24 */ /* 0x000fc6000f8e02ff */
[----:B------:R-:W2:Y:S04]  /*bca0*/  LDL.LU R12, [R1+0x48] ;  /* 0x00004800010c7983 */ /* 0x000ea80000300800 */
[----:B-1----:R-:W2:Y:S04]  /*bcb0*/  LDL.LU R18, [R1+0x44] ;  /* 0x0000440001127983 */ /* 0x002ea80000300800 */
[----:B------:R1:W-:Y:S04]  /*bcc0*/  STL [R1+0x150], R16 ;  /* 0x0001501001007387 */ /* 0x0003e80000100800 */
[----:B---3--:R-:W-:Y:S04]  /*bcd0*/  STL [R1+0x78c], R112 ;  /* 0x00078c7001007387 */ /* 0x008fe80000100800 */
[----:B------:R-:W-:Y:S01]  /*bce0*/  STL [R1+0x174], R8 ;  /* 0x0001740801007387 */ /* 0x000fe20000100800 */
[----:B------:R-:W-:Y:S01]  /*bcf0*/  LEA R15, P3, R4, R39, 0x1 ;  /* 0x00000027040f7211 */ /* 0x000fe200078608ff */
[----:B0-----:R-:W-:Y:S01]  /*bd00*/  @P0 IMAD.MOV.U32 R6, RZ, RZ, R8 ;  /* 0x000000ffff060224 */ /* 0x001fe200078e0008 */
[----:B------:R-:W-:-:S02]  /*bd10*/  PRMT R95, RZ, 0x7610, R95 ;  /* 0x00007610ff5f7816 */ /* 0x000fc4000000005f */
[-C--:B-1----:R-:W-:Y:S01]  /*bd20*/  LEA.HI.X.SX32 R16, R4, R38.reuse, 0x1, P3 ;  /* 0x0000002604107211 */ /* 0x082fe200018f0eff */
[----:B----4-:R-:W-:Y:S01]  /*bd30*/  IMAD R4, R17, UR7, RZ ;  /* 0x0000000711047c24 */ /* 0x010fe2000f8e02ff */
[----:B------:R-:W-:Y:S02]  /*bd40*/  PRMT R10, RZ, 0x7610, R10 ;  /* 0x00007610ff0a7816 */ /* 0x000fe4000000000a */
[----:B------:R-:W-:Y:S02]  /*bd50*/  PRMT R109, RZ, 0x7610, R109 ;  /* 0x00007610ff6d7816 */ /* 0x000fe4000000006d */
[----:B------:R-:W-:Y:S01]  /*bd60*/  PRMT R11, RZ, 0x7610, R11 ;  /* 0x00007610ff0b7816 */ /* 0x000fe2000000000b */
[----:B--2---:R0:W-:Y:S02]  /*bd70*/  STL [R1+0x14], R14 ;  /* 0x0000140e01007387 */ /* 0x0041e40000100800 */
[----:B0-----:R-:W-:Y:S01]  /*bd80*/  LEA.HI.X.SX32 R14, R5, R38, 0x1, P1 ;  /* 0x00000026050e7211 */ /* 0x001fe200008f0eff */
[----:B------:R-:W-:-:S04]  /*bd90*/  IMAD R5, R13, UR7, RZ ;  /* 0x000000070d057c24 */ /* 0x000fc8000f8e02ff */
[----:B------:R-:W-:Y:S01]  /*bda0*/  @P0 IMAD.MOV.U32 R7, RZ, RZ, R14 ;  /* 0x000000ffff070224 */ /* 0x000fe200078e000e */
[C---:B------:R-:W-:Y:S01]  /*bdb0*/  LEA R8, P1, R5.reuse, R39, 0x1 ;  /* 0x0000002705087211 */ /* 0x040fe200078208ff */
[----:B------:R0:W-:Y:S04]  /*bdc0*/  STL [R1+0x1a8], R15 ;  /* 0x0001a80f01007387 */ /* 0x0001e80000100800 */
[----:B------:R1:W2:Y:S01]  /*bdd0*/  @P0 LDG.E.U16 R95, desc[UR20][R6.64] ;  /* 0x00000014065f0981 */ /* 0x0002a2000c1e1500 */
[----:B------:R-:W-:-:S03]  /*bde0*/  LEA.HI.X.SX32 R17, R5, R38, 0x1, P1 ;  /* 0x0000002605117211 */ /* 0x000fc600008f0eff */
[----:B------:R3:W-:Y:S04]  /*bdf0*/  STL [R1+0x170], R14 ;  /* 0x0001700e01007387 */ /* 0x0007e80000100800 */
[----:B------:R-:W4:Y:S01]  /*be00*/  LDL.LU R13, [R1+0x58] ;  /* 0x00005800010d7983 */ /* 0x000f220000300800 */
[----:B-1----:R-:W-:Y:S02]  /*be10*/  @P0 IMAD.MOV.U32 R6, RZ, RZ, R15 ;  /* 0x000000ffff060224 */ /* 0x002fe400078e000f */
[----:B------:R-:W-:Y:S01]  /*be20*/  @P0 IMAD.MOV.U32 R7, RZ, RZ, R16 ;  /* 0x000000ffff070224 */ /* 0x000fe200078e0010 */
[----:B0-----:R-:W-:Y:S01]  /*be30*/  LEA R15, P3, R4, R39, 0x1 ;  /* 0x00000027040f7211 */ /* 0x001fe200078608ff */
[----:B---3--:R-:W3:Y:S04]  /*be40*/  LDL.LU R14, [R1+0x4c] ;  /* 0x00004c00010e7983 */ /* 0x008ee80000300800 */
[----:B------:R0:W3:Y:S04]  /*be50*/  @P0 LDG.E.U16 R10, desc[UR20][R6.64] ;  /* 0x00000014060a0981 */ /* 0x0000e8000c1e1500 */
[----:B------:R1:W-:Y:S01]  /*be60*/  STL [R1+0x1a4], R16 ;  /* 0x0001a41001007387 */ /* 0x0003e20000100800 */
[----:B0-----:R-:W-:-:S02]  /*be70*/  @P0 IMAD.MOV.U32 R6, RZ, RZ, R8 ;  /* 0x000000ffff060224 */ /* 0x001fc400078e0008 */
[----:B------:R-:W-:Y:S01]  /*be80*/  @P0 IMAD.MOV.U32 R7, RZ, RZ, R17 ;  /* 0x000000ffff070224 */ /* 0x000fe200078e0011 */
[----:B-1----:R-:W-:-:S04]  /*be90*/  LEA.HI.X.SX32 R16, R4, R38, 0x1, P3 ;  /* 0x0000002604107211 */ /* 0x002fc800018f0eff */
[----:B------:R0:W4:Y:S02]  /*bea0*/  @P0 LDG.E.U16 R109, desc[UR20][R6.64] ;  /* 0x00000014066d0981 */ /* 0x000124000c1e1500 */
[----:B0-----:R-:W-:Y:S02]  /*beb0*/  @P0 IMAD.MOV.U32 R6, RZ, RZ, R15 ;  /* 0x000000ffff060224 */ /* 0x001fe400078e000f */
[----:B------:R-:W-:-:S05]  /*bec0*/  @P0 IMAD.MOV.U32 R7, RZ, RZ, R16 ;  /* 0x000000ffff070224 */ /* 0x000fca00078e0010 */
[----:B------:R-:W4:Y:S01]  /*bed0*/  @P0 LDG.E.U16 R11, desc[UR20][R6.64] ;  /* 0x00000014060b0981 */ /* 0x000f22000c1e1500 */
[----:B------:R-:W-:Y:S02]  /*bee0*/  IMAD R5, R12, UR7, RZ ;  /* 0x000000070c057c24 */ /* 0x000fe4000f8e02ff */
[----:B------:R-:W-:Y:S01]  /*bef0*/  IMAD R4, R18, UR7, RZ ;  /* 0x0000000712047c24 */ /* 0x000fe2000f8e02ff */
[----:B------:R-:W-:Y:S02]  /*bf00*/  PRMT R94, RZ, 0x7610, R94 ;  /* 0x00007610ff5e7816 */ /* 0x000fe4000000005e */
[----:B------:R-:W-:Y:S01]  /*bf10*/  PRMT R9, RZ, 0x7610, R9 ;  /* 0x00007610ff097816 */ /* 0x000fe20000000009 */
[----:B--2---:R-:W-:Y:S04]  /*bf20*/  STL [R1+0x788], R95 ;  /* 0x0007885f01007387 */ /* 0x004fe80000100800 */
[----:B---3--:R0:W-:Y:S04]  /*bf30*/  STL [R1+0x10], R10 ;  /* 0x0000100a01007387 */ /* 0x0081e80000100800 */
[----:B0-----:R-:W2:Y:S04]  /*bf40*/  LDL.LU R10, [R1+0x60] ;  /* 0x00006000010a7983 */ /* 0x001ea80000300800 */
[----:B------:R0:W-:Y:S04]  /*bf50*/  STL [R1+0x1c8], R8 ;  /* 0x0001c80801007387 */ /* 0x0001e80000100800 */
[----:B------:R1:W-:Y:S04]  /*bf60*/  STL [R1+0x1e8], R15 ;  /* 0x0001e80f01007387 */ /* 0x0003e80000100800 */
[----:B------:R-:W-:Y:S01]  /*bf70*/  STL [R1+0x1c4], R17 ;  /* 0x0001c41101007387 */ /* 0x000fe20000100800 */
[----:B0-----:R-:W-:-:S03]  /*bf80*/  LEA R8, P1, R5, R39, 0x1 ;  /* 0x0000002705087211 */ /* 0x001fc600078208ff */
[----:B------:R-:W3:Y:S01]  /*bf90*/  LDL.LU R12, [R1+0x5c] ;  /* 0x00005c00010c7983 */ /* 0x000ee20000300800 */
[----:B-1----:R-:W-:-:S03]  /*bfa0*/  LEA.HI.X.SX32 R15, R5, R38, 0x1, P1 ;  /* 0x00000026050f7211 */ /* 0x002fc600008f0eff */
[----:B------:R-:W-:Y:S04]  /*bfb0*/  STL [R1+0x1e4], R16 ;  /* 0x0001e41001007387 */ /* 0x000fe80000100800 */
[----:B----4-:R-:W-:Y:S04]  /*bfc0*/  STL [R1+0x77c], R109 ;  /* 0x00077c6d01007387 */ /* 0x010fe80000100800 */
[----:B------:R0:W-:Y:S01]  /*bfd0*/  STL [R1+0xc], R11 ;  /* 0x00000c0b01007387 */ /* 0x0001e20000100800 */
[----:B------:R-:W-:Y:S02]  /*bfe0*/  IMAD R5, R13, UR7, RZ ;  /* 0x000000070d057c24 */ /* 0x000fe4000f8e02ff */
[----:B------:R-:W-:-:S02]  /*bff0*/  @P0 IMAD.MOV.U32 R6, RZ, RZ, R8 ;  /* 0x000000ffff060224 */ /* 0x000fc400078e0008 */
[----:B------:R-:W-:Y:S01]  /*c000*/  @P0 IMAD.MOV.U32 R7, RZ, RZ, R15 ;  /* 0x000000ffff070224 */ /* 0x000fe200078e000f */
[----:B0-----:R-:W-:-:S04]  /*c010*/  LEA R11, P3, R4, R39, 0x1 ;  /* 0x00000027040b7211 */ /* 0x001fc800078608ff */
[----:B------:R0:W4:Y:S01]  /*c020*/  @P0 LDG.E.U16 R94, desc[UR20][R6.64] ;  /* 0x00000014065e0981 */ /* 0x000122000c1e1500 */
[----:B------:R-:W-:Y:S01]  /*c030*/  LEA.HI.X.SX32 R13, R4, R38, 0x1, P3 ;  /* 0x00000026040d7211 */ /* 0x000fe200018f0eff */
[----:B0-----:R-:W-:-:S04]  /*c040*/  @P0 IMAD.MOV.U32 R6, RZ, RZ, R11 ;  /* 0x000000ffff060224 */ /* 0x001fc800078e000b */
[----:B------:R-:W-:-:S05]  /*c050*/  @P0 IMAD.MOV.U32 R7, RZ, RZ, R13 ;  /* 0x000000ffff070224 */ /* 0x000fca00078e000d */
[----:B------:R0:W3:Y:S01]  /*c060*/  @P0 LDG.E.U16 R9, desc[UR20][R6.64] ;  /* 0x0000001406090981 */ /* 0x0000e2000c1e1500 */
[----:B------:R-:W-:-:S03]  /*c070*/  IMAD R4, R14, UR7, RZ ;  /* 0x000000070e047c24 */ /* 0x000fc6000f8e02ff */
[----:B------:R1:W-:Y:S04]  /*c080*/  STL [R1+0x208], R8 ;  /* 0x0002080801007387 */ /* 0x0003e80000100800 */
[----:B------:R0:W-:Y:S04]  /*c090*/  STL [R1+0x228], R11 ;  /* 0x0002280b01007387 */ /* 0x0001e80000100800 */
[----:B------:R-:W-:Y:S01]  /*c0a0*/  STL [R1+0x204], R15 ;  /* 0x0002040f01007387 */ /* 0x000fe20000100800 */
[----:B-1----:R-:W-:-:S04]  /*c0b0*/  LEA R8, P1, R5, R39, 0x1 ;  /* 0x0000002705087211 */ /* 0x002fc800078208ff */
[----:B0-----:R-:W-:Y:S01]  /*c0c0*/  LEA.HI.X.SX32 R11, R5, R38, 0x1, P1 ;  /* 0x00000026050b7211 */ /* 0x001fe200008f0eff */
[----:B------:R-:W-:Y:S01]  /*c0d0*/  @P0 IMAD.MOV.U32 R6, RZ, RZ, R8 ;  /* 0x000000ffff060224 */ /* 0x000fe200078e0008 */
[----:B------:R-:W-:-:S03]  /*c0e0*/  PRMT R106, RZ, 0x7610, R106 ;  /* 0x00007610ff6a7816 */ /* 0x000fc6000000006a */
[----:B------:R-:W-:Y:S01]  /*c0f0*/  @P0 IMAD.MOV.U32 R7, RZ, RZ, R11 ;  /* 0x000000ffff070224 */ /* 0x000fe200078e000b */
[----:B------:R-:W-:-:S04]  /*c100*/  PRMT R2, RZ, 0x7610, R2 ;  /* 0x00007610ff027816 */ /* 0x000fc80000000002 */
[----:B------:R0:W3:Y:S01]  /*c110*/  @P0 LDG.E.U16 R106, desc[UR20][R6.64] ;  /* 0x00000014066a0981 */ /* 0x0000e2000c1e1500 */
[----:B--2---:R-:W-:-:S03]  /*c120*/  IMAD R5, R10, UR7, RZ ;  /* 0x000000070a057c24 */ /* 0x004fc6000f8e02ff */
[----:B----4-:R-:W-:Y:S04]  /*c130*/  STL [R1+0x76c], R94 ;  /* 0x00076c5e01007387 */ /* 0x010fe80000100800 */
[----:B------:R-:W-:Y:S04]  /*c140*/  STL [R1+0x224], R13 ;  /* 0x0002240d01007387 */ /* 0x000fe80000100800 */
[----:B------:R-:W-:Y:S04]  /*c150*/  STL [R1+0x248], R8 ;  /* 0x0002480801007387 */ /* 0x000fe80000100800 */
[----:B---3--:R1:W-:Y:S02]  /*c160*/  STL [R1+0x8], R9 ;  /* 0x0000080901007387 */ /* 0x0083e40000100800 */
[----:B-1----:R-:W-:-:S04]  /*c170*/  LEA R9, P3, R4, R39, 0x1 ;  /* 0x0000002704097211 */ /* 0x002fc800078608ff */
[----:B------:R-:W-:Y:S01]  /*c180*/  LEA.HI.X.SX32 R10, R4, R38, 0x1, P3 ;  /* 0x00000026040a7211 */ /* 0x000fe200018f0eff */
[----:B0-----:R-:W-:-:S04]  /*c190*/  @P0 IMAD.MOV.U32 R6, RZ, RZ, R9 ;  /* 0x000000ffff060224 */ /* 0x001fc800078e0009 */
[----:B------:R-:W-:-:S05]  /*c1a0*/  @P0 IMAD.MOV.U32 R7, RZ, RZ, R10 ;  /* 0x000000ffff070224 */ /* 0x000fca00078e000a */
[----:B------:R0:W2:Y:S01]  /*c1b0*/  @P0 LDG.E.U16 R2, desc[UR20][R6.64] ;  /* 0x0000001406020981 */ /* 0x0000a2000c1e1500 */
[----:B------:R-:W-:Y:S01]  /*c1c0*/  LEA R8, P1, R5, R39, 0x1 ;  /* 0x0000002705087211 */ /* 0x000fe200078208ff */
[----:B------:R-:W-:Y:S02]  /*c1d0*/  IMAD R4, R12, UR7, RZ ;  /* 0x000000070c047c24 */ /* 0x000fe4000f8e02ff */
[----:B------:R-:W-:Y:S04]  /*c1e0*/  STL [R1+0x268], R9 ;  /* 0x0002680901007387 */ /* 0x000fe80000100800 */
[----:B------:R-:W-:Y:S04]  /*c1f0*/  STL [R1+0x244], R11 ;  /* 0x0002440b01007387 */ /* 0x000fe80000100800 */
[----:B------:R1:W-:Y:S04]  /*c200*/  STL [R1+0x264], R10 ;  /* 0x0002640a01007387 */ /* 0x0003e80000100800 */
[----:B------:R-:W-:Y:S01]  /*c210*/  STL [R1+0x75c], R106 ;  /* 0x00075c6a01007387 */ /* 0x000fe20000100800 */
[----:B------:R-:W-:-:S02]  /*c220*/  PRMT R93, RZ, 0x7610, R93 ;  /* 0x00007610ff5d7816 */ /* 0x000fc4000000005d */
[----:B-1----:R-:W-:Y:S01]  /*c230*/  LEA.HI.X.SX32 R10, R5, R38, 0x1, P1 ;  /* 0x00000026050a7211 */ /* 0x002fe200008f0eff */
[----:B0-----:R-:W-:-:S04]  /*c240*/  @P0 IMAD.MOV.U32 R6, RZ, RZ, R8 ;  /* 0x000000ffff060224 */ /* 0x001fc800078e0008 */
        /* <DEDUP_REMOVED lines=10> */
[----:B------:R1:W-:Y:S01]  /*c2f0*/  STL [R1+0x288], R8 ;  /* 0x0002880801007387 */ /* 0x0003e20000100800 */
[----:B------:R-:W-:-:S03]  /*c300*/  IMAD R4, R83, UR7, RZ ;  /* 0x0000000753047c24 */ /* 0x000fc6000f8e02ff */
[----:B------:R-:W-:Y:S04]  /*c310*/  STL [R1+0x2a8], R2 ;  /* 0x0002a80201007387 */ /* 0x000fe80000100800 */
[----:B------:R-:W-:Y:S01]  /*c320*/  STL [R1+0x284], R10 ;  /* 0x0002840a01007387 */ /* 0x000fe20000100800 */
[----:B-1----:R-:W-:-:S03]  /*c330*/  LEA R8, P1, R5, R39, 0x1 ;  /* 0x0000002705087211 */ /* 0x002fc600078208ff */
[----:B---3--:R-:W-:Y:S04]  /*c340*/  STL [R1+0x74c], R93 ;  /* 0x00074c5d01007387 */ /* 0x008fe80000100800 */
[----:B------:R1:W-:Y:S04]  /*c350*/  STL [R1+0x2a4], R9 ;  /* 0x0002a40901007387 */ /* 0x0003e80000100800 */
[----:B------:R3:W-:Y:S01]  /*c360*/  STL [R1+0x2c8], R8 ;  /* 0x0002c80801007387 */ /* 0x0007e20000100800 */
[----:B------:R-:W-:Y:S02]  /*c370*/  PRMT R103, RZ, 0x7610, R103 ;  /* 0x00007610ff677816 */ /* 0x000fe40000000067 */
[----:B-1----:R-:W-:Y:S01]  /*c380*/  LEA.HI.X.SX32 R9, R5, R38, 0x1, P1 ;  /* 0x0000002605097211 */ /* 0x002fe200008f0eff */
[----:B0-----:R-:W-:-:S02]  /*c390*/  @P0 IMAD.MOV.U32 R6, RZ, RZ, R8 ;  /* 0x000000ffff060224 */ /* 0x001fc400078e0008 */
[----:B------:R-:W-:Y:S02]  /*c3a0*/  IMAD R5, R87, UR7, RZ ;  /* 0x0000000757057c24 */ /* 0x000fe4000f8e02ff */
[----:B------:R-:W-:Y:S01]  /*c3b0*/  @P0 IMAD.MOV.U32 R7, RZ, RZ, R9 ;  /* 0x000000ffff070224 */ /* 0x000fe200078e0009 */
[----:B------:R-:W-:Y:S02]  /*c3c0*/  PRMT R125, RZ, 0x7610, R125 ;  /* 0x00007610ff7d7816 */ /* 0x000fe4000000007d */
[-C--:B---3--:R-:W-:Y:S02]  /*c3d0*/  LEA R8, P1, R5, R39.reuse, 0x1 ;  /* 0x0000002705087211 */ /* 0x088fe400078208ff */
[----:B------:R0:W3:Y:S01]  /*c3e0*/  @P0 LDG.E.U16 R103, desc[UR20][R6.64] ;  /* 0x0000001406670981 */ /* 0x0000e2000c1e1500 */
[----:B------:R-:W-:Y:S02]  /*c3f0*/  PRMT R92, RZ, 0x7610, R92 ;  /* 0x00007610ff5c7816 */ /* 0x000fe4000000005c */
[----:B------:R-:W-:Y:S01]  /*c400*/  PRMT R124, RZ, 0x7610, R124 ;  /* 0x00007610ff7c7816 */ /* 0x000fe2000000007c */
[----:B--2---:R1:W-:Y:S02]  /*c410*/  STL [R1], R0 ;  /* 0x0000000001007387 */ /* 0x0043e40000100800 */
[----:B-1----:R-:W-:-:S04]  /*c420*/  LEA R0, P3, R4, R39, 0x1 ;  /* 0x0000002704007211 */ /* 0x002fc800078608ff */
[-C--:B------:R-:W-:Y:S01]  /*c430*/  LEA.HI.X.SX32 R2, R4, R38.reuse, 0x1, P3 ;  /* 0x0000002604027211 */ /* 0x080fe200018f0eff */
[----:B0-----:R-:W-:Y:S01]  /*c440*/  @P0 IMAD.MOV.U32 R6, RZ, RZ, R0 ;  /* 0x000000ffff060224 */ /* 0x001fe200078e0000 */
[----:B------:R-:W-:Y:S03]  /*c450*/  STL [R1+0x2e8], R0 ;  /* 0x0002e80001007387 */ /* 0x000fe60000100800 */
[----:B------:R-:W-:Y:S01]  /*c460*/  @P0 IMAD.MOV.U32 R7, RZ, RZ, R2 ;  /* 0x000000ffff070224 */ /* 0x000fe200078e0002 */
[----:B------:R0:W-:Y:S04]  /*c470*/  STL [R1+0x2c4], R9 ;  /* 0x0002c40901007387 */ /* 0x0001e80000100800 */
[----:B------:R1:W2:Y:S01]  /*c480*/  @P0 LDG.E.U16 R125, desc[UR20][R6.64] ;  /* 0x00000014067d0981 */ /* 0x0002a2000c1e1500 */
[----:B0-----:R-:W-:Y:S01]  /*c490*/  LEA.HI.X.SX32 R9, R5, R38, 0x1, P1 ;  /* 0x0000002605097211 */ /* 0x001fe200008f0eff */
[----:B-1----:R-:W-:-:S04]  /*c4a0*/  @P0 IMAD.MOV.U32 R6, RZ, RZ, R8 ;  /* 0x000000ffff060224 */ /* 0x002fc800078e0008 */
[----:B------:R-:W-:Y:S02]  /*c4b0*/  @P0 IMAD.MOV.U32 R7, RZ, RZ, R9 ;  /* 0x000000ffff070224 */ /* 0x000fe400078e0009 */
[----:B------:R-:W-:-:S03]  /*c4c0*/  IMAD R4, R91, UR7, RZ ;  /* 0x000000075b047c24 */ /* 0x000fc6000f8e02ff */
[----:B------:R0:W4:Y:S02]  /*c4d0*/  @P0 LDG.E.U16 R92, desc[UR20][R6.64] ;  /* 0x00000014065c0981 */ /* 0x000124000c1e1500 */
[C---:B------:R-:W-:Y:S02]  /*c4e0*/  LEA R0, P3, R4.reuse, R39, 0x1 ;  /* 0x0000002704007211 */ /* 0x040fe400078608ff */
[----:B------:R1:W-:Y:S02]  /*c4f0*/  STL [R1+0x2e4], R2 ;  /* 0x0002e40201007387 */ /* 0x0003e40000100800 */
[----:B-1----:R-:W-:Y:S01]  /*c500*/  LEA.HI.X.SX32 R2, R4, R38, 0x1, P3 ;  /* 0x0000002604027211 */ /* 0x002fe200018f0eff */
[----:B0-----:R-:W-:-:S04]  /*c510*/  @P0 IMAD.MOV.U32 R6, RZ, RZ, R0 ;  /* 0x000000ffff060224 */ /* 0x001fc800078e0000 */
[----:B------:R-:W-:-:S05]  /*c520*/  @P0 IMAD.MOV.U32 R7, RZ, RZ, R2 ;  /* 0x000000ffff070224 */ /* 0x000fca00078e0002 */
[----:B------:R0:W4:Y:S01]  /*c530*/  @P0 LDG.E.U16 R124, desc[UR20][R6.64] ;  /* 0x00000014067c0981 */ /* 0x000122000c1e1500 */
[----:B------:R-:W-:-:S03]  /*c540*/  IMAD R5, R76, UR7, RZ ;  /* 0x000000074c057c24 */ /* 0x000fc6000f8e02ff */
[----:B---3--:R-:W-:Y:S01]  /*c550*/  STL [R1+0x73c], R103 ;  /* 0x00073c6701007387 */ /* 0x008fe20000100800 */
[----:B------:R-:W-:Y:S01]  /*c560*/  IMAD R4, R99, UR7, RZ ;  /* 0x0000000763047c24 */ /* 0x000fe2000f8e02ff */
[----:B------:R-:W-:Y:S02]  /*c570*/  PRMT R100, RZ, 0x7610, R100 ;  /* 0x00007610ff647816 */ /* 0x000fe40000000064 */
[----:B------:R-:W-:Y:S02]  /*c580*/  PRMT R123, RZ, 0x7610, R123 ;  /* 0x00007610ff7b7816 */ /* 0x000fe4000000007b */
[----:B------:R-:W-:Y:S02]  /*c590*/  PRMT R91, RZ, 0x7610, R91 ;  /* 0x00007610ff5b7816 */ /* 0x000fe4000000005b */
[----:B------:R-:W-:Y:S01]  /*c5a0*/  PRMT R122, RZ, 0x7610, R122 ;  /* 0x00007610ff7a7816 */ /* 0x000fe2000000007a */
[----:B--2---:R-:W-:Y:S04]  /*c5b0*/  STL [R1+0x734], R125 ;  /* 0x0007347d01007387 */ /* 0x004fe80000100800 */
[----:B------:R1:W-:Y:S04]  /*c5c0*/  STL [R1+0x308], R8 ;  /* 0x0003080801007387 */ /* 0x0003e80000100800 */
[----:B------:R2:W-:Y:S01]  /*c5d0*/  STL [R1+0x328], R0 ;  /* 0x0003280001007387 */ /* 0x0005e20000100800 */
[----:B-1----:R-:W-:-:S03]  /*c5e0*/  LEA R8, P1, R5, R39, 0x1 ;  /* 0x0000002705087211 */ /* 0x002fc600078208ff */
[----:B------:R1:W-:Y:S01]  /*c5f0*/  STL [R1+0x304], R9 ;  /* 0x0003040901007387 */ /* 0x0003e20000100800 */
[----:B--2---:R-:W-:-:S03]  /*c600*/  LEA R0, P3, R4, R39, 0x1 ;  /* 0x0000002704007211 */ /* 0x004fc600078608ff */
[----:B----4-:R-:W-:Y:S01]  /*c610*/  STL [R1+0x72c], R92 ;  /* 0x00072c5c01007387 */ /* 0x010fe20000100800 */
[----:B0-----:R-:W-:Y:S01]  /*c620*/  @P0 IMAD.MOV.U32 R6, RZ, RZ, R8 ;  /* 0x000000ffff060224 */ /* 0x001fe200078e0008 */
[----:B-1----:R-:W-:Y:S02]  /*c630*/  LEA.HI.X.SX32 R9, R5, R38, 0x1, P1 ;  /* 0x0000002605097211 */ /* 0x002fe400008f0eff */
[----:B------:R0:W-:Y:S03]  /*c640*/  STL [R1+0x324], R2 ;  /* 0x0003240201007387 */ /* 0x0001e60000100800 */
[----:B------:R-:W-:-:S05]  /*c650*/  @P0 IMAD.MOV.U32 R7, RZ, RZ, R9 ;  /* 0x000000ffff070224 */ /* 0x000fca00078e0009 */
[----:B------:R1:W2:Y:S01]  /*c660*/  @P0 LDG.E.U16 R100, desc[UR20][R6.64] ;  /* 0x0000001406640981 */ /* 0x0002a2000c1e1500 */
[----:B0-----:R-:W-:Y:S01]  /*c670*/  LEA.HI.X.SX32 R2, R4, R38, 0x1, P3 ;  /* 0x0000002604027211 */ /* 0x001fe200018f0eff */
[----:B-1----:R-:W-:-:S04]  /*c680*/  @P0 IMAD.MOV.U32 R6, RZ, RZ, R0 ;  /* 0x000000ffff060224 */ /* 0x002fc800078e0000 */
[----:B------:R-:W-:-:S05]  /*c690*/  @P0 IMAD.MOV.U32 R7, RZ, RZ, R2 ;  /* 0x000000ffff070224 */ /* 0x000fca00078e0002 */
[----:B------:R0:W3:Y:S01]  /*c6a0*/  @P0 LDG.E.U16 R123, desc[UR20][R6.64] ;  /* 0x00000014067b0981 */ /* 0x0000e2000c1e1500 */
[----:B------:R-:W-:-:S03]  /*c6b0*/  IMAD R5, R77, UR7, RZ ;  /* 0x000000074d057c24 */ /* 0x000fc6000f8e02ff */
[----:B------:R-:W-:Y:S04]  /*c6c0*/  STL [R1+0x724], R124 ;  /* 0x0007247c01007387 */ /* 0x000fe80000100800 */
[----:B------:R1:W-:Y:S01]  /*c6d0*/  STL [R1+0x348], R8 ;  /* 0x0003480801007387 */ /* 0x0003e20000100800 */
[----:B------:R-:W-:-:S03]  /*c6e0*/  IMAD R4, R107, UR7, RZ ;  /* 0x000000076b047c24 */ /* 0x000fc6000f8e02ff */
[----:B------:R4:W-:Y:S01]  /*c6f0*/  STL [R1+0x368], R0 ;  /* 0x0003680001007387 */ /* 0x0009e20000100800 */
[----:B-1----:R-:W-:-:S03]  /*c700*/  LEA R8, P1, R5, R39, 0x1 ;  /* 0x0000002705087211 */ /* 0x002fc600078208ff */
[----:B------:R1:W-:Y:S01]  /*c710*/  STL [R1+0x344], R9 ;  /* 0x0003440901007387 */ /* 0x0003e20000100800 */
[----:B----4-:R-:W-:Y:S01]  /*c720*/  LEA R0, P3, R4, R39, 0x1 ;  /* 0x0000002704007211 */ /* 0x010fe200078608ff */
[----:B0-----:R-:W-:Y:S01]  /*c730*/  @P0 IMAD.MOV.U32 R6, RZ, RZ, R8 ;  /* 0x000000ffff060224 */ /* 0x001fe200078e0008 */
[----:B-1----:R-:W-:Y:S01]  /*c740*/  LEA.HI.X.SX32 R9, R5, R38, 0x1, P1 ;  /* 0x0000002605097211 */ /* 0x002fe200008f0eff */
[----:B------:R0:W-:Y:S04]  /*c750*/  STL [R1+0x364], R2 ;  /* 0x0003640201007387 */ /* 0x0001e80000100800 */
[----:B------:R-:W-:-:S05]  /*c760*/  @P0 IMAD.MOV.U32 R7, RZ, RZ, R9 ;  /* 0x000000ffff070224 */ /* 0x000fca00078e0009 */
[----:B------:R1:W4:Y:S01]  /*c770*/  @P0 LDG.E.U16 R91, desc[UR20][R6.64] ;  /* 0x00000014065b0981 */ /* 0x000322000c1e1500 */
[----:B0-----:R-:W-:Y:S01]  /*c780*/  LEA.HI.X.SX32 R2, R4, R38, 0x1, P3 ;  /* 0x0000002604027211 */ /* 0x001fe200018f0eff */
[----:B-1----:R-:W-:-:S04]  /*c790*/  @P0 IMAD.MOV.U32 R6, RZ, RZ, R0 ;  /* 0x000000ffff060224 */ /* 0x002fc800078e0000 */
[----:B------:R-:W-:-:S05]  /*c7a0*/  @P0 IMAD.MOV.U32 R7, RZ, RZ, R2 ;  /* 0x000000ffff070224 */ /* 0x000fca00078e0002 */
[----:B------:R0:W4:Y:S01]  /*c7b0*/  @P0 LDG.E.U16 R122, desc[UR20][R6.64] ;  /* 0x00000014067a0981 */ /* 0x000122000c1e1500 */
[----:B------:R-:W-:Y:S02]  /*c7c0*/  IMAD R5, R111, UR7, RZ ;  /* 0x000000076f057c24 */ /* 0x000fe4000f8e02ff */
[----:B------:R-:W-:Y:S01]  /*c7d0*/  IMAD R4, R78, UR7, RZ ;  /* 0x000000074e047c24 */ /* 0x000fe2000f8e02ff */
[----:B------:R-:W-:Y:S02]  /*c7e0*/  PRMT R98, RZ, 0x7610, R98 ;  /* 0x00007610ff627816 */ /* 0x000fe40000000062 */
[----:B------:R-:W-:Y:S02]  /*c7f0*/  PRMT R121, RZ, 0x7610, R121 ;  /* 0x00007610ff797816 */ /* 0x000fe40000000079 */
[----:B------:R-:W-:Y:S02]  /*c800*/  PRMT R90, RZ, 0x7610, R90 ;  /* 0x00007610ff5a7816 */ /* 0x000fe4000000005a */
[----:B------:R-:W-:Y:S01]  /*c810*/  PRMT R120, RZ, 0x7610, R120 ;  /* 0x00007610ff787816 */ /* 0x000fe20000000078 */
[----:B--2---:R-:W-:Y:S04]  /*c820*/  STL [R1+0x71c], R100 ;  /* 0x00071c6401007387 */ /* 0x004fe80000100800 */
[----:B---3--:R-:W-:Y:S04]  /*c830*/  STL [R1+0x714], R123 ;  /* 0x0007147b01007387 */ /* 0x008fe80000100800 */
[----:B------:R1:W-:Y:S04]  /*c840*/  STL [R1+0x388], R8 ;  /* 0x0003880801007387 */ /* 0x0003e80000100800 */
[----:B------:R2:W-:Y:S01]  /*c850*/  STL [R1+0x3a8], R0 ;  /* 0x0003a80001007387 */ /* 0x0005e20000100800 */
[----:B-1----:R-:W-:-:S03]  /*c860*/  LEA R8, P1, R5, R39, 0x1 ;  /* 0x0000002705087211 */ /* 0x002fc600078208ff */
[----:B------:R1:W-:Y:S01]  /*c870*/  STL [R1+0x384], R9 ;  /* 0x0003840901007387 */ /* 0x0003e20000100800 */
[----:B--2---:R-:W-:-:S03]  /*c880*/  LEA R0, P3, R4, R39, 0x1 ;  /* 0x0000002704007211 */ /* 0x004fc600078608ff */
[----:B------:R-:W2:Y:S01]  /*c890*/  LDL.LU R13, [R1+0x68] ;  /* 0x00006800010d7983 */ /* 0x000ea20000300800 */
[----:B0-----:R-:W-:Y:S01]  /*c8a0*/  @P0 IMAD.MOV.U32 R6, RZ, RZ, R8 ;  /* 0x000000ffff060224 */ /* 0x001fe200078e0008 */
[----:B-1----:R-:W-:Y:S02]  /*c8b0*/  LEA.HI.X.SX32 R9, R5, R38, 0x1, P1 ;  /* 0x0000002605097211 */ /* 0x002fe400008f0eff */
[----:B------:R0:W-:Y:S03]  /*c8c0*/  STL [R1+0x3a4], R2 ;  /* 0x0003a40201007387 */ /* 0x0001e60000100800 */
[----:B------:R-:W-:-:S05]  /*c8d0*/  @P0 IMAD.MOV.U32 R7, RZ, RZ, R9 ;  /* 0x000000ffff070224 */ /* 0x000fca00078e0009 */
[----:B------:R1:W3:Y:S01]  /*c8e0*/  @P0 LDG.E.U16 R98, desc[UR20][R6.64] ;  /* 0x0000001406620981 */ /* 0x0002e2000c1e1500 */
[----:B0-----:R-:W-:Y:S01]  /*c8f0*/  LEA.HI.X.SX32 R2, R4, R38, 0x1, P3 ;  /* 0x0000002604027211 */ /* 0x001fe200018f0eff */
[----:B-1----:R-:W-:-:S04]  /*c900*/  @P0 IMAD.MOV.U32 R6, RZ, RZ, R0 ;  /* 0x000000ffff060224 */ /* 0x002fc800078e0000 */
[----:B------:R-:W-:Y:S01]  /*c910*/  @P0 IMAD.MOV.U32 R7, RZ, RZ, R2 ;  /* 0x000000ffff070224 */ /* 0x000fe200078e0002 */
[----:B----4-:R-:W-:Y:S04]  /*c920*/  STL [R1+0x70c], R91 ;  /* 0x00070c5b01007387 */ /* 0x010fe80000100800 */
[----:B------:R0:W4:Y:S01]  /*c930*/  @P0 LDG.E.U16 R121, desc[UR20][R6.64] ;  /* 0x0000001406790981 */ /* 0x000122000c1e1500 */
[----:B------:R-:W-:-:S03]  /*c940*/  IMAD R5, R119, UR7, RZ ;  /* 0x0000000777057c24 */ /* 0x000fc6000f8e02ff */
[----:B------:R-:W4:Y:S04]  /*c950*/  LDL.LU R12, [R1+0x64] ;  /* 0x00006400010c7983 */ /* 0x000f280000300800 */
[----:B------:R-:W4:Y:S01]  /*c960*/  LDL.LU R11, [R1+0x78] ;  /* 0x00007800010b7983 */ /* 0x000f220000300800 */
[----:B------:R-:W-:-:S03]  /*c970*/  IMAD R4, R80, UR7, RZ ;  /* 0x0000000750047c24 */ /* 0x000fc6000f8e02ff */
[----:B------:R1:W-:Y:S04]  /*c980*/  STL [R1+0x3c8], R8 ;  /* 0x0003c80801007387 */ /* 0x0003e80000100800 */
[----:B------:R-:W-:Y:S04]  /*c990*/  STL [R1+0x704], R122 ;  /* 0x0007047a01007387 */ /* 0x000fe80000100800 */
[----:B------:R0:W-:Y:S01]  /*c9a0*/  STL [R1+0x3e8], R0 ;  /* 0x0003e80001007387 */ /* 0x0001e20000100800 */
[----:B-1----:R-:W-:-:S03]  /*c9b0*/  LEA R8, P1, R5, R39, 0x1 ;  /* 0x0000002705087211 */ /* 0x002fc600078208ff */
[----:B------:R1:W-:Y:S02]  /*c9c0*/  STL [R1+0x3c4], R9 ;  /* 0x0003c40901007387 */ /* 0x0003e40000100800 */
[----:B0-----:R-:W-:Y:S02]  /*c9d0*/  @P0 IMAD.MOV.U32 R6, RZ, RZ, R8 ;  /* 0x000000ffff060224 */ /* 0x001fe400078e0008 */
[----:B------:R-:W4:Y:S01]  /*c9e0*/  LDL.LU R10, [R1+0x6c] ;  /* 0x00006c00010a7983 */ /* 0x000f220000300800 */
[----:B------:R-:W-:Y:S02]  /*c9f0*/  LEA R0, P3, R4, R39, 0x1 ;  /* 0x0000002704007211 */ /* 0x000fe400078608ff */
        /* <DEDUP_REMOVED lines=8> */
[----:B------:R-:W-:Y:S02]  /*ca80*/  PRMT R89, RZ, 0x7610, R89 ;  /* 0x00007610ff597816 */ /* 0x000fe40000000059 */
[----:B------:R-:W-:Y:S02]  /*ca90*/  PRMT R117, RZ, 0x7610, R117 ;  /* 0x00007610ff757816 */ /* 0x000fe40000000075 */
[----:B------:R-:W-:Y:S02]  /*caa0*/  PRMT R87, RZ, 0x7610, R87 ;  /* 0x00007610ff577816 */ /* 0x000fe40000000057 */
[----:B------:R-:W-:Y:S01]  /*cab0*/  PRMT R116, RZ, 0x7610, R116 ;  /* 0x00007610ff747816 */ /* 0x000fe20000000074 */
[----:B--2---:R-:W-:Y:S01]  /*cac0*/  IMAD R5, R13, UR7, RZ ;  /* 0x000000070d057c24 */ /* 0x004fe2000f8e02ff */
[----:B---3--:R-:W-:Y:S04]  /*cad0*/  STL [R1+0x700], R98 ;  /* 0x0007006201007387 */ /* 0x008fe80000100800 */
[----:B----4-:R-:W-:Y:S04]  /*cae0*/  STL [R1+0x6f8], R121 ;  /* 0x0006f87901007387 */ /* 0x010fe80000100800 */
[----:B------:R1:W-:Y:S01]  /*caf0*/  STL [R1+0x404], R8 ;  /* 0x0004040801007387 */ /* 0x0003e20000100800 */
[----:B------:R-:W-:-:S03]  /*cb00*/  IMAD R4, R12, UR7, RZ ;  /* 0x000000070c047c24 */ /* 0x000fc6000f8e02ff */
        /* <DEDUP_REMOVED lines=11> */
[----:B------:R-:W-:Y:S02]  /*cbc0*/  IMAD R5, R11, UR7, RZ ;  /* 0x000000070b057c24 */ /* 0x000fe4000f8e02ff */
[----:B-1----:R-:W-:Y:S02]  /*cbd0*/  @P0 IMAD.MOV.U32 R6, RZ, RZ, R0 ;  /* 0x000000ffff060224 */ /* 0x002fe400078e0000 */
[----:B------:R-:W-:Y:S01]  /*cbe0*/  @P0 IMAD.MOV.U32 R7, RZ, RZ, R2 ;  /* 0x000000ffff070224 */ /* 0x000fe200078e0002 */
[----:B------:R-:W-:Y:S04]  /*cbf0*/  STL [R1+0x6f4], R90 ;  /* 0x0006f45a01007387 */ /* 0x000fe80000100800 */
[----:B------:R0:W4:Y:S04]  /*cc00*/  @P0 LDG.E.U16 R117, desc[UR20][R6.64] ;  /* 0x0000001406750981 */ /* 0x000128000c1e1500 */
[----:B------:R-:W4:Y:S01]  /*cc10*/  LDL.LU R12, [R1+0x80] ;  /* 0x00008000010c7983 */ /* 0x000f220000300800 */
[----:B------:R-:W-:-:S03]  /*cc20*/  IMAD R4, R10, UR7, RZ ;  /* 0x000000070a047c24 */ /* 0x000fc6000f8e02ff */
[----:B------:R1:W-:Y:S04]  /*cc30*/  STL [R1+0x3c], R8 ;  /* 0x00003c0801007387 */ /* 0x0003e80000100800 */
[----:B------:R-:W-:Y:S04]  /*cc40*/  STL [R1+0x6ec], R120 ;  /* 0x0006ec7801007387 */ /* 0x000fe80000100800 */
[----:B------:R0:W-:Y:S01]  /*cc50*/  STL [R1+0x5c], R0 ;  /* 0x00005c0001007387 */ /* 0x0001e20000100800 */
[----:B-1----:R-:W-:-:S03]  /*cc60*/  LEA R8, P1, R5, R39, 0x1 ;  /* 0x0000002705087211 */ /* 0x002fc600078208ff */
[----:B------:R1:W-:Y:S04]  /*cc70*/  STL [R1+0x38], R9 ;  /* 0x0000380901007387 */ /* 0x0003e80000100800 */
[----:B------:R-:W4:Y:S01]  /*cc80*/  LDL.LU R11, [R1+0x8c] ;  /* 0x00008c00010b7983 */ /* 0x000f220000300800 */
[----:B0-----:R-:W-:Y:S01]  /*cc90*/  LEA R0, P3, R4, R39, 0x1 ;  /* 0x0000002704007211 */ /* 0x001fe200078608ff */
[----:B------:R-:W-:Y:S02]  /*cca0*/  @P0 IMAD.MOV.U32 R6, RZ, RZ, R8 ;  /* 0x000000ffff060224 */ /* 0x000fe400078e0008 */
[----:B------:R-:W4:Y:S01]  /*ccb0*/  LDL.LU R10, [R1+0x88] ;  /* 0x00008800010a7983 */ /* 0x000f220000300800 */
[----:B-1----:R-:W-:-:S03]  /*ccc0*/  LEA.HI.X.SX32 R9, R5, R38, 0x1, P1 ;  /* 0x0000002605097211 */ /* 0x002fc600008f0eff */
[----:B------:R0:W-:Y:S02]  /*ccd0*/  STL [R1+0x58], R2 ;  /* 0x0000580201007387 */ /* 0x0001e40000100800 */
        /* <DEDUP_REMOVED lines=30> */
[----:B------:R0:W4:Y:S01]  /*cec0*/  @P0 LDG.E.U16 R114, desc[UR20][R6.64] ;  /* 0x0000001406720981 */ /* 0x000122000c1e1500 */
[----:B------:R-:W-:-:S03]  /*ced0*/  IMAD R4, R10, UR7, RZ ;  /* 0x000000070a047c24 */ /* 0x000fc6000f8e02ff */
[----:B------:R-:W4:Y:S04]  /*cee0*/  LDL.LU R12, [R1+0xa0] ;  /* 0x0000a000010c7983 */ /* 0x000f280000300800 */
        /* <DEDUP_REMOVED lines=34> */
[----:B------:R-:W-:Y:S02]  /*d110*/  @P0 IMAD.MOV.U32 R7, RZ, RZ, R9 ;  /* 0x000000ffff070224 */ /* 0x000fe400078e0009 */
[----:B------:R-:W-:-:S03]  /*d120*/  IMAD R5, R11, UR7, RZ ;  /* 0x000000070b057c24 */ /* 0x000fc6000f8e02ff */
[----:B------:R1:W3:Y:S01]  /*d130*/  @P0 LDG.E.U16 R85, desc[UR20][R6.64] ;  /* 0x0000001406550981 */ /* 0x0002e2000c1e1500 */
[----:B0-----:R-:W-:-:S03]  /*d140*/  LEA.HI.X.SX32 R2, R4, R38, 0x1, P3 ;  /* 0x0000002604027211 */ /* 0x001fc600018f0eff */
[----:B------:R-:W-:Y:S01]  /*d150*/  STL [R1+0x6d4], R86 ;  /* 0x0006d45601007387 */ /* 0x000fe20000100800 */
[----:B-1----:R-:W-:-:S03]  /*d160*/  @P0 IMAD.MOV.U32 R6, RZ, RZ, R0 ;  /* 0x000000ffff060224 */ /* 0x002fc600078e0000 */
[----:B------:R-:W4:Y:S01]  /*d170*/  LDL.LU R12, [R1+0xc0] ;  /* 0x0000c000010c7983 */ /* 0x000f220000300800 */
[----:B------:R-:W-:-:S03]  /*d180*/  @P0 IMAD.MOV.U32 R7, RZ, RZ, R2 ;  /* 0x000000ffff070224 */ /* 0x000fc600078e0002 */
[----:B------:R0:W-:Y:S01]  /*d190*/  STL [R1+0x13c], R8 ;  /* 0x00013c0801007387 */ /* 0x0001e20000100800 */
[----:B------:R-:W-:-:S03]  /*d1a0*/  IMAD R4, R10, UR7, RZ ;  /* 0x000000070a047c24 */ /* 0x000fc6000f8e02ff */
[----:B------:R1:W4:Y:S04]  /*d1b0*/  @P0 LDG.E.U16 R111, desc[UR20][R6.64] ;  /* 0x00000014066f0981 */ /* 0x000328000c1e1500 */
[----:B------:R-:W-:Y:S01]  /*d1c0*/  STL [R1+0x6d0], R113 ;  /* 0x0006d07101007387 */ /* 0x000fe20000100800 */
[----:B0-----:R-:W-:-:S03]  /*d1d0*/  LEA R8, P1, R5, R39, 0x1 ;  /* 0x0000002705087211 */ /* 0x001fc600078208ff */
[----:B------:R0:W-:Y:S04]  /*d1e0*/  STL [R1+0x15c], R0 ;  /* 0x00015c0001007387 */ /* 0x0001e80000100800 */
[----:B------:R0:W-:Y:S01]  /*d1f0*/  STL [R1+0x138], R9 ;  /* 0x0001380901007387 */ /* 0x0001e20000100800 */
[----:B-1----:R-:W-:-:S03]  /*d200*/  @P0 IMAD.MOV.U32 R6, RZ, RZ, R8 ;  /* 0x000000ffff060224 */ /* 0x002fc600078e0008 */
[----:B------:R-:W4:Y:S01]  /*d210*/  LDL.LU R11, [R1+0xcc] ;  /* 0x0000cc00010b7983 */ /* 0x000f220000300800 */
[----:B0-----:R-:W-:-:S03]  /*d220*/  LEA R0, P3, R4, R39, 0x1 ;  /* 0x0000002704007211 */ /* 0x001fc600078608ff */
[----:B------:R-:W4:Y:S01]  /*d230*/  LDL.LU R10, [R1+0xc8] ;  /* 0x0000c800010a7983 */ /* 0x000f220000300800 */
[----:B------:R-:W-:-:S03]  /*d240*/  LEA.HI.X.SX32 R9, R5, R38, 0x1, P1 ;  /* 0x0000002605097211 */ /* 0x000fc600008f0eff */
        /* <DEDUP_REMOVED lines=12> */
[----:B---3--:R-:W-:Y:S01]  /*d310*/  STL [R1+0x6cc], R85 ;  /* 0x0006cc5501007387 */ /* 0x008fe20000100800 */
[----:B----4-:R-:W-:-:S03]  /*d320*/  IMAD R4, R12, UR7, RZ ;  /* 0x000000070c047c24 */ /* 0x010fc6000f8e02ff */
[----:B------:R-:W-:Y:S04]  /*d330*/  STL [R1+0x6c8], R111 ;  /* 0x0006c86f01007387 */ /* 0x000fe80000100800 */
[----:B------:R1:W-:Y:S04]  /*d340*/  STL [R1+0x17c], R8 ;  /* 0x00017c0801007387 */ /* 0x0003e80000100800 */
[----:B------:R2:W-:Y:S01]  /*d350*/  STL [R1+0x1b0], R0 ;  /* 0x0001b00001007387 */ /* 0x0005e20000100800 */
[----:B-1----:R-:W-:-:S03]  /*d360*/  LEA R8, P1, R5, R39, 0x1 ;  /* 0x0000002705087211 */ /* 0x002fc600078208ff */
[----:B------:R1:W-:Y:S01]  /*d370*/  STL [R1+0x178], R9 ;  /* 0x0001780901007387 */ /* 0x0003e20000100800 */
[----:B--2---:R-:W-:-:S03]  /*d380*/  LEA R0, P3, R4, R39, 0x1 ;  /* 0x0000002704007211 */ /* 0x004fc600078608ff */
[----:B------:R-:W2:Y:S01]  /*d390*/  LDL.LU R13, [R1+0xe4] ;  /* 0x0000e400010d7983 */ /* 0x000ea20000300800 */
[----:B0-----:R-:W-:Y:S01]  /*d3a0*/  @P0 IMAD.MOV.U32 R6, RZ, RZ, R8 ;  /* 0x000000ffff060224 */ /* 0x001fe200078e0008 */
[-C--:B-1----:R-:W-:Y:S02]  /*d3b0*/  LEA.HI.X.SX32 R9, R5, R38.reuse, 0x1, P1 ;  /* 0x0000002605097211 */ /* 0x082fe400008f0eff */
[----:B------:R0:W-:Y:S03]  /*d3c0*/  STL [R1+0x1ac], R2 ;  /* 0x0001ac0201007387 */ /* 0x0001e60000100800 */
[----:B------:R-:W-:Y:S02]  /*d3d0*/  @P0 IMAD.MOV.U32 R7, RZ, RZ, R9 ;  /* 0x000000ffff070224 */ /* 0x000fe400078e0009 */
[----:B------:R-:W-:Y:S01]  /*d3e0*/  IMAD R5, R11, UR7, RZ ;  /* 0x000000070b057c24 */ /* 0x000fe2000f8e02ff */
[----:B0-----:R-:W-:-:S02]  /*d3f0*/  LEA.HI.X.SX32 R2, R4, R38, 0x1, P3 ;  /* 0x0000002604027211 */ /* 0x001fc400018f0eff */
[----:B------:R0:W3:Y:S04]  /*d400*/  @P0 LDG.E.U16 R83, desc[UR20][R6.64] ;  /* 0x0000001406530981 */ /* 0x0000e8000c1e1500 */
[----:B------:R-:W-:Y:S01]  /*d410*/  STL [R1+0x6c4], R84 ;  /* 0x0006c45401007387 */ /* 0x000fe20000100800 */
[----:B------:R-:W-:-:S03]  /*d420*/  IMAD R4, R10, UR7, RZ ;  /* 0x000000070a047c24 */ /* 0x000fc6000f8e02ff */
[----:B------:R-:W4:Y:S01]  /*d430*/  LDL.LU R12, [R1+0xe0] ;  /* 0x0000e000010c7983 */ /* 0x000f220000300800 */
[----:B0-----:R-:W-:Y:S02]  /*d440*/  @P0 IMAD.MOV.U32 R6, RZ, RZ, R0 ;  /* 0x000000ffff060224 */ /* 0x001fe400078e0000 */
[----:B------:R-:W-:Y:S01]  /*d450*/  @P0 IMAD.MOV.U32 R7, RZ, RZ, R2 ;  /* 0x000000ffff070224 */ /* 0x000fe200078e0002 */
[----:B------:R0:W-:Y:S04]  /*d460*/  STL [R1+0x1d0], R8 ;  /* 0x0001d00801007387 */ /* 0x0001e80000100800 */
[----:B------:R-:W-:Y:S04]  /*d470*/  STL [R1+0x6bc], R110 ;  /* 0x0006bc6e01007387 */ /* 0x000fe80000100800 */
[----:B------:R1:W4:Y:S01]  /*d480*/  @P0 LDG.E.U16 R108, desc[UR20][R6.64] ;  /* 0x00000014066c0981 */ /* 0x000322000c1e1500 */
        /* <DEDUP_REMOVED lines=31> */
[----:B------:R0:W-:Y:S01]  /*d680*/  STL [R1+0x22c], R2 ;  /* 0x00022c0201007387 */ /* 0x0001e20000100800 */
[----:B------:R-:W-:Y:S02]  /*d690*/  IMAD R5, R11, UR7, RZ ;  /* 0x000000070b057c24 */ /* 0x000fe4000f8e02ff */
[----:B------:R-:W-:Y:S01]  /*d6a0*/  @P0 IMAD.MOV.U32 R7, RZ, RZ, R9 ;  /* 0x000000ffff070224 */ /* 0x000fe200078e0009 */
[----:B------:R-:W-:Y:S04]  /*d6b0*/  STL [R1+0x6b4], R82 ;  /* 0x0006b45201007387 */ /* 0x000fe80000100800 */
[----:B------:R-:W3:Y:S01]  /*d6c0*/  LDL.LU R12, [R1+0x100] ;  /* 0x00010000010c7983 */ /* 0x000ee20000300800 */
[----:B0-----:R-:W-:-:S03]  /*d6d0*/  LEA.HI.X.SX32 R2, R4, R38, 0x1, P3 ;  /* 0x0000002604027211 */ /* 0x001fc600018f0eff */
[----:B------:R0:W4:Y:S01]  /*d6e0*/  @P0 LDG.E.U16 R81, desc[UR20][R6.64] ;  /* 0x0000001406510981 */ /* 0x000122000c1e1500 */
[----:B------:R-:W-:-:S03]  /*d6f0*/  IMAD R4, R10, UR7, RZ ;  /* 0x000000070a047c24 */ /* 0x000fc6000f8e02ff */
[----:B------:R1:W-:Y:S04]  /*d700*/  STL [R1+0x250], R8 ;  /* 0x0002500801007387 */ /* 0x0003e80000100800 */
[----:B------:R-:W-:Y:S01]  /*d710*/  STL [R1+0x6b0], R107 ;  /* 0x0006b06b01007387 */ /* 0x000fe20000100800 */
[----:B0-----:R-:W-:Y:S02]  /*d720*/  @P0 IMAD.MOV.U32 R6, RZ, RZ, R0 ;  /* 0x000000ffff060224 */ /* 0x001fe400078e0000 */
[----:B------:R-:W-:Y:S01]  /*d730*/  @P0 IMAD.MOV.U32 R7, RZ, RZ, R2 ;  /* 0x000000ffff070224 */ /* 0x000fe200078e0002 */
[-C--:B-1----:R-:W-:Y:S01]  /*d740*/  LEA R8, P1, R5, R39.reuse, 0x1 ;  /* 0x0000002705087211 */ /* 0x082fe200078208ff */
[----:B------:R0:W-:Y:S04]  /*d750*/  STL [R1+0x270], R0 ;  /* 0x0002700001007387 */ /* 0x0001e80000100800 */
[----:B------:R1:W-:Y:S04]  /*d760*/  STL [R1+0x24c], R9 ;  /* 0x00024c0901007387 */ /* 0x0003e80000100800 */
[----:B------:R1:W4:Y:S01]  /*d770*/  @P0 LDG.E.U16 R105, desc[UR20][R6.64] ;  /* 0x0000001406690981 */ /* 0x000322000c1e1500 */
[----:B0-----:R-:W-:-:S03]  /*d780*/  LEA R0, P3, R4, R39, 0x1 ;  /* 0x0000002704007211 */ /* 0x001fc600078608ff */
[----:B------:R-:W4:Y:S01]  /*d790*/  LDL.LU R11, [R1+0x10c] ;  /* 0x00010c00010b7983 */ /* 0x000f220000300800 */
[----:B-1----:R-:W-:-:S03]  /*d7a0*/  LEA.HI.X.SX32 R9, R5, R38, 0x1, P1 ;  /* 0x0000002605097211 */ /* 0x002fc600008f0eff */
[----:B------:R-:W4:Y:S01]  /*d7b0*/  LDL.LU R10, [R1+0x108] ;  /* 0x00010800010a7983 */ /* 0x000f220000300800 */
[----:B------:R-:W-:-:S03]  /*d7c0*/  @P0 IMAD.MOV.U32 R6, RZ, RZ, R8 ;  /* 0x000000ffff060224 */ /* 0x000fc600078e0008 */
[----:B------:R0:W-:Y:S01]  /*d7d0*/  STL [R1+0x26c], R2 ;  /* 0x00026c0201007387 */ /* 0x0001e20000100800 */
        /* <DEDUP_REMOVED lines=8> */
[----:B------:R-:W-:Y:S01]  /*d860*/  PRMT R78, RZ, 0x7610, R78 ;  /* 0x00007610ff4e7816 */ /* 0x000fe2000000004e */
[----:B--2---:R-:W-:Y:S02]  /*d870*/  IMAD R5, R13, UR7, RZ ;  /* 0x000000070d057c24 */ /* 0x004fe4000f8e02ff */
[----:B---3--:R-:W-:Y:S01]  /*d880*/  IMAD R4, R12, UR7, RZ ;  /* 0x000000070c047c24 */ /* 0x008fe2000f8e02ff */
[----:B----4-:R-:W-:Y:S04]  /*d890*/  STL [R1+0x6ac], R81 ;  /* 0x0006ac5101007387 */ /* 0x010fe80000100800 */
        /* <DEDUP_REMOVED lines=8> */
[-C--:B-1----:R-:W-:Y:S01]  /*d920*/  LEA.HI.X.SX32 R9, R5, R38.reuse, 0x1, P1 ;  /* 0x0000002605097211 */ /* 0x082fe200008f0eff */
[----:B------:R-:W-:Y:S01]  /*d930*/  IMAD R5, R11, UR7, RZ ;  /* 0x000000070b057c24 */ /* 0x000fe2000f8e02ff */
[----:B------:R0:W-:Y:S03]  /*d940*/  STL [R1+0x2ac], R2 ;  /* 0x0002ac0201007387 */ /* 0x0001e60000100800 */
[----:B------:R-:W-:Y:S01]  /*d950*/  @P0 IMAD.MOV.U32 R7, RZ, RZ, R9 ;  /* 0x000000ffff070224 */ /* 0x000fe200078e0009 */
[----:B------:R-:W-:Y:S04]  /*d960*/  STL [R1+0x6a4], R80 ;  /* 0x0006a45001007387 */ /* 0x000fe80000100800 */
[----:B------:R-:W3:Y:S01]  /*d970*/  LDL.LU R13, [R1+0x120] ;  /* 0x00012000010d7983 */ /* 0x000ee20000300800 */
[----:B0-----:R-:W-:-:S03]  /*d980*/  LEA.HI.X.SX32 R2, R4, R38, 0x1, P3 ;  /* 0x0000002604027211 */ /* 0x001fc600018f0eff */
[----:B------:R0:W-:Y:S04]  /*d990*/  STL [R1+0x2d0], R8 ;  /* 0x0002d00801007387 */ /* 0x0001e80000100800 */
[----:B------:R-:W-:Y:S04]  /*d9a0*/  STL [R1+0x6a0], R104 ;  /* 0x0006a06801007387 */ /* 0x000fe80000100800 */
[----:B------:R1:W4:Y:S01]  /*d9b0*/  @P0 LDG.E.U16 R79, desc[UR20][R6.64] ;  /* 0x00000014064f0981 */ /* 0x000322000c1e1500 */
[----:B0-----:R-:W-:-:S03]  /*d9c0*/  LEA R8, P1, R5, R39, 0x1 ;  /* 0x0000002705087211 */ /* 0x001fc600078208ff */
[----:B------:R-:W-:Y:S04]  /*d9d0*/  STL [R1+0x2f0], R0 ;  /* 0x0002f00001007387 */ /* 0x000fe80000100800 */
[----:B------:R0:W-:Y:S01]  /*d9e0*/  STL [R1+0x2cc], R9 ;  /* 0x0002cc0901007387 */ /* 0x0001e20000100800 */
[----:B-1----:R-:W-:Y:S02]  /*d9f0*/  @P0 IMAD.MOV.U32 R6, RZ, RZ, R0 ;  /* 0x000000ffff060224 */ /* 0x002fe400078e0000 */
[----:B------:R-:W-:Y:S01]  /*da00*/  @P0 IMAD.MOV.U32 R7, RZ, RZ, R2 ;  /* 0x000000ffff070224 */ /* 0x000fe200078e0002 */
[----:B------:R-:W4:Y:S04]  /*da10*/  LDL.LU R12, [R1+0x12c] ;  /* 0x00012c00010c7983 */ /* 0x000f280000300800 */
[----:B------:R1:W4:Y:S01]  /*da20*/  @P0 LDG.E.U16 R102, desc[UR20][R6.64] ;  /* 0x0000001406660981 */ /* 0x000322000c1e1500 */
[----:B0-----:R-:W-:Y:S01]  /*da30*/  LEA.HI.X.SX32 R9, R5, R38, 0x1, P1 ;  /* 0x0000002605097211 */ /* 0x001fe200008f0eff */
[----:B-1----:R-:W-:-:S04]  /*da40*/  @P0 IMAD.MOV.U32 R6, RZ, RZ, R8 ;  /* 0x000000ffff060224 */ /* 0x002fc800078e0008 */
[----:B------:R-:W-:-:S05]  /*da50*/  @P0 IMAD.MOV.U32 R7, RZ, RZ, R9 ;  /* 0x000000ffff070224 */ /* 0x000fca00078e0009 */
[----:B------:R0:W4:Y:S01]  /*da60*/  @P0 LDG.E.U16 R78, desc[UR20][R6.64] ;  /* 0x00000014064e0981 */ /* 0x000122000c1e1500 */
[----:B------:R-:W-:-:S03]  /*da70*/  IMAD R4, R10, UR7, RZ ;  /* 0x000000070a047c24 */ /* 0x000fc6000f8e02ff */
[----:B------:R1:W-:Y:S02]  /*da80*/  STL [R1+0x2ec], R2 ;  /* 0x0002ec0201007387 */ /* 0x0003e40000100800 */
[C---:B------:R-:W-:Y:S02]  /*da90*/  LEA R0, P3, R4.reuse, R39, 0x1 ;  /* 0x0000002704007211 */ /* 0x040fe400078608ff */
[----:B------:R-:W4:Y:S01]  /*daa0*/  LDL.LU R11, [R1+0x128] ;  /* 0x00012800010b7983 */ /* 0x000f220000300800 */
[----:B------:R-:W-:Y:S02]  /*dab0*/  PRMT R101, RZ, 0x7610, R101 ;  /* 0x00007610ff657816 */ /* 0x000fe40000000065 */
[----:B-1----:R-:W-:Y:S01]  /*dac0*/  LEA.HI.X.SX32 R2, R4, R38, 0x1, P3 ;  /* 0x0000002604027211 */ /* 0x002fe200018f0eff */
[----:B0-----:R-:W-:-:S04]  /*dad0*/  @P0 IMAD.MOV.U32 R6, RZ, RZ, R0 ;  /* 0x000000ffff060224 */ /* 0x001fc800078e0000 */
[----:B------:R-:W-:Y:S01]  /*dae0*/  @P0 IMAD.MOV.U32 R7, RZ, RZ, R2 ;  /* 0x000000ffff070224 */ /* 0x000fe200078e0002 */
[----:B------:R-:W-:-:S04]  /*daf0*/  PRMT R77, RZ, 0x7610, R77 ;  /* 0x00007610ff4d7816 */ /* 0x000fc8000000004d */
[----:B------:R0:W4:Y:S01]  /*db00*/  @P0 LDG.E.U16 R101, desc[UR20][R6.64] ;  /* 0x0000001406650981 */ /* 0x000122000c1e1500 */
[----:B------:R-:W-:Y:S01]  /*db10*/  PRMT R99, RZ, 0x7610, R99 ;  /* 0x00007610ff637816 */ /* 0x000fe20000000063 */
[----:B--2---:R-:W-:Y:S02]  /*db20*/  IMAD R5, R14, UR7, RZ ;  /* 0x000000070e057c24 */ /* 0x004fe4000f8e02ff */
[----:B---3--:R-:W-:Y:S01]  /*db30*/  IMAD R4, R13, UR7, RZ ;  /* 0x000000070d047c24 */ /* 0x008fe2000f8e02ff */
[----:B----4-:R-:W-:Y:S04]  /*db40*/  STL [R1+0x69c], R79 ;  /* 0x00069c4f01007387 */ /* 0x010fe80000100800 */
[----:B------:R-:W2:Y:S04]  /*db50*/  LDL.LU R10, [R1+0x140] ;  /* 0x00014000010a7983 */ /* 0x000ea80000300800 */
[----:B------:R1:W-:Y:S04]  /*db60*/  STL [R1+0x310], R8 ;  /* 0x0003100801007387 */ /* 0x0003e80000100800 */
[----:B------:R-:W-:Y:S01]  /*db70*/  STL [R1+0x698], R102 ;  /* 0x0006986601007387 */ /* 0x000fe20000100800 */
[----:B-1----:R-:W-:-:S03]  /*db80*/  LEA R8, P1, R5, R39, 0x1 ;  /* 0x0000002705087211 */ /* 0x002fc600078208ff */
[----:B------:R1:W-:Y:S04]  /*db90*/  STL [R1+0x330], R0 ;  /* 0x0003300001007387 */ /* 0x0003e80000100800 */
[----:B------:R3:W-:Y:S01]  /*dba0*/  STL [R1+0x30c], R9 ;  /* 0x00030c0901007387 */ /* 0x0007e20000100800 */
[----:B0-----:R-:W-:Y:S01]  /*dbb0*/  @P0 IMAD.MOV.U32 R6, RZ, RZ, R8 ;  /* 0x000000ffff060224 */ /* 0x001fe200078e0008 */
[----:B-1----:R-:W-:Y:S02]  /*dbc0*/  LEA R0, P3, R4, R39, 0x1 ;  /* 0x0000002704007211 */ /* 0x002fe400078608ff */
[----:B---3--:R-:W-:Y:S01]  /*dbd0*/  LEA.HI.X.SX32 R9, R5, R38, 0x1, P1 ;  /* 0x0000002605097211 */ /* 0x008fe200008f0eff */
[----:B------:R-:W-:Y:S04]  /*dbe0*/  STL [R1+0x694], R78 ;  /* 0x0006944e01007387 */ /* 0x000fe80000100800 */
[----:B------:R0:W-:Y:S01]  /*dbf0*/  STL [R1+0x32c], R2 ;  /* 0x00032c0201007387 */ /* 0x0001e20000100800 */
[----:B------:R-:W-:-:S03]  /*dc00*/  @P0 IMAD.MOV.U32 R7, RZ, RZ, R9 ;  /* 0x000000ffff070224 */ /* 0x000fc600078e0009 */
[----:B------:R-:W3:Y:S04]  /*dc10*/  LDL.LU R14, [R1+0x14c] ;  /* 0x00014c00010e7983 */ /* 0x000ee80000300800 */
[----:B------:R1:W4:Y:S01]  /*dc20*/  @P0 LDG.E.U16 R77, desc[UR20][R6.64] ;  /* 0x00000014064d0981 */ /* 0x000322000c1e1500 */
[----:B0-----:R-:W-:-:S03]  /*dc30*/  LEA.HI.X.SX32 R2, R4, R38, 0x1, P3 ;  /* 0x0000002604027211 */ /* 0x001fc600018f0eff */
[----:B------:R-:W2:Y:S01]  /*dc40*/  LDL.LU R13, [R1+0x148] ;  /* 0x00014800010d7983 */ /* 0x000ea20000300800 */
[----:B-1----:R-:W-:Y:S02]  /*dc50*/  @P0 IMAD.MOV.U32 R6, RZ, RZ, R0 ;  /* 0x000000ffff060224 */ /* 0x002fe400078e0000 */
[----:B------:R-:W-:-:S05]  /*dc60*/  @P0 IMAD.MOV.U32 R7, RZ, RZ, R2 ;  /* 0x000000ffff070224 */ /* 0x000fca00078e0002 */
[----:B------:R0:W2:Y:S01]  /*dc70*/  @P0 LDG.E.U16 R99, desc[UR20][R6.64] ;  /* 0x0000001406630981 */ /* 0x0000a2000c1e1500 */
[----:B------:R-:W-:Y:S02]  /*dc80*/  IMAD R5, R12, UR7, RZ ;  /* 0x000000070c057c24 */ /* 0x000fe4000f8e02ff */
[----:B------:R-:W-:Y:S01]  /*dc90*/  IMAD R4, R11, UR7, RZ ;  /* 0x000000070b047c24 */ /* 0x000fe2000f8e02ff */
[----:B------:R1:W-:Y:S04]  /*dca0*/  STL [R1+0x350], R8 ;  /* 0x0003500801007387 */ /* 0x0003e80000100800 */
[----:B------:R-:W-:Y:S04]  /*dcb0*/  STL [R1+0x68c], R101 ;  /* 0x00068c6501007387 */ /* 0x000fe80000100800 */
[----:B------:R-:W-:Y:S04]  /*dcc0*/  STL [R1+0x370], R0 ;  /* 0x0003700001007387 */ /* 0x000fe80000100800 */
[----:B------:R-:W-:Y:S01]  /*dcd0*/  STL [R1+0x34c], R9 ;  /* 0x00034c0901007387 */ /* 0x000fe20000100800 */
[----:B-1----:R-:W-:-:S03]  /*dce0*/  LEA R8, P1, R5, R39, 0x1 ;  /* 0x0000002705087211 */ /* 0x002fc600078208ff */
[----:B------:R-:W3:Y:S04]  /*dcf0*/  LDL.LU R12, [R1+0x144] ;  /* 0x00014400010c7983 */ /* 0x000ee80000300800 */
[----:B------:R1:W-:Y:S01]  /*dd00*/  STL [R1+0x36c], R2 ;  /* 0x00036c0201007387 */ /* 0x0003e20000100800 */
[----:B------:R-:W-:Y:S02]  /*dd10*/  PRMT R76, RZ, 0x7610, R76 ;  /* 0x00007610ff4c7816 */ /* 0x000fe4000000004c */
[----:B------:R-:W-:Y:S02]  /*dd20*/  LEA.HI.X.SX32 R5, R5, R38, 0x1, P1 ;  /* 0x0000002605057211 */ /* 0x000fe400008f0eff */
[----:B-1----:R-:W-:-:S04]  /*dd30*/  LEA R2, P3, R4, R39, 0x1 ;  /* 0x0000002704027211 */ /* 0x002fc800078608ff */
[----:B0-----:R-:W-:Y:S01]  /*dd40*/  LEA.HI.X.SX32 R7, R4, R38, 0x1, P3 ;  /* 0x0000002604077211 */ /* 0x001fe200018f0eff */
[----:B------:R-:W-:Y:S01]  /*dd50*/  @P0 IMAD.MOV.U32 R4, RZ, RZ, R8 ;  /* 0x000000ffff040224 */ /* 0x000fe200078e0008 */
[----:B------:R-:W-:-:S04]  /*dd60*/  PRMT R75, RZ, 0x7610, R75 ;  /* 0x00007610ff4b7816 */ /* 0x000fc8000000004b */
[----:B------:R0:W3:Y:S02]  /*dd70*/  @P0 LDG.E.U16 R76, desc[UR20][R4.64] ;  /* 0x00000014044c0981 */ /* 0x0000e4000c1e1500 */
[----:B0-----:R-:W-:Y:S02]  /*dd80*/  @P0 IMAD.MOV.U32 R4, RZ, RZ, R2 ;  /* 0x000000ffff040224 */ /* 0x001fe400078e0002 */
[----:B----4-:R-:W-:Y:S04]  /*dd90*/  STL [R1+0x684], R77 ;  /* 0x0006844d01007387 */ /* 0x010fe80000100800 */
[----:B--2---:R-:W-:Y:S04]  /*dda0*/  STL [R1+0x67c], R99 ;  /* 0x00067c6301007387 */ /* 0x004fe80000100800 */
[----:B------:R-:W-:Y:S04]  /*ddb0*/  STL [R1+0x390], R8 ;  /* 0x0003900801007387 */ /* 0x000fe80000100800 */
[----:B------:R-:W-:Y:S04]  /*ddc0*/  STL [R1+0x3b0], R2 ;  /* 0x0003b00201007387 */ /* 0x000fe80000100800 */
[----:B------:R0:W-:Y:S02]  /*ddd0*/  STL [R1+0x38c], R5 ;  /* 0x00038c0501007387 */ /* 0x0001e40000100800 */
[----:B0-----:R-:W-:-:S05]  /*dde0*/  @P0 IMAD.MOV.U32 R5, RZ, RZ, R7 ;  /* 0x000000ffff050224 */ /* 0x001fca00078e0007 */
[----:B------:R3:W2:Y:S01]  /*ddf0*/  @P0 LDG.E.U16 R75, desc[UR20][R4.64] ;  /* 0x00000014044b0981 */ /* 0x0006a2000c1e1500 */
[----:B------:R-:W-:-:S05]  /*de00*/  IMAD R6, R10, UR7, RZ ;  /* 0x000000070a067c24 */ /* 0x000fca000f8e02ff */
[----:B------:R-:W-:Y:S01]  /*de10*/  LEA R0, P1, R6, R39, 0x1 ;  /* 0x0000002706007211 */ /* 0x000fe200078208ff */
[----:B---3--:R-:W-:-:S03]  /*de20*/  IMAD R4, R14, UR7, RZ ;  /* 0x000000070e047c24 */ /* 0x008fc6000f8e02ff */
[-C--:B------:R-:W-:Y:S01]  /*de30*/  LEA.HI.X.SX32 R2, R6, R38.reuse, 0x1, P1 ;  /* 0x0000002606027211 */ /* 0x080fe200008f0eff */
[----:B------:R-:W-:Y:S01]  /*de40*/  IMAD R5, R13, UR7, RZ ;  /* 0x000000070d057c24 */ /* 0x000fe2000f8e02ff */
[CC--:B------:R-:W-:Y:S01]  /*de50*/  LEA R13, P1, R4.reuse, R39.reuse, 0x1 ;  /* 0x00000027040d7211 */ /* 0x0c0fe200078208ff */
[----:B------:R0:W-:Y:S03]  /*de60*/  STL [R1+0x3ac], R7 ;  /* 0x0003ac0701007387 */ /* 0x0001e60000100800 */
[----:B------:R-:W-:Y:S01]  /*de70*/  LEA.HI.X.SX32 R14, R4, R38, 0x1, P1 ;  /* 0x00000026040e7211 */ /* 0x000fe200008f0eff */
[----:B------:R-:W-:Y:S01]  /*de80*/  IMAD R6, R12, UR7, RZ ;  /* 0x000000070c067c24 */ /* 0x000fe2000f8e02ff */
[----:B------:R-:W-:Y:S01]  /*de90*/  PRMT R73, RZ, 0x7610, R73 ;  /* 0x00007610ff497816 */ /* 0x000fe20000000049 */
[----:B------:R-:W3:Y:S01]  /*dea0*/  LDL.LU R11, [R1+0x33c] ;  /* 0x00033c00010b7983 */ /* 0x000ee20000300800 */
[----:B0-----:R-:W-:Y:S01]  /*deb0*/  LEA R7, P3, R5, R39, 0x1 ;  /* 0x0000002705077211 */ /* 0x001fe200078608ff */
[----:B------:R-:W-:-:S02]  /*dec0*/  @P0 IMAD.MOV.U32 R4, RZ, RZ, R13 ;  /* 0x000000ffff040224 */ /* 0x000fc400078e000d */
[----:B------:R-:W4:Y:S01]  /*ded0*/  LDL.LU R10, [R1+0x338] ;  /* 0x00033800010a7983 */ /* 0x000f220000300800 */
[----:B------:R-:W-:Y:S01]  /*dee0*/  LEA.HI.X.SX32 R12, R5, R38, 0x1, P3 ;  /* 0x00000026050c7211 */ /* 0x000fe200018f0eff */
[----:B------:R-:W-:Y:S02]  /*def0*/  @P0 IMAD.MOV.U32 R5, RZ, RZ, R14 ;  /* 0x000000ffff050224 */ /* 0x000fe400078e000e */
[----:B------:R0:W-:Y:S01]  /*df00*/  STL [R1+0x3d0], R0 ;  /* 0x0003d00001007387 */ /* 0x0001e20000100800 */
[----:B------:R-:W-:Y:S01]  /*df10*/  PRMT R74, RZ, 0x7610, R74 ;  /* 0x00007610ff4a7816 */ /* 0x000fe2000000004a */
[----:B------:R-:W-:Y:S02]  /*df20*/  @P0 IMAD.MOV.U32 R8, RZ, RZ, R0 ;  /* 0x000000ffff080224 */ /* 0x000fe400078e0000 */
[----:B------:R-:W-:Y:S01]  /*df30*/  @P0 IMAD.MOV.U32 R9, RZ, RZ, R2 ;  /* 0x000000ffff090224 */ /* 0x000fe200078e0002 */
[----:B------:R-:W-:Y:S01]  /*df40*/  STL [R1+0x674], R76 ;  /* 0x0006744c01007387 */ /* 0x000fe20000100800 */
[----:B------:R-:W-:-:S03]  /*df50*/  PRMT R72, RZ, 0x7610, R72 ;  /* 0x00007610ff487816 */ /* 0x000fc60000000048 */
[----:B------:R1:W3:Y:S01]  /*df60*/  @P0 LDG.E.U16 R73, desc[UR20][R4.64] ;  /* 0x0000001404490981 */ /* 0x0002e2000c1e1500 */
[----:B0-----:R-:W-:-:S03]  /*df70*/  LEA R0, P5, R6, R39, 0x1 ;  /* 0x0000002706007211 */ /* 0x001fc600078a08ff */
[----:B------:R-:W3:Y:S01]  /*df80*/  @P0 LDG.E.U16 R74, desc[UR20][R8.64] ;  /* 0x00000014084a0981 */ /* 0x000ee2000c1e1500 */
[----:B------:R-:W-:Y:S01]  /*df90*/  PRMT R119, RZ, 0x7610, R119 ;  /* 0x00007610ff777816 */ /* 0x000fe20000000077 */
[----:B-1----:R-:W-:Y:S02]  /*dfa0*/  @P0 IMAD.MOV.U32 R4, RZ, RZ, R7 ;  /* 0x000000ffff040224 */ /* 0x002fe400078e0007 */
[----:B------:R-:W-:-:S05]  /*dfb0*/  @P0 IMAD.MOV.U32 R5, RZ, RZ, R12 ;  /* 0x000000ffff050224 */ /* 0x000fca00078e000c */
[----:B------:R0:W4:Y:S02]  /*dfc0*/  @P0 LDG.E.U16 R72, desc[UR20][R4.64] ;  /* 0x0000001404480981 */ /* 0x000124000c1e1500 */
[----:B0-----:R-:W-:Y:S02]  /*dfd0*/  @P0 IMAD.MOV.U32 R4, RZ, RZ, R0 ;  /* 0x000000ffff040224 */ /* 0x001fe400078e0000 */
[----:B--2---:R-:W-:Y:S04]  /*dfe0*/  STL [R1+0x670], R75 ;  /* 0x0006704b01007387 */ /* 0x004fe80000100800 */
[----:B------:R0:W-:Y:S02]  /*dff0*/  STL [R1+0x3cc], R2 ;  /* 0x0003cc0201007387 */ /* 0x0001e40000100800 */
[----:B0-----:R-:W-:-:S05]  /*e000*/  LEA.HI.X.SX32 R2, R6, R38, 0x1, P5 ;  /* 0x0000002606027211 */ /* 0x001fca00028f0eff */
[----:B------:R-:W-:-:S05]  /*e010*/  @P0 IMAD.MOV.U32 R5, RZ, RZ, R2 ;  /* 0x000000ffff050224 */ /* 0x000fca00078e0002 */
[----:B------:R0:W2:Y:S04]  /*e020*/  @P0 LDG.E.U16 R119, desc[UR20][R4.64] ;  /* 0x0000001404770981 */ /* 0x0000a8000c1e1500 */
[----:B---3--:R-:W-:Y:S04]  /*e030*/  STL [R1+0x66c], R74 ;  /* 0x00066c4a01007387 */ /* 0x008fe80000100800 */
[----:B------:R-:W-:Y:S04]  /*e040*/  STL [R1+0x3f0], R13 ;  /* 0x0003f00d01007387 */ /* 0x000fe80000100800 */
[----:B------:R-:W-:Y:S04]  /*e050*/  STL [R1+0x40c], R7 ;  /* 0x00040c0701007387 */ /* 0x000fe80000100800 */
[----:B------:R-:W-:Y:S04]  /*e060*/  STL [R1+0x3ec], R14 ;  /* 0x0003ec0e01007387 */ /* 0x000fe80000100800 */
[----:B------:R-:W-:Y:S04]  /*e070*/  STL [R1+0x424], R0 ;  /* 0x0004240001007387 */ /* 0x000fe80000100800 */
[----:B------:R1:W-:Y:S04]  /*e080*/  STL [R1+0x408], R12 ;  /* 0x0004080c01007387 */ /* 0x0003e80000100800 */
[----:B------:R-:W-:Y:S04]  /*e090*/  STL [R1+0x668], R73 ;  /* 0x0006684901007387 */ /* 0x000fe80000100800 */
[----:B------:R3:W-:Y:S04]  /*e0a0*/  STL [R1+0x420], R2 ;  /* 0x0004200201007387 */ /* 0x0007e80000100800 */
[----:B----4-:R-:W-:Y:S01]  /*e0b0*/  STL [R1+0x664], R72 ;  /* 0x0006644801007387 */ /* 0x010fe20000100800 */
[----:B0-----:R-:W-:-:S02]  /*e0c0*/  IMAD R5, R10, UR7, RZ ;  /* 0x000000070a057c24 */ /* 0x001fc4000f8e02ff */
[----:B------:R-:W-:Y:S01]  /*e0d0*/  IMAD R4, R11, UR7, RZ ;  /* 0x000000070b047c24 */ /* 0x000fe2000f8e02ff */
[----:B--2---:R-:W-:Y:S04]  /*e0e0*/  STL [R1+0x660], R119 ;  /* 0x0006607701007387 */ /* 0x004fe80000100800 */
[----:B------:R-:W2:Y:S04]  /*e0f0*/  LDL.LU R46, [R1+0x334] ;  /* 0x00033400012e7983 */ /* 0x000ea80000300800 */
[----:B------:R-:W4:Y:S04]  /*e100*/  LDL.LU R45, [R1+0x320] ;  /* 0x00032000012d7983 */ /* 0x000f280000300800 */
[----:B------:R-:W2:Y:S04]  /*e110*/  LDL.LU R44, [R1+0x31c] ;  /* 0x00031c00012c7983 */ /* 0x000ea80000300800 */
[----:B------:R-:W2:Y:S04]  /*e120*/  LDL.LU R43, [R1+0x318] ;  /* 0x00031800012b7983 */ /* 0x000ea80000300800 */
[----:B------:R-:W4:Y:S04]  /*e130*/  LDL.LU R10, [R1+0x314] ;  /* 0x00031400010a7983 */ /* 0x000f280000300800 */
[----:B------:R-:W4:Y:S04]  /*e140*/  LDL.LU R11, [R1+0x300] ;  /* 0x00030000010b7983 */ /* 0x000f280000300800 */
[----:B-1----:R-:W4:Y:S04]  /*e150*/  LDL.LU R12, [R1+0x2fc] ;  /* 0x0002fc00010c7983 */ /* 0x002f280000300800 */
[----:B------:R-:W4:Y:S04]  /*e160*/  LDL.LU R13, [R1+0x2f8] ;  /* 0x0002f800010d7983 */ /* 0x000f280000300800 */
        /* <DEDUP_REMOVED lines=23> */
[----:B------:R-:W4:Y:S01]  /*e2e0*/  LDL.LU R37, [R1+0x238] ;  /* 0x0002380001257983 */ /* 0x000f220000300800 */
[----:B---3--:R-:W-:-:S02]  /*e2f0*/  LEA R2, P5, R5, R39, 0x1 ;  /* 0x0000002705027211 */ /* 0x008fc400078a08ff */
[-C--:B------:R-:W-:Y:S01]  /*e300*/  LEA R0, P6, R4, R39.reuse, 0x1 ;  /* 0x0000002704007211 */ /* 0x080fe200078c08ff */
[----:B--2---:R-:W-:Y:S02]  /*e310*/  IMAD R9, R43, UR7, RZ ;  /* 0x000000072b097c24 */ /* 0x004fe4000f8e02ff */
[----:B------:R-:W-:Y:S02]  /*e320*/  IMAD R8, R44, UR7, RZ ;  /* 0x000000072c087c24 */ /* 0x000fe4000f8e02ff */
[----:B----4-:R-:W-:Y:S02]  /*e330*/  IMAD R7, R45, UR7, RZ ;  /* 0x000000072d077c24 */ /* 0x010fe4000f8e02ff */
[----:B------:R-:W-:Y:S02]  /*e340*/  IMAD R6, R46, UR7, RZ ;  /* 0x000000072e067c24 */ /* 0x000fe4000f8e02ff */
[----:B------:R-:W-:Y:S02]  /*e350*/  IMAD R40, R42, UR7, RZ ;  /* 0x000000072a287c24 */ /* 0x000fe4000f8e02ff */
[----:B------:R-:W2:Y:S04]  /*e360*/  LDL.LU R42, [R1+0x234] ;  /* 0x00023400012a7983 */ /* 0x000ea80000300800 */
[----:B------:R-:W3:Y:S04]  /*e370*/  LDL.LU R43, [R1+0x220] ;  /* 0x00022000012b7983 */ /* 0x000ee80000300800 */
[----:B------:R-:W4:Y:S04]  /*e380*/  LDL.LU R44, [R1+0x21c] ;  /* 0x00021c00012c7983 */ /* 0x000f280000300800 */
[----:B------:R-:W2:Y:S04]  /*e390*/  LDL.LU R45, [R1+0x218] ;  /* 0x00021800012d7983 */ /* 0x000ea80000300800 */
        /* <DEDUP_REMOVED lines=21> */
[----:B------:R-:W2:Y:S01]  /*e4f0*/  LDL.LU R67, [R1+0x180] ;  /* 0x0001800001437983 */ /* 0x000ea20000300800 */
[----:B------:R-:W-:-:S03]  /*e500*/  LEA R116, P3, R6, R39, 0x1 ;  /* 0x0000002706747211 */ /* 0x000fc600078608ff */
[----:B------:R-:W2:Y:S01]  /*e510*/  LDL.LU R68, [R1+0x16c] ;  /* 0x00016c0001447983 */ /* 0x000ea20000300800 */
[----:B------:R-:W-:-:S03]  /*e520*/  LEA R97, P1, R7, R39, 0x1 ;  /* 0x0000002707617211 */ /* 0x000fc600078208ff */
[----:B------:R-:W2:Y:S04]  /*e530*/  LDL.LU R69, [R1+0x168] ;  /* 0x0001680001457983 */ /* 0x000ea80000300800 */
[----:B------:R-:W2:Y:S04]  /*e540*/  LDL.LU R70, [R1+0x164] ;  /* 0x0001640001467983 */ /* 0x000ea80000300800 */
[----:B------:R-:W2:Y:S04]  /*e550*/  LDL.LU R71, [R1+0x160] ;  /* 0x0001600001477983 */ /* 0x000ea80000300800 */
[----:B------:R0:W-:Y:S04]  /*e560*/  STL [R1+0x44], R2 ;  /* 0x0000440201007387 */ /* 0x0001e80000100800 */
[----:B------:R-:W-:Y:S04]  /*e570*/  STL [R1+0x42c], R0 ;  /* 0x00042c0001007387 */ /* 0x000fe80000100800 */
[----:B------:R1:W-:Y:S01]  /*e580*/  STL [R1+0x658], R0 ;  /* 0x0006580001007387 */ /* 0x0003e20000100800 */
[----:B0-----:R-:W-:-:S03]  /*e590*/  LEA.HI.X.SX32 R2, R4, R38, 0x1, P6 ;  /* 0x0000002604027211 */ /* 0x001fc600030f0eff */
[----:B------:R-:W-:Y:S01]  /*e5a0*/  STL [R1+0x4c], R116 ;  /* 0x00004c7401007387 */ /* 0x000fe20000100800 */
[----:B------:R-:W-:-:S03]  /*e5b0*/  LEA R88, P6, R8, R39, 0x1 ;  /* 0x0000002708587211 */ /* 0x000fc600078c08ff */
[----:B------:R-:W-:Y:S01]  /*e5c0*/  STL [R1+0x64], R97 ;  /* 0x0000646101007387 */ /* 0x000fe20000100800 */
[----:B-1----:R-:W-:-:S03]  /*e5d0*/  LEA.HI.X.SX32 R0, R5, R38, 0x1, P5 ;  /* 0x0000002605007211 */ /* 0x002fc600028f0eff */
[----:B------:R-:W-:Y:S01]  /*e5e0*/  STL [R1+0x6fc], R116 ;  /* 0x0006fc7401007387 */ /* 0x000fe20000100800 */
[----:B------:R-:W-:-:S03]  /*e5f0*/  LEA R115, P5, R9, R39, 0x1 ;  /* 0x0000002709737211 */ /* 0x000fc600078a08ff */
[----:B------:R-:W-:Y:S01]  /*e600*/  STL [R1+0x708], R5 ;  /* 0x0007080501007387 */ /* 0x000fe20000100800 */
[----:B------:R-:W-:-:S03]  /*e610*/  IMAD R11, R11, UR7, RZ ;  /* 0x000000070b0b7c24 */ /* 0x000fc6000f8e02ff */
[----:B------:R-:W-:Y:S04]  /*e620*/  STL [R1+0x40], R0 ;  /* 0x0000400001007387 */ /* 0x000fe80000100800 */
[----:B------:R-:W-:Y:S01]  /*e630*/  STL [R1+0x428], R2 ;  /* 0x0004280201007387 */ /* 0x000fe20000100800 */
[----:B------:R-:W-:-:S03]  /*e640*/  LEA.HI.X.SX32 R87, R6, R38, 0x1, P3 ;  /* 0x0000002606577211 */ /* 0x000fc600018f0eff */
[----:B------:R-:W-:Y:S04]  /*e650*/  STL [R1+0x6c], R88 ;  /* 0x00006c5801007387 */ /* 0x000fe80000100800 */
[----:B------:R-:W-:Y:S04]  /*e660*/  STL [R1+0x710], R88 ;  /* 0x0007105801007387 */ /* 0x000fe80000100800 */
[----:B------:R-:W-:Y:S01]  /*e670*/  STL [R1+0x84], R115 ;  /* 0x0000847301007387 */ /* 0x000fe20000100800 */
[----:B------:R-:W-:-:S03]  /*e680*/  IMAD R10, R10, UR7, RZ ;  /* 0x000000070a0a7c24 */ /* 0x000fc6000f8e02ff */
[----:B------:R0:W-:Y:S04]  /*e690*/  STL [R1+0x65c], R2 ;  /* 0x00065c0201007387 */ /* 0x0001e80000100800 */
[----:B------:R-:W-:Y:S01]  /*e6a0*/  STL [R1+0x48], R87 ;  /* 0x0000485701007387 */ /* 0x000fe20000100800 */
[----:B0-----:R-:W-:Y:S02]  /*e6b0*/  LEA.HI.X.SX32 R2, R7, R38, 0x1, P1 ;  /* 0x0000002607027211 */ /* 0x001fe400008f0eff */
[----:B------:R-:W-:-:S03]  /*e6c0*/  LEA R0, P1, R11, R39, 0x1 ;  /* 0x000000270b007211 */ /* 0x000fc600078208ff */
[----:B------:R-:W-:Y:S01]  /*e6d0*/  STL [R1+0x60], R2 ;  /* 0x0000600201007387 */ /* 0x000fe20000100800 */
[----:B------:R-:W-:-:S03]  /*e6e0*/  LEA R114, P3, R10, R39, 0x1 ;  /* 0x000000270a727211 */ /* 0x000fc600078608ff */
[----:B------:R-:W-:Y:S04]  /*e6f0*/  STL [R1+0x718], R87 ;  /* 0x0007185701007387 */ /* 0x000fe80000100800 */
[----:B------:R0:W-:Y:S01]  /*e700*/  STL [R1+0xa4], R0 ;  /* 0x0000a40001007387 */ /* 0x0001e20000100800 */
[----:B------:R-:W-:-:S03]  /*e710*/  IMAD R13, R13, UR7, RZ ;  /* 0x000000070d0d7c24 */ /* 0x000fc6000f8e02ff */
[----:B------:R-:W-:Y:S01]  /*e720*/  STL [R1+0x720], R8 ;  /* 0x0007200801007387 */ /* 0x000fe20000100800 */
[----:B0-----:R-:W-:-:S03]  /*e730*/  LEA.HI.X.SX32 R0, R8, R38, 0x1, P6 ;  /* 0x0000002608007211 */ /* 0x001fc600030f0eff */
[----:B------:R-:W-:Y:S01]  /*e740*/  STL [R1+0x8c], R114 ;  /* 0x00008c7201007387 */ /* 0x000fe20000100800 */
[----:B------:R-:W-:-:S03]  /*e750*/  IMAD R12, R12, UR7, RZ ;  /* 0x000000070c0c7c24 */ /* 0x000fc6000f8e02ff */
[----:B------:R0:W-:Y:S01]  /*e760*/  STL [R1+0x68], R0 ;  /* 0x0000680001007387 */ /* 0x0001e20000100800 */
[----:B------:R-:W-:Y:S01]  /*e770*/  IMAD R14, R14, UR7, RZ ;  /* 0x000000070e0e7c24 */ /* 0x000fe2000f8e02ff */
[----:B------:R-:W-:Y:S02]  /*e780*/  LEA R86, P6, R12, R39, 0x1 ;  /* 0x000000270c567211 */ /* 0x000fe400078c08ff */
[----:B------:R-:W-:Y:S01]  /*e790*/  STL [R1+0x728], R114 ;  /* 0x0007287201007387 */ /* 0x000fe20000100800 */
[----:B0-----:R-:W-:-:S03]  /*e7a0*/  LEA.HI.X.SX32 R0, R9, R38, 0x1, P5 ;  /* 0x0000002609007211 */ /* 0x001fc600028f0eff */
[----:B------:R-:W-:Y:S01]  /*e7b0*/  STL [R1+0x730], R9 ;  /* 0x0007300901007387 */ /* 0x000fe20000100800 */
[----:B------:R-:W-:-:S03]  /*e7c0*/  LEA R2, P5, R13, R39, 0x1 ;  /* 0x000000270d027211 */ /* 0x000fc600078a08ff */
[----:B------:R0:W-:Y:S04]  /*e7d0*/  STL [R1+0x80], R0 ;  /* 0x0000800001007387 */ /* 0x0001e80000100800 */
[----:B------:R-:W-:Y:S01]  /*e7e0*/  STL [R1+0x738], R10 ;  /* 0x0007380a01007387 */ /* 0x000fe20000100800 */
[----:B0-----:R-:W-:-:S03]  /*e7f0*/  LEA.HI.X.SX32 R0, R10, R38, 0x1, P3 ;  /* 0x000000260a007211 */ /* 0x001fc600018f0eff */
[----:B------:R0:W-:Y:S04]  /*e800*/  STL [R1+0xc4], R2 ;  /* 0x0000c40201007387 */ /* 0x0001e80000100800 */
[----:B------:R-:W-:Y:S04]  /*e810*/  STL [R1+0xac], R86 ;  /* 0x0000ac5601007387 */ /* 0x000fe80000100800 */
[----:B------:R1:W-:Y:S01]  /*e820*/  STL [R1+0x88], R0 ;  /* 0x0000880001007387 */ /* 0x0003e20000100800 */
[----:B0-----:R-:W-:-:S03]  /*e830*/  LEA R2, P3, R14, R39, 0x1 ;  /* 0x000000270e027211 */ /* 0x001fc600078608ff */
[----:B------:R-:W-:Y:S01]  /*e840*/  STL [R1+0x740], R86 ;  /* 0x0007405601007387 */ /* 0x000fe20000100800 */
[----:B------:R-:W-:Y:S01]  /*e850*/  IMAD R15, R15, UR7, RZ ;  /* 0x000000070f0f7c24 */ /* 0x000fe2000f8e02ff */
[----:B-1----:R-:W-:Y:S02]  /*e860*/  LEA.HI.X.SX32 R0, R11, R38, 0x1, P1 ;  /* 0x000000260b007211 */ /* 0x002fe400008f0eff */
[----:B------:R-:W-:Y:S04]  /*e870*/  STL [R1+0x744], R11 ;  /* 0x0007440b01007387 */ /* 0x000fe80000100800 */
[----:B------:R-:W-:Y:S04]  /*e880*/  STL [R1+0xcc], R2 ;  /* 0x0000cc0201007387 */ /* 0x000fe80000100800 */
[----:B------:R0:W-:Y:S01]  /*e890*/  STL [R1+0xa0], R0 ;  /* 0x0000a00001007387 */ /* 0x0001e20000100800 */
[----:B------:R-:W-:Y:S01]  /*e8a0*/  LEA R96, P1, R15, R39, 0x1 ;  /* 0x000000270f607211 */ /* 0x000fe200078208ff */
[----:B------:R-:W-:-:S02]  /*e8b0*/  IMAD R16, R16, UR7, RZ ;  /* 0x0000000710107c24 */ /* 0x000fc4000f8e02ff */
[----:B------:R-:W-:Y:S01]  /*e8c0*/  STL [R1+0x748], R12 ;  /* 0x0007480c01007387 */ /* 0x000fe20000100800 */
[----:B0-----:R-:W-:Y:S01]  /*e8d0*/  LEA.HI.X.SX32 R0, R12, R38, 0x1, P6 ;  /* 0x000000260c007211 */ /* 0x001fe200030f0eff */
[----:B------:R-:W-:-:S04]  /*e8e0*/  IMAD R17, R17, UR7, RZ ;  /* 0x0000000711117c24 */ /* 0x000fc8000f8e02ff */
[----:B------:R0:W-:Y:S01]  /*e8f0*/  STL [R1+0xa8], R0 ;  /* 0x0000a80001007387 */ /* 0x0001e20000100800 */
[----:B------:R-:W-:-:S03]  /*e900*/  LEA R85, P6, R16, R39, 0x1 ;  /* 0x0000002710557211 */ /* 0x000fc600078c08ff */
[----:B------:R-:W-:Y:S01]  /*e910*/  STL [R1+0xe4], R96 ;  /* 0x0000e46001007387 */ /* 0x000fe20000100800 */
[----:B0-----:R-:W-:-:S03]  /*e920*/  LEA.HI.X.SX32 R0, R13, R38, 0x1, P5 ;  /* 0x000000260d007211 */ /* 0x001fc600028f0eff */
[----:B------:R-:W-:Y:S01]  /*e930*/  STL [R1+0x750], R13 ;  /* 0x0007500d01007387 */ /* 0x000fe20000100800 */
[----:B------:R-:W-:Y:S01]  /*e940*/  IMAD R19, R19, UR7, RZ ;  /* 0x0000000713137c24 */ /* 0x000fe2000f8e02ff */
[----:B------:R-:W-:Y:S02]  /*e950*/  LEA R112, P5, R17, R39, 0x1 ;  /* 0x0000002711707211 */ /* 0x000fe400078a08ff */
[----:B------:R0:W-:Y:S01]  /*e960*/  STL [R1+0xc0], R0 ;  /* 0x0000c00001007387 */ /* 0x0001e20000100800 */
[----:B------:R-:W-:Y:S01]  /*e970*/  IMAD R18, R18, UR7, RZ ;  /* 0x0000000712127c24 */ /* 0x000fe2000f8e02ff */
[-C--:B------:R-:W-:Y:S02]  /*e980*/  LEA.HI.X.SX32 R2, R15, R38.reuse, 0x1, P1 ;  /* 0x000000260f027211 */ /* 0x080fe400008f0eff */
[----:B------:R-:W-:Y:S01]  /*e990*/  STL [R1+0x754], R14 ;  /* 0x0007540e01007387 */ /* 0x000fe20000100800 */
[----:B------:R-:W-:Y:S01]  /*e9a0*/  IMAD R20, R20, UR7, RZ ;  /* 0x0000000714147c24 */ /* 0x000fe2000f8e02ff */
[----:B0-----:R-:W-:-:S02]  /*e9b0*/  LEA.HI.X.SX32 R0, R14, R38, 0x1, P3 ;  /* 0x000000260e007211 */ /* 0x001fc400018f0eff */
[----:B------:R-:W-:Y:S01]  /*e9c0*/  STL [R1+0xec], R85 ;  /* 0x0000ec5501007387 */ /* 0x000fe20000100800 */
[----:B------:R-:W-:-:S03]  /*e9d0*/  LEA R111, P3, R18, R39, 0x1 ;  /* 0x00000027126f7211 */ /* 0x000fc600078608ff */
[----:B------:R0:W-:Y:S01]  /*e9e0*/  STL [R1+0xc8], R0 ;  /* 0x0000c80001007387 */ /* 0x0001e20000100800 */
[----:B------:R-:W-:-:S03]  /*e9f0*/  LEA.HI.X.SX32 R113, R16, R38, 0x1, P6 ;  /* 0x0000002610717211 */ /* 0x000fc600030f0eff */
[----:B------:R-:W-:Y:S04]  /*ea00*/  STL [R1+0x104], R112 ;  /* 0x0001047001007387 */ /* 0x000fe80000100800 */
[----:B------:R-:W-:Y:S01]  /*ea10*/  STL [R1+0x758], R85 ;  /* 0x0007585501007387 */ /* 0x000fe20000100800 */
[----:B0-----:R-:W-:-:S03]  /*ea20*/  LEA R0, P1, R19, R39, 0x1 ;  /* 0x0000002713007211 */ /* 0x001fc600078208ff */
[----:B------:R-:W-:Y:S04]  /*ea30*/  STL [R1+0x760], R15 ;  /* 0x0007600f01007387 */ /* 0x000fe80000100800 */
[----:B------:R0:W-:Y:S04]  /*ea40*/  STL [R1+0xe0], R2 ;  /* 0x0000e00201007387 */ /* 0x0001e80000100800 */
[----:B------:R-:W-:Y:S04]  /*ea50*/  STL [R1+0x764], R16 ;  /* 0x0007641001007387 */ /* 0x000fe80000100800 */
[----:B------:R1:W-:Y:S01]  /*ea60*/  STL [R1+0x124], R0 ;  /* 0x0001240001007387 */ /* 0x0003e20000100800 */
[----:B0-----:R-:W-:-:S03]  /*ea70*/  LEA R2, P6, R20, R39, 0x1 ;  /* 0x0000002714027211 */ /* 0x001fc600078c08ff */
[----:B------:R-:W-:Y:S04]  /*ea80*/  STL [R1+0x10c], R111 ;  /* 0x00010c6f01007387 */ /* 0x000fe80000100800 */
[----:B------:R-:W-:Y:S01]  /*ea90*/  STL [R1+0x768], R111 ;  /* 0x0007686f01007387 */ /* 0x000fe20000100800 */
[----:B-1----:R-:W-:-:S03]  /*eaa0*/  LEA.HI.X.SX32 R0, R17, R38, 0x1, P5 ;  /* 0x0000002611007211 */ /* 0x002fc600028f0eff */
[----:B------:R-:W-:Y:S01]  /*eab0*/  STL [R1+0x770], R17 ;  /* 0x0007701101007387 */ /* 0x000fe20000100800 */
[----:B------:R-:W-:-:S03]  /*eac0*/  IMAD R21, R21, UR7, RZ ;  /* 0x0000000715157c24 */ /* 0x000fc6000f8e02ff */
[----:B------:R-:W-:Y:S04]  /*ead0*/  STL [R1+0x12c], R2 ;  /* 0x00012c0201007387 */ /* 0x000fe80000100800 */
[----:B------:R-:W-:Y:S04]  /*eae0*/  STL [R1+0xe8], R113 ;  /* 0x0000e87101007387 */ /* 0x000fe80000100800 */
[----:B------:R0:W-:Y:S01]  /*eaf0*/  STL [R1+0x100], R0 ;  /* 0x0001000001007387 */ /* 0x0001e20000100800 */
[----:B------:R-:W-:Y:S01]  /*eb00*/  LEA R95, P5, R21, R39, 0x1 ;  /* 0x00000027155f7211 */ /* 0x000fe200078a08ff */
[----:B------:R-:W-:-:S02]  /*eb10*/  IMAD R23, R23, UR7, RZ ;  /* 0x0000000717177c24 */ /* 0x000fc4000f8e02ff */
        /* <DEDUP_REMOVED lines=11> */
[----:B------:R0:W-:Y:S01]  /*ebd0*/  STL [R1+0x120], R0 ;  /* 0x0001200001007387 */ /* 0x0001e20000100800 */
[----:B------:R-:W-:Y:S02]  /*ebe0*/  IMAD R25, R25, UR7, RZ ;  /* 0x0000000719197c24 */ /* 0x000fe4000f8e02ff */
[----:B------:R-:W-:Y:S01]  /*ebf0*/  IMAD R26, R26, UR7, RZ ;  /* 0x000000071a1a7c24 */ /* 0x000fe2000f8e02ff */
[----:B------:R-:W-:Y:S01]  /*ec00*/  STL [R1+0x784], R20 ;  /* 0x0007841401007387 */ /* 0x000fe20000100800 */
[----:B------:R-:W-:Y:S01]  /*ec10*/  IMAD R27, R27, UR7, RZ ;  /* 0x000000071b1b7c24 */ /* 0x000fe2000f8e02ff */
[----:B0-----:R-:W-:Y:S02]  /*ec20*/  LEA.HI.X.SX32 R0, R20, R38, 0x1, P6 ;  /* 0x0000002614007211 */ /* 0x001fe400030f0eff */
[----:B------:R0:W-:Y:S01]  /*ec30*/  STL [R1+0x164], R2 ;  /* 0x0001640201007387 */ /* 0x0001e20000100800 */
[----:B------:R-:W-:-:S03]  /*ec40*/  LEA R110, P6, R24, R39, 0x1 ;  /* 0x00000027186e7211 */ /* 0x000fc600078c08ff */
[----:B------:R-:W-:Y:S01]  /*ec50*/  STL [R1+0x14c], R84 ;  /* 0x00014c5401007387 */ /* 0x000fe20000100800 */
[----:B------:R-:W-:-:S03]  /*ec60*/  IMAD R28, R28, UR7, RZ ;  /* 0x000000071c1c7c24 */ /* 0x000fc6000f8e02ff */
[----:B------:R1:W-:Y:S01]  /*ec70*/  STL [R1+0x128], R0 ;  /* 0x0001280001007387 */ /* 0x0003e20000100800 */
[-C--:B0-----:R-:W-:Y:S02]  /*ec80*/  LEA.HI.X.SX32 R2, R21, R38.reuse, 0x1, P5 ;  /* 0x0000002615027211 */ /* 0x081fe400028f0eff */
[-C--:B------:R-:W-:Y:S02]  /*ec90*/  LEA R109, P5, R25, R39.reuse, 0x1 ;  /* 0x00000027196d7211 */ /* 0x080fe400078a08ff */
[-C--:B------:R-:W-:Y:S01]  /*eca0*/  LEA.HI.X.SX32 R20, R23, R38.reuse, 0x1, P1 ;  /* 0x0000002617147211 */ /* 0x080fe200008f0eff */
[----:B------:R-:W-:Y:S01]  /*ecb0*/  STL [R1+0x140], R2 ;  /* 0x0001400201007387 */ /* 0x000fe20000100800 */
[-C--:B-1----:R-:W-:Y:S02]  /*ecc0*/  LEA.HI.X.SX32 R0, R22, R38.reuse, 0x1, P3 ;  /* 0x0000002616007211 */ /* 0x082fe400018f0eff */
[-C--:B------:R-:W-:Y:S01]  /*ecd0*/  LEA R108, P3, R26, R39.reuse, 0x1 ;  /* 0x000000271a6c7211 */ /* 0x080fe200078608ff */
[----:B------:R-:W-:Y:S01]  /*ece0*/  STL [R1+0x16c], R110 ;  /* 0x00016c6e01007387 */ /* 0x000fe20000100800 */
[-C--:B------:R-:W-:Y:S01]  /*ecf0*/  LEA R113, P1, R27, R39.reuse, 0x1 ;  /* 0x000000271b717211 */ /* 0x080fe200078208ff */
[----:B------:R-:W-:Y:S01]  /*ed00*/  IMAD R29, R29, UR7, RZ ;  /* 0x000000071d1d7c24 */ /* 0x000fe2000f8e02ff */
[-C--:B------:R-:W-:Y:S01]  /*ed10*/  LEA.HI.X.SX32 R83, R24, R38.reuse, 0x1, P6 ;  /* 0x0000002618537211 */ /* 0x080fe200030f0eff */
[----:B------:R0:W-:Y:S01]  /*ed20*/  STL [R1+0x148], R0 ;  /* 0x0001480001007387 */ /* 0x0001e20000100800 */
[-C--:B------:R-:W-:Y:S01]  /*ed30*/  LEA.HI.X.SX32 R19, R25, R38.reuse, 0x1, P5 ;  /* 0x0000002619137211 */ /* 0x080fe200028f0eff */
[----:B------:R-:W-:Y:S01]  /*ed40*/  IMAD R30, R30, UR7, RZ ;  /* 0x000000071e1e7c24 */ /* 0x000fe2000f8e02ff */
[----:B------:R-:W-:Y:S01]  /*ed50*/  LEA R82, P6, R28, R39, 0x1 ;  /* 0x000000271c527211 */ /* 0x000fe200078c08ff */
[----:B------:R-:W-:Y:S04]  /*ed60*/  STL [R1+0x184], R109 ;  /* 0x0001846d01007387 */ /* 0x000fe80000100800 */
[----:B------:R-:W-:Y:S01]  /*ed70*/  STL [R1+0x1a0], R108 ;  /* 0x0001a06c01007387 */ /* 0x000fe20000100800 */
[----:B0-----:R-:W-:-:S03]  /*ed80*/  LEA.HI.X.SX32 R0, R26, R38, 0x1, P3 ;  /* 0x000000261a007211 */ /* 0x001fc600018f0eff */
[----:B------:R-:W-:Y:S01]  /*ed90*/  STL [R1+0x160], R20 ;  /* 0x0001601401007387 */ /* 0x000fe20000100800 */
[----:B------:R-:W-:-:S03]  /*eda0*/  LEA R94, P5, R29, R39, 0x1 ;  /* 0x000000271d5e7211 */ /* 0x000fc600078a08ff */
[----:B------:R-:W-:Y:S01]  /*edb0*/  STL [R1+0x1b8], R113 ;  /* 0x0001b87101007387 */ /* 0x000fe20000100800 */
[----:B------:R-:W-:Y:S01]  /*edc0*/  IMAD R31, R31, UR7, RZ ;  /* 0x000000071f1f7c24 */ /* 0x000fe2000f8e02ff */
[-C--:B------:R-:W-:Y:S02]  /*edd0*/  LEA R107, P3, R30, R39.reuse, 0x1 ;  /* 0x000000271e6b7211 */ /* 0x080fe400078608ff */
[----:B------:R-:W-:Y:S01]  /*ede0*/  STL [R1+0x168], R83 ;  /* 0x0001685301007387 */ /* 0x000fe20000100800 */
[----:B------:R-:W-:Y:S01]  /*edf0*/  IMAD R32, R32, UR7, RZ ;  /* 0x0000000720207c24 */ /* 0x000fe2000f8e02ff */
[----:B------:R-:W-:Y:S02]  /*ee00*/  LEA.HI.X.SX32 R18, R27, R38, 0x1, P1 ;  /* 0x000000261b127211 */ /* 0x000fe400008f0eff */
[----:B------:R-:W-:Y:S04]  /*ee10*/  STL [R1+0x180], R19 ;  /* 0x0001801301007387 */ /* 0x000fe80000100800 */
[----:B------:R-:W-:Y:S04]  /*ee20*/  STL [R1+0x1c0], R82 ;  /* 0x0001c05201007387 */ /* 0x000fe80000100800 */
[----:B------:R0:W-:Y:S01]  /*ee30*/  STL [R1+0x188], R0 ;  /* 0x0001880001007387 */ /* 0x0001e20000100800 */
[----:B------:R-:W-:Y:S01]  /*ee40*/  LEA R16, P1, R31, R39, 0x1 ;  /* 0x000000271f107211 */ /* 0x000fe200078208ff */
[----:B------:R-:W-:-:S02]  /*ee50*/  IMAD R33, R33, UR7, RZ ;  /* 0x0000000721217c24 */ /* 0x000fc4000f8e02ff */
[----:B------:R-:W-:Y:S01]  /*ee60*/  STL [R1+0x1d8], R94 ;  /* 0x0001d85e01007387 */ /* 0x000fe20000100800 */
[----:B------:R-:W-:Y:S01]  /*ee70*/  IMAD R34, R34, UR7, RZ ;  /* 0x0000000722227c24 */ /* 0x000fe2000f8e02ff */
[-C--:B0-----:R-:W-:Y:S02]  /*ee80*/  LEA.HI.X.SX32 R0, R28, R38.reuse, 0x1, P6 ;  /* 0x000000261c007211 */ /* 0x081fe400030f0eff */
[----:B------:R-:W-:Y:S01]  /*ee90*/  STL [R1+0x1e0], R107 ;  /* 0x0001e06b01007387 */ /* 0x000fe20000100800 */
[-C--:B------:R-:W-:Y:S02]  /*eea0*/  LEA R81, P6, R32, R39.reuse, 0x1 ;  /* 0x0000002720517211 */ /* 0x080fe400078c08ff */
[----:B------:R-:W-:Y:S01]  /*eeb0*/  LEA.HI.X.SX32 R17, R29, R38, 0x1, P5 ;  /* 0x000000261d117211 */ /* 0x000fe200028f0eff */
[----:B------:R-:W-:Y:S04]  /*eec0*/  STL [R1+0x1b4], R18 ;  /* 0x0001b41201007387 */ /* 0x000fe80000100800 */
[----:B------:R0:W-:Y:S01]  /*eed0*/  STL [R1+0x1bc], R0 ;  /* 0x0001bc0001007387 */ /* 0x0001e20000100800 */
[----:B------:R-:W-:Y:S01]  /*eee0*/  LEA R106, P5, R33, R39, 0x1 ;  /* 0x00000027216a7211 */ /* 0x000fe200078a08ff */
[----:B------:R-:W-:-:S02]  /*eef0*/  IMAD R35, R35, UR7, RZ ;  /* 0x0000000723237c24 */ /* 0x000fc4000f8e02ff */
[----:B------:R-:W-:Y:S01]  /*ef00*/  STL [R1+0x1f8], R16 ;  /* 0x0001f81001007387 */ /* 0x000fe20000100800 */
[-C--:B------:R-:W-:Y:S02]  /*ef10*/  LEA.HI.X.SX32 R111, R31, R38.reuse, 0x1, P1 ;  /* 0x000000261f6f7211 */ /* 0x080fe400008f0eff */
[----:B0-----:R-:W-:Y:S01]  /*ef20*/  LEA.HI.X.SX32 R0, R30, R38, 0x1, P3 ;  /* 0x000000261e007211 */ /* 0x001fe200018f0eff */
[----:B------:R-:W-:Y:S01]  /*ef30*/  STL [R1+0x200], R81 ;  /* 0x0002005101007387 */ /* 0x000fe20000100800 */
[----:B------:R-:W-:-:S03]  /*ef40*/  LEA R105, P3, R34, R39, 0x1 ;  /* 0x0000002722697211 */ /* 0x000fc600078608ff */
[----:B------:R-:W-:Y:S04]  /*ef50*/  STL [R1+0x1d4], R17 ;  /* 0x0001d41101007387 */ /* 0x000fe80000100800 */
[----:B------:R0:W-:Y:S01]  /*ef60*/  STL [R1+0x1dc], R0 ;  /* 0x0001dc0001007387 */ /* 0x0001e20000100800 */
[----:B------:R-:W-:Y:S01]  /*ef70*/  LEA R14, P1, R35, R39, 0x1 ;  /* 0x00000027230e7211 */ /* 0x000fe200078208ff */
[----:B------:R-:W-:Y:S02]  /*ef80*/  IMAD R41, R37, UR7, RZ ;  /* 0x0000000725297c24 */ /* 0x000fe4000f8e02ff */
[----:B------:R-:W-:Y:S01]  /*ef90*/  STL [R1+0x218], R106 ;  /* 0x0002186a01007387 */ /* 0x000fe20000100800 */
[----:B--2---:R-:W-:Y:S01]  /*efa0*/  IMAD R42, R42, UR7, RZ ;  /* 0x000000072a2a7c24 */ /* 0x004fe2000f8e02ff */
[----:B0-----:R-:W-:-:S02]  /*efb0*/  LEA.HI.X.SX32 R0, R32, R38, 0x1, P6 ;  /* 0x0000002620007211 */ /* 0x001fc400030f0eff */
[----:B------:R-:W-:Y:S01]  /*efc0*/  STL [R1+0x220], R105 ;  /* 0x0002206901007387 */ /* 0x000fe20000100800 */
[-C--:B------:R-:W-:Y:S02]  /*efd0*/  LEA R80, P6, R40, R39.reuse, 0x1 ;  /* 0x0000002728507211 */ /* 0x080fe400078c08ff */
[----:B------:R-:W-:Y:S01]  /*efe0*/  LEA.HI.X.SX32 R15, R33, R38, 0x1, P5 ;  /* 0x00000026210f7211 */ /* 0x000fe200028f0eff */
[----:B------:R-:W-:Y:S04]  /*eff0*/  STL [R1+0x1f4], R111 ;  /* 0x0001f46f01007387 */ /* 0x000fe80000100800 */
[----:B------:R0:W-:Y:S01]  /*f000*/  STL [R1+0x1fc], R0 ;  /* 0x0001fc0001007387 */ /* 0x0001e20000100800 */
[----:B------:R-:W-:Y:S01]  /*f010*/  LEA R93, P5, R41, R39, 0x1 ;  /* 0x00000027295d7211 */ /* 0x000fe200078a08ff */
[----:B---3--:R-:W-:-:S02]  /*f020*/  IMAD R43, R43, UR7, RZ ;  /* 0x000000072b2b7c24 */ /* 0x008fc4000f8e02ff */
[----:B------:R-:W-:Y:S01]  /*f030*/  STL [R1+0x238], R14 ;  /* 0x0002380e01007387 */ /* 0x000fe20000100800 */
[-C--:B------:R-:W-:Y:S02]  /*f040*/  LEA.HI.X.SX32 R85, R35, R38.reuse, 0x1, P1 ;  /* 0x0000002623557211 */ /* 0x080fe400008f0eff */
[----:B0-----:R-:W-:Y:S01]  /*f050*/  LEA.HI.X.SX32 R0, R34, R38, 0x1, P3 ;  /* 0x0000002622007211 */ /* 0x001fe200018f0eff */
[----:B------:R-:W-:Y:S01]  /*f060*/  STL [R1+0x240], R80 ;  /* 0x0002405001007387 */ /* 0x000fe20000100800 */
[----:B------:R-:W-:-:S03]  /*f070*/  LEA R104, P3, R42, R39, 0x1 ;  /* 0x000000272a687211 */ /* 0x000fc600078608ff */
[----:B------:R-:W-:Y:S04]  /*f080*/  STL [R1+0x214], R15 ;  /* 0x0002140f01007387 */ /* 0x000fe80000100800 */
[----:B------:R0:W-:Y:S01]  /*f090*/  STL [R1+0x21c], R0 ;  /* 0x00021c0001007387 */ /* 0x0001e20000100800 */
[----:B------:R-:W-:-:S03]  /*f0a0*/  LEA R11, P1, R43, R39, 0x1 ;  /* 0x000000272b0b7211 */ /* 0x000fc600078208ff */
[----:B------:R-:W-:Y:S01]  /*f0b0*/  STL [R1+0x258], R93 ;  /* 0x0002585d01007387 */ /* 0x000fe20000100800 */
[-C--:B------:R-:W-:Y:S02]  /*f0c0*/  LEA.HI.X.SX32 R13, R41, R38.reuse, 0x1, P5 ;  /* 0x00000026290d7211 */ /* 0x080fe400028f0eff */
[----:B0-----:R-:W-:Y:S01]  /*f0d0*/  LEA.HI.X.SX32 R0, R40, R38, 0x1, P6 ;  /* 0x0000002628007211 */ /* 0x001fe200030f0eff */
[----:B------:R-:W-:Y:S01]  /*f0e0*/  STL [R1+0x260], R104 ;  /* 0x0002606801007387 */ /* 0x000fe20000100800 */
[----:B----4-:R-:W-:-:S03]  /*f0f0*/  IMAD R44, R44, UR7, RZ ;  /* 0x000000072c2c7c24 */ /* 0x010fc6000f8e02ff */
[----:B------:R-:W-:Y:S04]  /*f100*/  STL [R1+0x234], R85 ;  /* 0x0002345501007387 */ /* 0x000fe80000100800 */
[----:B------:R0:W-:Y:S01]  /*f110*/  STL [R1+0x23c], R0 ;  /* 0x00023c0001007387 */ /* 0x0001e20000100800 */
[----:B------:R-:W-:-:S03]  /*f120*/  LEA.HI.X.SX32 R12, R43, R38, 0x1, P1 ;  /* 0x000000262b0c7211 */ /* 0x000fc600008f0eff */
[----:B------:R-:W-:Y:S01]  /*f130*/  STL [R1+0x278], R11 ;  /* 0x0002780b01007387 */ /* 0x000fe20000100800 */
[----:B0-----:R-:W-:-:S03]  /*f140*/  LEA.HI.X.SX32 R0, R42, R38, 0x1, P3 ;  /* 0x000000262a007211 */ /* 0x001fc600018f0eff */
[----:B------:R-:W-:Y:S01]  /*f150*/  STL [R1+0x678], R42 ;  /* 0x0006782a01007387 */ /* 0x000fe20000100800 */
[----:B------:R-:W-:-:S03]  /*f160*/  IMAD R45, R45, UR7, RZ ;  /* 0x000000072d2d7c24 */ /* 0x000fc6000f8e02ff */
[----:B------:R-:W-:Y:S04]  /*f170*/  STL [R1+0x254], R13 ;  /* 0x0002540d01007387 */ /* 0x000fe80000100800 */
[----:B------:R0:W-:Y:S01]  /*f180*/  STL [R1+0x25c], R0 ;  /* 0x00025c0001007387 */ /* 0x0001e20000100800 */
[----:B------:R-:W-:Y:S01]  /*f190*/  IMAD R46, R46, UR7, RZ ;  /* 0x000000072e2e7c24 */ /* 0x000fe2000f8e02ff */
[-C--:B------:R-:W-:Y:S02]  /*f1a0*/  LEA R103, P3, R45, R39.reuse, 0x1 ;  /* 0x000000272d677211 */ /* 0x080fe400078608ff */
[----:B------:R-:W-:Y:S01]  /*f1b0*/  STL [R1+0x680], R43 ;  /* 0x0006802b01007387 */ /* 0x000fe20000100800 */
[----:B0-----:R-:W-:-:S03]  /*f1c0*/  LEA R0, P1, R44, R39, 0x1 ;  /* 0x000000272c007211 */ /* 0x001fc600078208ff */
[----:B------:R-:W-:Y:S01]  /*f1d0*/  STL [R1+0x274], R12 ;  /* 0x0002740c01007387 */ /* 0x000fe20000100800 */
[----:B------:R-:W-:-:S03]  /*f1e0*/  IMAD R47, R47, UR7, RZ ;  /* 0x000000072f2f7c24 */ /* 0x000fc6000f8e02ff */
[----:B------:R0:W-:Y:S01]  /*f1f0*/  STL [R1+0x280], R0 ;  /* 0x0002800001007387 */ /* 0x0001e20000100800 */
[----:B------:R-:W-:Y:S01]  /*f200*/  IMAD R48, R48, UR7, RZ ;  /* 0x0000000730307c24 */ /* 0x000fe2000f8e02ff */
[-C--:B------:R-:W-:Y:S01]  /*f210*/  LEA R79, P5, R46, R39.reuse, 0x1 ;  /* 0x000000272e4f7211 */ /* 0x080fe200078a08ff */
[----:B------:R-:W-:Y:S01]  /*f220*/  IMAD R49, R49, UR7, RZ ;  /* 0x0000000731317c24 */ /* 0x000fe2000f8e02ff */
[----:B------:R-:W-:Y:S01]  /*f230*/  STL [R1+0x688], R44 ;  /* 0x0006882c01007387 */ /* 0x000fe20000100800 */
[-C--:B------:R-:W-:Y:S02]  /*f240*/  LEA.HI.X.SX32 R86, R45, R38.reuse, 0x1, P3 ;  /* 0x000000262d567211 */ /* 0x080fe400018f0eff */
[----:B0-----:R-:W-:Y:S01]  /*f250*/  LEA.HI.X.SX32 R0, R44, R38, 0x1, P1 ;  /* 0x000000262c007211 */ /* 0x001fe200008f0eff */
[----:B------:R-:W-:Y:S01]  /*f260*/  STL [R1+0x298], R103 ;  /* 0x0002986701007387 */ /* 0x000fe20000100800 */
[----:B------:R-:W-:Y:S01]  /*f270*/  LEA R125, P1, R47, R39, 0x1 ;  /* 0x000000272f7d7211 */ /* 0x000fe200078208ff */
[----:B------:R-:W-:-:S02]  /*f280*/  IMAD R50, R50, UR7, RZ ;  /* 0x0000000732327c24 */ /* 0x000fc4000f8e02ff */
[----:B------:R0:W-:Y:S01]  /*f290*/  STL [R1+0x27c], R0 ;  /* 0x00027c0001007387 */ /* 0x0001e20000100800 */
[-C--:B------:R-:W-:Y:S01]  /*f2a0*/  LEA R78, P3, R48, R39.reuse, 0x1 ;  /* 0x00000027304e7211 */ /* 0x080fe200078608ff */
[----:B------:R-:W-:Y:S01]  /*f2b0*/  IMAD R51, R51, UR7, RZ ;  /* 0x0000000733337c24 */ /* 0x000fe2000f8e02ff */
[-C--:B------:R-:W-:Y:S01]  /*f2c0*/  LEA.HI.X.SX32 R10, R47, R38.reuse, 0x1, P1 ;  /* 0x000000262f0a7211 */ /* 0x080fe200008f0eff */
[----:B------:R-:W-:Y:S01]  /*f2d0*/  STL [R1+0x2a0], R79 ;  /* 0x0002a04f01007387 */ /* 0x000fe20000100800 */
[----:B------:R-:W-:Y:S01]  /*f2e0*/  IMAD R52, R52, UR7, RZ ;  /* 0x0000000734347c24 */ /* 0x000fe2000f8e02ff */
[-C--:B0-----:R-:W-:Y:S02]  /*f2f0*/  LEA.HI.X.SX32 R0, R46, R38.reuse, 0x1, P5 ;  /* 0x000000262e007211 */ /* 0x081fe400028f0eff */
[----:B------:R0:W-:Y:S01]  /*f300*/  STL [R1+0x690], R45 ;  /* 0x0006902d01007387 */ /* 0x0001e20000100800 */
[-C--:B------:R-:W-:Y:S02]  /*f310*/  LEA R92, P5, R49, R39.reuse, 0x1 ;  /* 0x00000027315c7211 */ /* 0x080fe400078a08ff */
[-C--:B------:R-:W-:Y:S01]  /*f320*/  LEA.HI.X.SX32 R102, R48, R38.reuse, 0x1, P3 ;  /* 0x0000002630667211 */ /* 0x080fe200018f0eff */
[----:B------:R-:W-:Y:S01]  /*f330*/  STL [R1+0x294], R86 ;  /* 0x0002945601007387 */ /* 0x000fe20000100800 */
[-C--:B------:R-:W-:Y:S01]  /*f340*/  LEA R101, P1, R50, R39.reuse, 0x1 ;  /* 0x0000002732657211 */ /* 0x080fe200078208ff */
[----:B------:R-:W-:Y:S01]  /*f350*/  IMAD R53, R53, UR7, RZ ;  /* 0x0000000735357c24 */ /* 0x000fe2000f8e02ff */
[----:B------:R-:W-:Y:S01]  /*f360*/  LEA.HI.X.SX32 R9, R49, R38, 0x1, P5 ;  /* 0x0000002631097211 */ /* 0x000fe200028f0eff */
[----:B------:R1:W-:Y:S01]  /*f370*/  STL [R1+0x29c], R0 ;  /* 0x00029c0001007387 */ /* 0x0003e20000100800 */
[----:B------:R-:W-:Y:S01]  /*f380*/  LEA R124, P3, R51, R39, 0x1 ;  /* 0x00000027337c7211 */ /* 0x000fe200078608ff */
[----:B------:R-:W-:-:S02]  /*f390*/  IMAD R54, R54, UR7, RZ ;  /* 0x0000000736367c24 */ /* 0x000fc4000f8e02ff */
[----:B------:R-:W-:Y:S01]  /*f3a0*/  STL [R1+0x2b8], R125 ;  /* 0x0002b87d01007387 */ /* 0x000fe20000100800 */
[----:B------:R-:W-:Y:S01]  /*f3b0*/  LEA R77, P5, R52, R39, 0x1 ;  /* 0x00000027344d7211 */ /* 0x000fe200078a08ff */
[----:B------:R-:W-:Y:S02]  /*f3c0*/  IMAD R55, R55, UR7, RZ ;  /* 0x0000000737377c24 */ /* 0x000fe4000f8e02ff */
[----:B------:R-:W-:Y:S01]  /*f3d0*/  STL [R1+0x2c0], R78 ;  /* 0x0002c04e01007387 */ /* 0x000fe20000100800 */
[----:B0-----:R-:W-:-:S03]  /*f3e0*/  LEA.HI.X.SX32 R45, R50, R38, 0x1, P1 ;  /* 0x00000026322d7211 */ /* 0x001fc600008f0eff */
[----:B------:R-:W-:Y:S01]  /*f3f0*/  STL [R1+0x2b4], R10 ;  /* 0x0002b40a01007387 */ /* 0x000fe20000100800 */
[----:B------:R-:W-:-:S03]  /*f400*/  LEA.HI.X.SX32 R114, R51, R38, 0x1, P3 ;  /* 0x0000002633727211 */ /* 0x000fc600018f0eff */
[----:B------:R-:W-:Y:S01]  /*f410*/  STL [R1+0x2d8], R92 ;  /* 0x0002d85c01007387 */ /* 0x000fe20000100800 */
[----:B------:R-:W-:Y:S01]  /*f420*/  IMAD R56, R56, UR7, RZ ;  /* 0x0000000738387c24 */ /* 0x000fe2000f8e02ff */
[----:B------:R-:W-:Y:S02]  /*f430*/  LEA.HI.X.SX32 R44, R52, R38, 0x1, P5 ;  /* 0x00000026342c7211 */ /* 0x000fe400028f0eff */
[----:B------:R-:W-:Y:S01]  /*f440*/  STL [R1+0x2bc], R102 ;  /* 0x0002bc6601007387 */ /* 0x000fe20000100800 */
[----:B------:R-:W-:-:S03]  /*f450*/  LEA R100, P1, R53, R39, 0x1 ;  /* 0x0000002735647211 */ /* 0x000fc600078208ff */
[----:B------:R-:W-:Y:S01]  /*f460*/  STL [R1+0x2d4], R9 ;  /* 0x0002d40901007387 */ /* 0x000fe20000100800 */
[-C--:B------:R-:W-:Y:S01]  /*f470*/  LEA R99, P3, R54, R39.reuse, 0x1 ;  /* 0x0000002736637211 */ /* 0x080fe200078608ff */
[----:B------:R-:W-:Y:S02]  /*f480*/  IMAD R58, R58, UR7, RZ ;  /* 0x000000073a3a7c24 */ /* 0x000fe4000f8e02ff */
[----:B------:R-:W-:Y:S01]  /*f490*/  STL [R1+0x2e0], R101 ;  /* 0x0002e06501007387 */ /* 0x000fe20000100800 */
[----:B------:R-:W-:Y:S01]  /*f4a0*/  LEA R123, P5, R55, R39, 0x1 ;  /* 0x00000027377b7211 */ /* 0x000fe200078a08ff */
[----:B------:R-:W-:Y:S02]  /*f4b0*/  IMAD R57, R57, UR7, RZ ;  /* 0x0000000739397c24 */ /* 0x000fe4000f8e02ff */
[----:B------:R-:W-:Y:S01]  /*f4c0*/  STL [R1+0x2f8], R124 ;  /* 0x0002f87c01007387 */ /* 0x000fe20000100800 */
[----:B------:R-:W-:-:S03]  /*f4d0*/  LEA.HI.X.SX32 R8, R53, R38, 0x1, P1 ;  /* 0x0000002635087211 */ /* 0x000fc600008f0eff */
[----:B------:R-:W-:Y:S01]  /*f4e0*/  STL [R1+0x2dc], R45 ;  /* 0x0002dc2d01007387 */ /* 0x000fe20000100800 */
[----:B------:R-:W-:-:S03]  /*f4f0*/  LEA.HI.X.SX32 R43, R54, R38, 0x1, P3 ;  /* 0x00000026362b7211 */ /* 0x000fc600018f0eff */
[----:B------:R-:W-:Y:S01]  /*f500*/  STL [R1+0x300], R77 ;  /* 0x0003004d01007387 */ /* 0x000fe20000100800 */
[----:B------:R-:W-:-:S03]  /*f510*/  LEA R76, P1, R56, R39, 0x1 ;  /* 0x00000027384c7211 */ /* 0x000fc600078208ff */
[----:B------:R-:W-:Y:S01]  /*f520*/  STL [R1+0x2f4], R114 ;  /* 0x0002f47201007387 */ /* 0x000fe20000100800 */
[----:B------:R-:W-:Y:S01]  /*f530*/  LEA.HI.X.SX32 R87, R55, R38, 0x1, P5 ;  /* 0x0000002637577211 */ /* 0x000fe200028f0eff */
[----:B------:R-:W-:Y:S02]  /*f540*/  IMAD R59, R59, UR7, RZ ;  /* 0x000000073b3b7c24 */ /* 0x000fe4000f8e02ff */
[----:B------:R-:W-:Y:S01]  /*f550*/  STL [R1+0x2fc], R44 ;  /* 0x0002fc2c01007387 */ /* 0x000fe20000100800 */
[-C--:B------:R-:W-:Y:S01]  /*f560*/  LEA R75, P5, R58, R39.reuse, 0x1 ;  /* 0x000000273a4b7211 */ /* 0x080fe200078a08ff */
[----:B------:R-:W-:Y:S02]  /*f570*/  IMAD R60, R60, UR7, RZ ;  /* 0x000000073c3c7c24 */ /* 0x000fe4000f8e02ff */
[----:B------:R-:W-:Y:S01]  /*f580*/  STL [R1+0x318], R100 ;  /* 0x0003186401007387 */ /* 0x000fe20000100800 */
[----:B------:R-:W-:-:S03]  /*f590*/  LEA R91, P3, R57, R39, 0x1 ;  /* 0x00000027395b7211 */ /* 0x000fc600078608ff */
[----:B------:R-:W-:Y:S01]  /*f5a0*/  STL [R1+0x320], R99 ;  /* 0x0003206301007387 */ /* 0x000fe20000100800 */
[----:B------:R-:W-:-:S03]  /*f5b0*/  LEA.HI.X.SX32 R42, R56, R38, 0x1, P1 ;  /* 0x00000026382a7211 */ /* 0x000fc600008f0eff */
[----:B------:R-:W-:Y:S01]  /*f5c0*/  STL [R1+0x338], R123 ;  /* 0x0003387b01007387 */ /* 0x000fe20000100800 */
[----:B------:R-:W-:Y:S01]  /*f5d0*/  IMAD R61, R61, UR7, RZ ;  /* 0x000000073d3d7c24 */ /* 0x000fe2000f8e02ff */
[-C--:B-1----:R-:W-:Y:S02]  /*f5e0*/  LEA.HI.X.SX32 R0, R58, R38.reuse, 0x1, P5 ;  /* 0x000000263a007211 */ /* 0x082fe400028f0eff */
[----:B------:R-:W-:Y:S01]  /*f5f0*/  STL [R1+0x314], R8 ;  /* 0x0003140801007387 */ /* 0x000fe20000100800 */
[----:B------:R-:W-:-:S03]  /*f600*/  LEA.HI.X.SX32 R88, R57, R38, 0x1, P3 ;  /* 0x0000002639587211 */ /* 0x000fc600018f0eff */
[----:B------:R-:W-:Y:S01]  /*f610*/  STL [R1+0x31c], R43 ;  /* 0x00031c2b01007387 */ /* 0x000fe20000100800 */
[----:B------:R-:W-:-:S03]  /*f620*/  LEA R122, P1, R59, R39, 0x1 ;  /* 0x000000273b7a7211 */ /* 0x000fc600078208ff */
        /* <DEDUP_REMOVED lines=8> */
[----:B------:R-:W-:-:S03]  /*f6b0*/  IMAD R63, R63, UR7, RZ ;  /* 0x000000073f3f7c24 */ /* 0x000fc6000f8e02ff */
[----:B------:R-:W-:Y:S01]  /*f6c0*/  STL [R1+0x360], R75 ;  /* 0x0003604b01007387 */ /* 0x000fe20000100800 */
[----:B------:R-:W-:-:S03]  /*f6d0*/  LEA R73, P1, R62, R39, 0x1 ;  /* 0x000000273e497211 */ /* 0x000fc600078208ff */
[----:B------:R0:W-:Y:S01]  /*f6e0*/  STL [R1+0x35c], R0 ;  /* 0x00035c0001007387 */ /* 0x0001e20000100800 */
[----:B------:R-:W-:-:S03]  /*f6f0*/  LEA.HI.X.SX32 R35, R61, R38, 0x1, P5 ;  /* 0x000000263d237211 */ /* 0x000fc600028f0eff */
[----:B------:R-:W-:Y:S04]  /*f700*/  STL [R1+0x354], R88 ;  /* 0x0003545801007387 */ /* 0x000fe80000100800 */
[----:B------:R-:W-:Y:S01]  /*f710*/  STL [R1+0x378], R122 ;  /* 0x0003787a01007387 */ /* 0x000fe20000100800 */
[----:B0-----:R-:W-:-:S03]  /*f720*/  LEA.HI.X.SX32 R0, R60, R38, 0x1, P3 ;  /* 0x000000263c007211 */ /* 0x001fc600018f0eff */
[----:B------:R-:W-:Y:S01]  /*f730*/  STL [R1+0x380], R74 ;  /* 0x0003804a01007387 */ /* 0x000fe20000100800 */
[----:B------:R-:W-:-:S03]  /*f740*/  LEA R116, P3, R63, R39, 0x1 ;  /* 0x000000273f747211 */ /* 0x000fc600078608ff */
[----:B------:R-:W-:Y:S04]  /*f750*/  STL [R1+0x374], R5 ;  /* 0x0003740501007387 */ /* 0x000fe80000100800 */
[----:B------:R0:W-:Y:S04]  /*f760*/  STL [R1+0x37c], R0 ;  /* 0x00037c0001007387 */ /* 0x0001e80000100800 */
[----:B------:R-:W-:Y:S04]  /*f770*/  STL [R1+0x398], R34 ;  /* 0x0003982201007387 */ /* 0x000fe80000100800 */
[----:B------:R-:W-:Y:S01]  /*f780*/  STL [R1+0x394], R35 ;  /* 0x0003942301007387 */ /* 0x000fe20000100800 */
[----:B0-----:R-:W-:-:S03]  /*f790*/  LEA.HI.X.SX32 R0, R62, R38, 0x1, P1 ;  /* 0x000000263e007211 */ /* 0x001fc600008f0eff */
[----:B------:R-:W-:Y:S04]  /*f7a0*/  STL [R1+0x3a0], R73 ;  /* 0x0003a04901007387 */ /* 0x000fe80000100800 */
[----:B------:R-:W-:Y:S04]  /*f7b0*/  STL [R1+0x3b8], R116 ;  /* 0x0003b87401007387 */ /* 0x000fe80000100800 */
[----:B------:R0:W-:Y:S04]  /*f7c0*/  STL [R1+0x39c], R0 ;  /* 0x00039c0001007387 */ /* 0x0001e80000100800 */
[----:B------:R-:W2:Y:S04]  /*f7d0*/  LDL R7, [R1+0x40] ;  /* 0x0000400001077983 */ /* 0x000ea80000100800 */
[----:B------:R-:W2:Y:S01]  /*f7e0*/  LDL R6, [R1+0x44] ;  /* 0x0000440001067983 */ /* 0x000ea20000100800 */
[----:B------:R-:W-:-:S02]  /*f7f0*/  IMAD R64, R64, UR7, RZ ;  /* 0x0000000740407c24 */ /* 0x000fc4000f8e02ff */
[----:B------:R-:W-:Y:S02]  /*f800*/  IMAD R65, R65, UR7, RZ ;  /* 0x0000000741417c24 */ /* 0x000fe4000f8e02ff */
[----:B------:R-:W-:Y:S01]  /*f810*/  IMAD R66, R66, UR7, RZ ;  /* 0x0000000742427c24 */ /* 0x000fe2000f8e02ff */
[CC--:B------:R-:W-:Y:S01]  /*f820*/  LEA R72, P5, R64.reuse, R39.reuse, 0x1 ;  /* 0x0000002740487211 */ /* 0x0c0fe200078a08ff */
[----:B------:R-:W-:Y:S01]  /*f830*/  IMAD R67, R67, UR7, RZ ;  /* 0x0000000743437c24 */ /* 0x000fe2000f8e02ff */
[-C--:B------:R-:W-:Y:S02]  /*f840*/  LEA.HI.X.SX32 R98, R63, R38.reuse, 0x1, P3 ;  /* 0x000000263f627211 */ /* 0x080fe400018f0eff */
[-C--:B0-----:R-:W-:Y:S02]  /*f850*/  LEA.HI.X.SX32 R0, R64, R38.reuse, 0x1, P5 ;  /* 0x0000002640007211 */ /* 0x081fe400028f0eff */
[CC--:B------:R-:W-:Y:S02]  /*f860*/  LEA R90, P1, R65.reuse, R39.reuse, 0x1 ;  /* 0x00000027415a7211 */ /* 0x0c0fe400078208ff */
[-C--:B------:R-:W-:Y:S01]  /*f870*/  LEA R119, P3, R66, R39.reuse, 0x1 ;  /* 0x0000002742777211 */ /* 0x080fe200078608ff */
[----:B------:R0:W-:Y:S01]  /*f880*/  STL [R1+0x3bc], R0 ;  /* 0x0003bc0001007387 */ /* 0x0001e20000100800 */
[----:B------:R-:W-:Y:S01]  /*f890*/  LEA.HI.X.SX32 R121, R65, R38, 0x1, P1 ;  /* 0x0000002641797211 */ /* 0x000fe200008f0eff */
[----:B------:R-:W-:Y:S01]  /*f8a0*/  IMAD R68, R68, UR7, RZ ;  /* 0x0000000744447c24 */ /* 0x000fe2000f8e02ff */
[----:B------:R-:W-:Y:S01]  /*f8b0*/  LEA R120, P5, R67, R39, 0x1 ;  /* 0x0000002743787211 */ /* 0x000fe200078a08ff */
[----:B------:R-:W-:Y:S01]  /*f8c0*/  STL [R1+0x3c0], R72 ;  /* 0x0003c04801007387 */ /* 0x000fe20000100800 */
[----:B------:R-:W-:-:S03]  /*f8d0*/  IMAD R69, R69, UR7, RZ ;  /* 0x0000000745457c24 */ /* 0x000fc6000f8e02ff */
[----:B------:R-:W-:Y:S01]  /*f8e0*/  STL [R1+0x3b4], R98 ;  /* 0x0003b46201007387 */ /* 0x000fe20000100800 */
[-C--:B0-----:R-:W-:Y:S01]  /*f8f0*/  LEA.HI.X.SX32 R0, R66, R38.reuse, 0x1, P3 ;  /* 0x0000002642007211 */ /* 0x081fe200018f0eff */
[----:B------:R-:W-:Y:S02]  /*f900*/  IMAD R71, R71, UR7, RZ ;  /* 0x0000000747477c24 */ /* 0x000fe4000f8e02ff */
[----:B------:R-:W-:Y:S01]  /*f910*/  STL [R1+0x3d8], R90 ;  /* 0x0003d85a01007387 */ /* 0x000fe20000100800 */
[----:B------:R-:W-:Y:S01]  /*f920*/  IMAD R70, R70, UR7, RZ ;  /* 0x0000000746467c24 */ /* 0x000fe2000f8e02ff */
[----:B------:R-:W-:Y:S02]  /*f930*/  LEA.HI.X.SX32 R89, R67, R38, 0x1, P5 ;  /* 0x0000002643597211 */ /* 0x000fe400028f0eff */
[----:B------:R-:W-:Y:S01]  /*f940*/  STL [R1+0x3e0], R119 ;  /* 0x0003e07701007387 */ /* 0x000fe20000100800 */
[----:B------:R-:W-:-:S03]  /*f950*/  LEA R40, P3, R69, R39, 0x1 ;  /* 0x0000002745287211 */ /* 0x000fc600078608ff */
[----:B------:R-:W-:Y:S01]  /*f960*/  STL [R1+0x3d4], R121 ;  /* 0x0003d47901007387 */ /* 0x000fe20000100800 */
[----:B------:R-:W-:-:S03]  /*f970*/  LEA R117, P6, R71, R39, 0x1 ;  /* 0x0000002747757211 */ /* 0x000fc600078c08ff */
[----:B------:R0:W-:Y:S01]  /*f980*/  STL [R1+0x3dc], R0 ;  /* 0x0003dc0001007387 */ /* 0x0001e20000100800 */
[----:B------:R-:W-:-:S03]  /*f990*/  LEA R36, P5, R70, R39, 0x1 ;  /* 0x0000002746247211 */ /* 0x000fc600078a08ff */
[----:B------:R-:W-:Y:S01]  /*f9a0*/  STL [R1+0x3f8], R120 ;  /* 0x0003f87801007387 */ /* 0x000fe20000100800 */
[-C--:B------:R-:W-:Y:S02]  /*f9b0*/  LEA.HI.X.SX32 R41, R69, R38.reuse, 0x1, P3 ;  /* 0x0000002645297211 */ /* 0x080fe400018f0eff */
[----:B0-----:R-:W-:Y:S01]  /*f9c0*/  LEA R0, P1, R68, R39, 0x1 ;  /* 0x0000002744007211 */ /* 0x001fe200078208ff */
[----:B------:R-:W-:Y:S01]  /*f9d0*/  STL [R1+0x3f4], R89 ;  /* 0x0003f45901007387 */ /* 0x000fe20000100800 */
[-C--:B------:R-:W-:Y:S02]  /*f9e0*/  LEA.HI.X.SX32 R37, R70, R38.reuse, 0x1, P5 ;  /* 0x0000002646257211 */ /* 0x080fe400028f0eff */
[----:B------:R-:W-:Y:S01]  /*f9f0*/  LEA.HI.X.SX32 R2, R68, R38, 0x1, P1 ;  /* 0x0000002644027211 */ /* 0x000fe200008f0eff */
[----:B------:R-:W-:Y:S01]  /*fa00*/  STL [R1+0x3fc], R0 ;  /* 0x0003fc0001007387 */ /* 0x000fe20000100800 */
[----:B------:R-:W-:-:S03]  /*fa10*/  PRMT R4, RZ, 0x7610, R4 ;  /* 0x00007610ff047816 */ /* 0x000fc60000000004 */
[----:B------:R-:W-:Y:S01]  /*fa20*/  STL [R1+0x410], R40 ;  /* 0x0004102801007387 */ /* 0x000fe20000100800 */
[----:B------:R-:W-:-:S03]  /*fa30*/  LEA.HI.X.SX32 R69, R71, R38, 0x1, P6 ;  /* 0x0000002647457211 */ /* 0x000fc600030f0eff */
[----:B------:R-:W-:Y:S04]  /*fa40*/  STL [R1+0x19c], R117 ;  /* 0x00019c7501007387 */ /* 0x000fe80000100800 */
[----:B------:R-:W-:Y:S04]  /*fa50*/  STL [R1+0x414], R36 ;  /* 0x0004142401007387 */ /* 0x000fe80000100800 */
[----:B------:R-:W3:Y:S04]  /*fa60*/  LDL R70, [R1+0xc4] ;  /* 0x0000c40001467983 */ /* 0x000ee80000100800 */
[----:B------:R-:W-:Y:S04]  /*fa70*/  STL [R1+0x194], R41 ;  /* 0x0001942901007387 */ /* 0x000fe80000100800 */
[----:B------:R-:W-:Y:S04]  /*fa80*/  STL [R1+0x18c], R2 ;  /* 0x00018c0201007387 */ /* 0x000fe80000100800 */
[----:B------:R-:W4:Y:S04]  /*fa90*/  LDL R71, [R1+0x80] ;  /* 0x0000800001477983 */ /* 0x000f280000100800 */
[----:B------:R-:W-:Y:S04]  /*faa0*/  STL [R1+0x198], R37 ;  /* 0x0001982501007387 */ /* 0x000fe80000100800 */
[----:B------:R-:W-:Y:S04]  /*fab0*/  STL [R1+0x190], R69 ;  /* 0x0001904501007387 */ /* 0x000fe80000100800 */
[----:B--2---:R0:W2:Y:S04]  /*fac0*/  @P0 LDG.E.U16 R4, desc[UR20][R6.64] ;  /* 0x0000001406040981 */ /* 0x0040a8000c1e1500 */
[----:B------:R-:W2:Y:S01]  /*fad0*/  LDL R7, [R1+0x60] ;  /* 0x0000600001077983 */ /* 0x000ea20000100800 */
[----:B------:R-:W-:Y:S01]  /*fae0*/  PRMT R32, RZ, 0x7610, R32 ;  /* 0x00007610ff207816 */ /* 0x000fe20000000020 */
[----:B0-----:R-:W-:-:S02]  /*faf0*/  @P0 IMAD.MOV.U32 R6, RZ, RZ, R97 ;  /* 0x000000ffff060224 */ /* 0x001fc400078e0061 */
[----:B------:R0:W-:Y:S04]  /*fb00*/  STS.U16 [R3+UR9], R118 ;  /* 0x0000007603007988 */ /* 0x0001e80008000409 */
[----:B------:R-:W3:Y:S04]  /*fb10*/  LDL.LU R97, [R1+0x798] ;  /* 0x0007980001617983 */ /* 0x000ee80000300800 */
[----:B0-----:R-:W3:Y:S04]  /*fb20*/  LDL R118, [R1+0x140] ;  /* 0x0001400001767983 */ /* 0x001ee80000100800 */
[----:B--2---:R0:W2:Y:S04]  /*fb30*/  @P0 LDG.E.U16 R32, desc[UR20][R6.64] ;  /* 0x0000001406200981 */ /* 0x0040a8000c1e1500 */
[----:B------:R-:W2:Y:S01]  /*fb40*/  LDL.LU R7, [R1+0x24] ;  /* 0x0000240001077983 */ /* 0x000ea20000300800 */
[----:B------:R-:W-:Y:S01]  /*fb50*/  PRMT R31, RZ, 0x7610, R31 ;  /* 0x00007610ff1f7816 */ /* 0x000fe2000000001f */
[----:B0-----:R-:W-:-:S02]  /*fb60*/  @P0 IMAD.MOV.U32 R6, RZ, RZ, R115 ;  /* 0x000000ffff060224 */ /* 0x001fc400078e0073 */
[----:B------:R-:W3:Y:S04]  /*fb70*/  LDL.LU R115, [R1+0x794] ;  /* 0x0007940001737983 */ /* 0x000ee80000300800 */
[----:B--2---:R4:W-:Y:S02]  /*fb80*/  STS.U16 [R3+UR9+0x400], R7 ;  /* 0x0004000703007988 */ /* 0x0049e40008000409 */
[----:B----4-:R-:W-:Y:S02]  /*fb90*/  @P0 IMAD.MOV.U32 R7, RZ, RZ, R71 ;  /* 0x000000ffff070224 */ /* 0x010fe400078e0047 */
[----:B------:R-:W2:Y:S04]  /*fba0*/  LDL.LU R71, [R1+0x14] ;  /* 0x0000140001477983 */ /* 0x000ea80000300800 */
[----:B------:R0:W4:Y:S04]  /*fbb0*/  @P0 LDG.E.U16 R31, desc[UR20][R6.64] ;  /* 0x00000014061f0981 */ /* 0x000128000c1e1500 */
[----:B------:R-:W0:Y:S04]  /*fbc0*/  LDL R6, [R1+0xa0] ;  /* 0x0000a00001067983 */ /* 0x000e280000100800 */
[----:B------:R-:W0:Y:S01]  /*fbd0*/  LDL R7, [R1+0xa4] ;  /* 0x0000a40001077983 */ /* 0x000e220000100800 */
[----:B------:R-:W-:-:S03]  /*fbe0*/  PRMT R30, RZ, 0x7610, R30 ;  /* 0x00007610ff1e7816 */ /* 0x000fc6000000001e */
[----:B---3--:R1:W-:Y:S04]  /*fbf0*/  STS.U16 [R3+UR9+0x800], R97 ;  /* 0x0008006103007988 */ /* 0x0083e80008000409 */
[----:B-1----:R-:W3:Y:S01]  /*fc00*/  LDL R97, [R1+0x100] ;  /* 0x0001000001617983 */ /* 0x002ee20000100800 */
[----:B0-----:R-:W-:-:S04]  /*fc10*/  @P0 LOP3.LUT R7, R7, R6, RZ, 0x3c, !PT ;  /* 0x0000000607070212 */ /* 0x001fc800078e3cff */
[----:B------:R-:W-:-:S04]  /*fc20*/  @P0 LOP3.LUT R6, R7, R6, RZ, 0x3c, !PT ;  /* 0x0000000607060212 */ /* 0x000fc800078e3cff */
[----:B------:R-:W-:-:S05]  /*fc30*/  @P0 LOP3.LUT R7, R7, R6, RZ, 0x3c, !PT ;  /* 0x0000000607070212 */ /* 0x000fca00078e3cff */
[----:B------:R0:W2:Y:S04]  /*fc40*/  @P0 LDG.E.U16 R30, desc[UR20][R6.64] ;  /* 0x00000014061e0981 */ /* 0x0000a8000c1e1500 */
[----:B------:R-:W2:Y:S04]  /*fc50*/  LDL.LU R6, [R1+0x20] ;  /* 0x0000200001067983 */ /* 0x000ea80000300800 */
[----:B------:R-:W3:Y:S01]  /*fc60*/  LDL R7, [R1+0xc0] ;  /* 0x0000c00001077983 */ /* 0x000ee20000100800 */
[----:B------:R-:W-:-:S03]  /*fc70*/  PRMT R29, RZ, 0x7610, R29 ;  /* 0x00007610ff1d7816 */ /* 0x000fc6000000001d */
[----:B--2---:R0:W-:Y:S02]  /*fc80*/  STS.U16 [R3+UR9+0xc00], R6 ;  /* 0x000c000603007988 */ /* 0x0041e40008000409 */
[----:B0-----:R-:W-:Y:S02]  /*fc90*/  @P0 IMAD.MOV.U32 R6, RZ, RZ, R70 ;  /* 0x000000ffff060224 */ /* 0x001fe400078e0046 */
[----:B------:R-:W2:Y:S04]  /*fca0*/  LDL.LU R70, [R1+0x10] ;  /* 0x0000100001467983 */ /* 0x000ea80000300800 */
[----:B---3--:R0:W3:Y:S04]  /*fcb0*/  @P0 LDG.E.U16 R29, desc[UR20][R6.64] ;  /* 0x00000014061d0981 */ /* 0x0080e8000c1e1500 */
[----:B------:R-:W2:Y:S01]  /*fcc0*/  LDL R7, [R1+0xe0] ;  /* 0x0000e00001077983 */ /* 0x000ea20000100800 */
[----:B------:R-:W-:Y:S01]  /*fcd0*/  PRMT R28, RZ, 0x7610, R28 ;  /* 0x00007610ff1c7816 */ /* 0x000fe2000000001c */
[----:B0-----:R-:W-:-:S02]  /*fce0*/  @P0 IMAD.MOV.U32 R6, RZ, RZ, R96 ;  /* 0x000000ffff060224 */ /* 0x001fc400078e0060 */
[----:B------:R0:W-:Y:S04]  /*fcf0*/  STS.U16 [R3+UR9+0x1000], R115 ;  /* 0x0010007303007988 */ /* 0x0001e80008000409 */
[----:B0-----:R-:W3:Y:S04]  /*fd00*/  LDL R115, [R1+0x164] ;  /* 0x0001640001737983 */ /* 0x001ee80000100800 */
[----:B------:R-:W3:Y:S04]  /*fd10*/  LDL.LU R96, [R1+0x790] ;  /* 0x0007900001607983 */ /* 0x000ee80000300800 */
[----:B--2---:R0:W2:Y:S04]  /*fd20*/  @P0 LDG.E.U16 R28, desc[UR20][R6.64] ;  /* 0x00000014061c0981 */ /* 0x0040a8000c1e1500 */
[----:B------:R-:W2:Y:S01]  /*fd30*/  LDL.LU R7, [R1+0x1c] ;  /* 0x00001c0001077983 */ /* 0x000ea20000300800 */
[----:B------:R-:W-:Y:S01]  /*fd40*/  PRMT R27, RZ, 0x7610, R27 ;  /* 0x00007610ff1b7816 */ /* 0x000fe2000000001b */
[----:B0-----:R-:W-:-:S02]  /*fd50*/  @P0 IMAD.MOV.U32 R6, RZ, RZ, R112 ;  /* 0x000000ffff060224 */ /* 0x001fc400078e0070 */
[----:B------:R-:W3:Y:S04]  /*fd60*/  LDL.LU R112, [R1+0x78c] ;  /* 0x00078c0001707983 */ /* 0x000ee80000300800 */
[----:B--2---:R0:W-:Y:S02]  /*fd70*/  STS.U16 [R3+UR9+0x1400], R7 ;  /* 0x0014000703007988 */ /* 0x0041e40008000409 */
[----:B0-----:R-:W-:Y:S02]  /*fd80*/  @P0 IMAD.MOV.U32 R7, RZ, RZ, R97 ;  /* 0x000000ffff070224 */ /* 0x001fe400078e0061 */
[----:B------:R-:W2:Y:S04]  /*fd90*/  LDL.LU R97, [R1+0xc] ;  /* 0x00000c0001617983 */ /* 0x000ea80000300800 */
[----:B------:R0:W2:Y:S04]  /*fda0*/  @P0 LDG.E.U16 R27, desc[UR20][R6.64] ;  /* 0x00000014061b0981 */ /* 0x0000a8000c1e1500 */
[----:B------:R-:W0:Y:S04]  /*fdb0*/  LDL R6, [R1+0x120] ;  /* 0x0001200001067983 */ /* 0x000e280000100800 */
[----:B------:R-:W0:Y:S01]  /*fdc0*/  LDL R7, [R1+0x124] ;  /* 0x0001240001077983 */ /* 0x000e220000100800 */
[----:B------:R-:W-:-:S02]  /*fdd0*/  PRMT R26, RZ, 0x7610, R26 ;  /* 0x00007610ff1a7816 */ /* 0x000fc4000000001a */
[----:B------:R-:W-:Y:S01]  /*fde0*/  PRMT R25, RZ, 0x7610, R25 ;  /* 0x00007610ff197816 */ /* 0x000fe20000000019 */
[----:B---3--:R1:W-:Y:S01]  /*fdf0*/  STS.U16 [R3+UR9+0x1800], R96 ;  /* 0x0018006003007988 */ /* 0x0083e20008000409 */
[----:B------:R-:W-:-:S03]  /*fe00*/  PRMT R24, RZ, 0x7610, R24 ;  /* 0x00007610ff187816 */ /* 0x000fc60000000018 */
[----:B-1----:R-:W3:Y:S01]  /*fe10*/  LDL.LU R96, [R1+0x18] ;  /* 0x0000180001607983 */ /* 0x002ee20000300800 */
[----:B0-----:R-:W-:-:S04]  /*fe20*/  @P0 LOP3.LUT R7, R7, R6, RZ, 0x3c, !PT ;  /* 0x0000000607070212 */ /* 0x001fc800078e3cff */
[----:B------:R-:W-:-:S04]  /*fe30*/  @P0 LOP3.LUT R6, R7, R6, RZ, 0x3c, !PT ;  /* 0x0000000607060212 */ /* 0x000fc800078e3cff */
[----:B------:R-:W-:-:S05]  /*fe40*/  @P0 LOP3.LUT R7, R7, R6, RZ, 0x3c, !PT ;  /* 0x0000000607070212 */ /* 0x000fca00078e3cff */
[----:B------:R0:W2:Y:S02]  /*fe50*/  @P0 LDG.E.U16 R26, desc[UR20][R6.64] ;  /* 0x00000014061a0981 */ /* 0x0000a4000c1e1500 */
[----:B0-----:R-:W-:Y:S02]  /*fe60*/  @P0 IMAD.MOV.U32 R6, RZ, RZ, R95 ;  /* 0x000000ffff060224 */ /* 0x001fe400078e005f */
[----:B------:R-:W-:Y:S01]  /*fe70*/  @P0 IMAD.MOV.U32 R7, RZ, RZ, R118 ;  /* 0x000000ffff070224 */ /* 0x000fe200078e0076 */
[----:B------:R-:W2:Y:S04]  /*fe80*/  LDL.LU R95, [R1+0x788] ;  /* 0x00078800015f7983 */ /* 0x000ea80000300800 */
[----:B------:R0:W2:Y:S04]  /*fe90*/  @P0 LDG.E.U16 R25, desc[UR20][R6.64] ;  /* 0x0000001406190981 */ /* 0x0000a8000c1e1500 */
[----:B------:R-:W2:Y:S01]  /*fea0*/  LDL.LU R118, [R1+0x8] ;  /* 0x0000080001767983 */ /* 0x000ea20000300800 */
[----:B0-----:R-:W-:-:S02]  /*feb0*/  @P0 IMAD.MOV.U32 R6, RZ, RZ, R115 ;  /* 0x000000ffff060224 */ /* 0x001fc400078e0073 */
[----:B------:R-:W-:Y:S02]  /*fec0*/  @P0 IMAD.MOV.U32 R7, RZ, RZ, R20 ;  /* 0x000000ffff070224 */ /* 0x000fe400078e0014 */
[----:B------:R-:W2:Y:S04]  /*fed0*/  LDL.LU R20, [R1+0x784] ;  /* 0x0007840001147983 */ /* 0x000ea80000300800 */
[----:B------:R0:W3:Y:S02]  /*fee0*/  @P0 LDG.E.U16 R24, desc[UR20][R6.64] ;  /* 0x0000001406180981 */ /* 0x0000e4000c1e1500 */
[----:B0-----:R-:W-:Y:S02]  /*fef0*/  @P0 IMAD.MOV.U32 R7, RZ, RZ, R19 ;  /* 0x000000ffff070224 */ /* 0x001fe400078e0013 */
[----:B------:R-:W3:Y:S01]  /*ff00*/  LDL.LU R19, [R1+0x780] ;  /* 0x0007800001137983 */ /* 0x000ee20000300800 */
[----:B------:R-:W-:Y:S01]  /*ff10*/  PRMT R23, RZ, 0x7610, R23 ;  /* 0x00007610ff177816 */ /* 0x000fe20000000017 */
[----:B------:R-:W-:Y:S01]  /*ff20*/  @P0 IMAD.MOV.U32 R6, RZ, RZ, R109 ;  /* 0x000000ffff060224 */ /* 0x000fe200078e006d */
[----:B------:R-:W-:Y:S01]  /*ff30*/  PRMT R22, RZ, 0x7610, R22 ;  /* 0x00007610ff167816 */ /* 0x000fe20000000016 */
[----:B------:R0:W-:Y:S04]  /*ff40*/  STS.U16 [R3+UR9+0x2400], R71 ;  /* 0x0024004703007988 */ /* 0x0001e80008000409 */
[----:B------:R-:W4:Y:S04]  /*ff50*/  LDL.LU R109, [R1+0x77c] ;  /* 0x00077c00016d7983 */ /* 0x000f280000300800 */
[----:B------:R1:W4:Y:S04]  /*ff60*/  @P0 LDG.E.U16 R23, desc[UR20][R6.64] ;  /* 0x0000001406170981 */ /* 0x000328000c1e1500 */
[----:B0-----:R-:W4:Y:S01]  /*ff70*/  LDL.LU R71, [R1+0x4] ;  /* 0x0000040001477983 */ /* 0x001f220000300800 */
[----:B-1----:R-:W-:-:S02]  /*ff80*/  @P0 IMAD.MOV.U32 R6, RZ, RZ, R113 ;  /* 0x000000ffff060224 */ /* 0x002fc400078e0071 */
[----:B------:R-:W-:Y:S02]  /*ff90*/  @P0 IMAD.MOV.U32 R7, RZ, RZ, R18 ;  /* 0x000000ffff070224 */ /* 0x000fe400078e0012 */
[----:B------:R-:W4:Y:S04]  /*ffa0*/  LDL.LU R18, [R1+0x778] ;  /* 0x0007780001127983 */ /* 0x000f280000300800 */
[----:B------:R-:W4:Y:S04]  /*ffb0*/  LDL.LU R113, [R1+0x774] ;  /* 0x0007740001717983 */ /* 0x000f280000300800 */
[----:B------:R0:W4:Y:S04]  /*ffc0*/  @P0 LDG.E.U16 R22, desc[UR20][R6.64] ;  /* 0x0000001406160981 */ /* 0x000128000c1e1500 */
[----:B------:R1:W-:Y:S01]  /*ffd0*/  STS.U16 [R3+UR9+0x2c00], R70 ;  /* 0x002c004603007988 */ /* 0x0003e20008000409 */
[----:B0-----:R-:W-:-:S03]  /*ffe0*/  @P0 IMAD.MOV.U32 R7, RZ, RZ, R17 ;  /* 0x000000ffff070224 */ /* 0x001fc600078e0011 */
[----:B-1----:R-:W4:Y:S04]  /*fff0*/  LDL.LU R70, [R1] ;  /* 0x0000000001467983 */ /* 0x002f280000300800 */
[----:B------:R-:W4:Y:S01]  /*10000*/  LDL.LU R17, [R1+0x770] ;  /* 0x0007700001117983 */ /* 0x000f220000300800 */
[----:B------:R-:W-:Y:S01]  /*10010*/  PRMT R21, RZ, 0x7610, R21 ;  /* 0x00007610ff157816 */ /* 0x000fe20000000015 */
[----:B------:R-:W-:Y:S02]  /*10020*/  @P0 IMAD.MOV.U32 R6, RZ, RZ, R94 ;  /* 0x000000ffff060224 */ /* 0x000fe400078e005e */
[----:B------:R-:W4:Y:S04]  /*10030*/  LDL.LU R94, [R1+0x76c] ;  /* 0x00076c00015e7983 */ /* 0x000f280000300800 */
[----:B------:R0:W4:Y:S02]  /*10040*/  @P0 LDG.E.U16 R21, desc[UR20][R6.64] ;  /* 0x0000001406150981 */ /* 0x000124000c1e1500 */
[----:B0-----:R-:W-:-:S02]  /*10050*/  @P0 IMAD.MOV.U32 R6, RZ, RZ, R16 ;  /* 0x000000ffff060224 */ /* 0x001fc400078e0010 */
[----:B------:R-:W-:Y:S02]  /*10060*/  @P0 IMAD.MOV.U32 R7, RZ, RZ, R111 ;  /* 0x000000ffff070224 */ /* 0x000fe400078e006f */
[----:B------:R-:W4:Y:S04]  /*10070*/  LDL.LU R111, [R1+0x768] ;  /* 0x00076800016f7983 */ /* 0x000f280000300800 */
[----:B------:R-:W4:Y:S01]  /*10080*/  LDL.LU R16, [R1+0x764] ;  /* 0x0007640001107983 */ /* 0x000f220000300800 */
[----:B--2---:R-:W-:-:S06]  /*10090*/  PRMT R20, RZ, 0x7610, R20 ;  /* 0x00007610ff147816 */ /* 0x004fcc0000000014 */
[----:B------:R0:W2:Y:S01]  /*100a0*/  @P0 LDG.E.U16 R20, desc[UR20][R6.64] ;  /* 0x0000001406140981 */ /* 0x0000a2000c1e1500 */
[----:B---3--:R-:W-:Y:S01]  /*100b0*/  PRMT R19, RZ, 0x7610, R19 ;  /* 0x00007610ff137816 */ /* 0x008fe20000000013 */
[----:B0-----:R-:W-:Y:S02]  /*100c0*/  @P0 IMAD.MOV.U32 R6, RZ, RZ, R106 ;  /* 0x000000ffff060224 */ /* 0x001fe400078e006a */
[----:B------:R-:W-:Y:S02]  /*100d0*/  @P0 IMAD.MOV.U32 R7, RZ, RZ, R15 ;  /* 0x000000ffff070224 */ /* 0x000fe400078e000f */
[----:B------:R-:W3:Y:S04]  /*100e0*/  LDL.LU R15, [R1+0x760] ;  /* 0x00076000010f7983 */ /* 0x000ee80000300800 */
[----:B------:R0:W2:Y:S04]  /*100f0*/  @P0 LDG.E.U16 R19, desc[UR20][R6.64] ;  /* 0x0000001406130981 */ /* 0x0000a8000c1e1500 */
[----:B------:R-:W2:Y:S01]  /*10100*/  LDL.LU R106, [R1+0x75c] ;  /* 0x00075c00016a7983 */ /* 0x000ea20000300800 */
[----:B0-----:R-:W-:-:S02]  /*10110*/  @P0 IMAD.MOV.U32 R7, RZ, RZ, R85 ;  /* 0x000000ffff070224 */ /* 0x001fc400078e0055 */
[----:B------:R-:W-:Y:S01]  /*10120*/  @P0 IMAD.MOV.U32 R6, RZ, RZ, R14 ;  /* 0x000000ffff060224 */ /* 0x000fe200078e000e */
[----:B------:R-:W2:Y:S04]  /*10130*/  LDL.LU R85, [R1+0x758] ;  /* 0x0007580001557983 */ /* 0x000ea80000300800 */
[----:B------:R-:W2:Y:S01]  /*10140*/  LDL.LU R14, [R1+0x754] ;  /* 0x00075400010e7983 */ /* 0x000ea20000300800 */
[----:B----4-:R-:W-:-:S06]  /*10150*/  PRMT R18, RZ, 0x7610, R18 ;  /* 0x00007610ff127816 */ /* 0x010fcc0000000012 */
[----:B------:R0:W4:Y:S02]  /*10160*/  @P0 LDG.E.U16 R18, desc[UR20][R6.64] ;  /* 0x0000001406120981 */ /* 0x000124000c1e1500 */
[----:B0-----:R-:W-:Y:S02]  /*10170*/  @P0 IMAD.MOV.U32 R6, RZ, RZ, R93 ;  /* 0x000000ffff060224 */ /* 0x001fe400078e005d */
[----:B------:R-:W-:Y:S02]  /*10180*/  @P0 IMAD.MOV.U32 R7, RZ, RZ, R13 ;  /* 0x000000ffff070224 */ /* 0x000fe400078e000d */
[----:B------:R-:W4:Y:S04]  /*10190*/  LDL.LU R13, [R1+0x750] ;  /* 0x00075000010d7983 */ /* 0x000f280000300800 */
[----:B------:R-:W4:Y:S01]  /*101a0*/  LDL.LU R93, [R1+0x74c] ;  /* 0x00074c00015d7983 */ /* 0x000f220000300800 */
[----:B------:R-:W-:-:S06]  /*101b0*/  PRMT R17, RZ, 0x7610, R17 ;  /* 0x00007610ff117816 */ /* 0x000fcc0000000011 */
[----:B------:R0:W4:Y:S02]  /*101c0*/  @P0 LDG.E.U16 R17, desc[UR20][R6.64] ;  /* 0x0000001406110981 */ /* 0x000124000c1e1500 */
[----:B0-----:R-:W-:Y:S02]  /*101d0*/  @P0 IMAD.MOV.U32 R7, RZ, RZ, R12 ;  /* 0x000000ffff070224 */ /* 0x001fe400078e000c */
[----:B------:R-:W4:Y:S01]  /*101e0*/  LDL.LU R12, [R1+0x748] ;  /* 0x00074800010c7983 */ /* 0x000f220000300800 */
[----:B------:R-:W-:-:S03]  /*101f0*/  @P0 IMAD.MOV.U32 R6, RZ, RZ, R11 ;  /* 0x000000ffff060224 */ /* 0x000fc600078e000b */
[----:B------:R-:W4:Y:S01]  /*10200*/  LDL.LU R11, [R1+0x744] ;  /* 0x00074400010b7983 */ /* 0x000f220000300800 */
[----:B------:R-:W-:-:S06]  /*10210*/  PRMT R16, RZ, 0x7610, R16 ;  /* 0x00007610ff107816 */ /* 0x000fcc0000000010 */
[----:B------:R0:W4:Y:S02]  /*10220*/  @P0 LDG.E.U16 R16, desc[UR20][R6.64] ;  /* 0x0000001406100981 */ /* 0x000124000c1e1500 */
[----:B0-----:R-:W-:Y:S02]  /*10230*/  @P0 IMAD.MOV.U32 R6, RZ, RZ, R103 ;  /* 0x000000ffff060224 */ /* 0x001fe400078e0067 */
[----:B------:R-:W-:Y:S02]  /*10240*/  @P0 IMAD.MOV.U32 R7, RZ, RZ, R86 ;  /* 0x000000ffff070224 */ /* 0x000fe400078e0056 */
[----:B------:R-:W4:Y:S04]  /*10250*/  LDL.LU R86, [R1+0x740] ;  /* 0x0007400001567983 */ /* 0x000f280000300800 */
[----:B------:R-:W4:Y:S01]  /*10260*/  LDL.LU R103, [R1+0x73c] ;  /* 0x00073c0001677983 */ /* 0x000f220000300800 */
[----:B---3--:R-:W-:-:S06]  /*10270*/  PRMT R15, RZ, 0x7610, R15 ;  /* 0x00007610ff0f7816 */ /* 0x008fcc000000000f */
[----:B------:R0:W3:Y:S02]  /*10280*/  @P0 LDG.E.U16 R15, desc[UR20][R6.64] ;  /* 0x00000014060f0981 */ /* 0x0000e4000c1e1500 */
[----:B0-----:R-:W-:Y:S02]  /*10290*/  @P0 IMAD.MOV.U32 R6, RZ, RZ, R125 ;  /* 0x000000ffff060224 */ /* 0x001fe400078e007d */
[----:B------:R-:W-:Y:S02]  /*102a0*/  @P0 IMAD.MOV.U32 R7, RZ, RZ, R10 ;  /* 0x000000ffff070224 */ /* 0x000fe400078e000a */
[----:B------:R-:W3:Y:S01]  /*102b0*/  LDL.LU R10, [R1+0x738] ;  /* 0x00073800010a7983 */ /* 0x000ee20000300800 */
[----:B--2---:R-:W-:-:S03]  /*102c0*/  PRMT R14, RZ, 0x7610, R14 ;  /* 0x00007610ff0e7816 */ /* 0x004fc6000000000e */
[----:B------:R-:W2:Y:S04]  /*102d0*/  LDL.LU R125, [R1+0x734] ;  /* 0x00073400017d7983 */ /* 0x000ea80000300800 */
[----:B------:R0:W2:Y:S02]  /*102e0*/  @P0 LDG.E.U16 R14, desc[UR20][R6.64] ;  /* 0x00000014060e0981 */ /* 0x0000a4000c1e1500 */
[----:B0-----:R-:W-:Y:S02]  /*102f0*/  @P0 IMAD.MOV.U32 R7, RZ, RZ, R9 ;  /* 0x000000ffff070224 */ /* 0x001fe400078e0009 */
[----:B------:R-:W2:Y:S01]  /*10300*/  LDL.LU R9, [R1+0x730] ;  /* 0x0007300001097983 */ /* 0x000ea20000300800 */
[----:B------:R-:W-:Y:S01]  /*10310*/  @P0 IMAD.MOV.U32 R6, RZ, RZ, R92 ;  /* 0x000000ffff060224 */ /* 0x000fe200078e005c */
[----:B----4-:R-:W-:-:S02]  /*10320*/  PRMT R13, RZ, 0x7610, R13 ;  /* 0x00007610ff0d7816 */ /* 0x010fc4000000000d */
[----:B------:R-:W4:Y:S04]  /*10330*/  LDL.LU R92, [R1+0x72c] ;  /* 0x00072c00015c7983 */ /* 0x000f280000300800 */
[----:B------:R0:W4:Y:S02]  /*10340*/  @P0 LDG.E.U16 R13, desc[UR20][R6.64] ;  /* 0x00000014060d0981 */ /* 0x000124000c1e1500 */
[----:B0-----:R-:W-:Y:S02]  /*10350*/  @P0 IMAD.MOV.U32 R6, RZ, RZ, R124 ;  /* 0x000000ffff060224 */ /* 0x001fe400078e007c */
[----:B------:R-:W-:Y:S02]  /*10360*/  @P0 IMAD.MOV.U32 R7, RZ, RZ, R114 ;  /* 0x000000ffff070224 */ /* 0x000fe400078e0072 */
[----:B------:R-:W4:Y:S01]  /*10370*/  LDL.LU R114, [R1+0x728] ;  /* 0x0007280001727983 */ /* 0x000f220000300800 */
[----:B------:R-:W-:-:S03]  /*10380*/  PRMT R12, RZ, 0x7610, R12 ;  /* 0x00007610ff0c7816 */ /* 0x000fc6000000000c */
[----:B------:R-:W4:Y:S04]  /*10390*/  LDL.LU R124, [R1+0x724] ;  /* 0x00072400017c7983 */ /* 0x000f280000300800 */
[----:B------:R0:W4:Y:S01]  /*103a0*/  @P0 LDG.E.U16 R12, desc[UR20][R6.64] ;  /* 0x00000014060c0981 */ /* 0x000122000c1e1500 */
[----:B------:R-:W-:Y:S01]  /*103b0*/  PRMT R11, RZ, 0x7610, R11 ;  /* 0x00007610ff0b7816 */ /* 0x000fe2000000000b */
[----:B0-----:R-:W-:Y:S02]  /*103c0*/  @P0 IMAD.MOV.U32 R7, RZ, RZ, R8 ;  /* 0x000000ffff070224 */ /* 0x001fe400078e0008 */
[----:B------:R-:W4:Y:S01]  /*103d0*/  LDL.LU R8, [R1+0x720] ;  /* 0x0007200001087983 */ /* 0x000f220000300800 */
[----:B------:R-:W-:-:S03]  /*103e0*/  @P0 IMAD.MOV.U32 R6, RZ, RZ, R100 ;  /* 0x000000ffff060224 */ /* 0x000fc600078e0064 */
[----:B------:R-:W4:Y:S04]  /*103f0*/  LDL.LU R100, [R1+0x71c] ;  /* 0x00071c0001647983 */ /* 0x000f280000300800 */
        /* <DEDUP_REMOVED lines=8> */
[----:B------:R-:W-:Y:S01]  /*10480*/  @P0 IMAD.MOV.U32 R7, RZ, RZ, R88 ;  /* 0x000000ffff070224 */ /* 0x000fe200078e0058 */
[----:B--2---:R-:W-:Y:S01]  /*10490*/  PRMT R9, RZ, 0x7610, R9 ;  /* 0x00007610ff097816 */ /* 0x004fe20000000009 */
[----:B------:R-:W2:Y:S04]  /*104a0*/  LDL.LU R88, [R1+0x710] ;  /* 0x0007100001587983 */ /* 0x000ea80000300800 */
[----:B------:R-:W2:Y:S04]  /*104b0*/  LDL.LU R91, [R1+0x70c] ;  /* 0x00070c00015b7983 */ /* 0x000ea80000300800 */
[----:B------:R0:W2:Y:S02]  /*104c0*/  @P0 LDG.E.U16 R9, desc[UR20][R6.64] ;  /* 0x0000001406090981 */ /* 0x0000a4000c1e1500 */
[----:B0-----:R-:W-:-:S02]  /*104d0*/  @P0 IMAD.MOV.U32 R7, RZ, RZ, R5 ;  /* 0x000000ffff070224 */ /* 0x001fc400078e0005 */
[----:B------:R-:W2:Y:S01]  /*104e0*/  LDL.LU R5, [R1+0x708] ;  /* 0x0007080001057983 */ /* 0x000ea20000300800 */
[----:B------:R-:W-:-:S03]  /*104f0*/  @P0 IMAD.MOV.U32 R6, RZ, RZ, R122 ;  /* 0x000000ffff060224 */ /* 0x000fc600078e007a */
[----:B------:R-:W3:Y:S01]  /*10500*/  LDL.LU R122, [R1+0x704] ;  /* 0x00070400017a7983 */ /* 0x000ee20000300800 */
[----:B----4-:R-:W-:-:S06]  /*10510*/  PRMT R8, RZ, 0x7610, R8 ;  /* 0x00007610ff087816 */ /* 0x010fcc0000000008 */
[----:B------:R0:W4:Y:S02]  /*10520*/  @P0 LDG.E.U16 R8, desc[UR20][R6.64] ;  /* 0x0000001406080981 */ /* 0x000124000c1e1500 */
[----:B0-----:R-:W-:-:S06]  /*10530*/  PRMT R7, RZ, 0x7610, R7 ;  /* 0x00007610ff077816 */ /* 0x001fcc0000000007 */
[----:B------:R0:W3:Y:S01]  /*10540*/  @P0 LDG.E.U16 R7, desc[UR20][R34.64] ;  /* 0x0000001422070981 */ /* 0x0000e2000c1e1500 */
[----:B------:R-:W-:Y:S01]  /*10550*/  PRMT R6, RZ, 0x7610, R6 ;  /* 0x00007610ff067816 */ /* 0x000fe20000000006 */
[----:B0-----:R-:W-:Y:S02]  /*10560*/  @P0 IMAD.MOV.U32 R35, RZ, RZ, R98 ;  /* 0x000000ffff230224 */ /* 0x001fe400078e0062 */
[----:B------:R-:W-:Y:S01]  /*10570*/  @P0 IMAD.MOV.U32 R34, RZ, RZ, R116 ;  /* 0x000000ffff220224 */ /* 0x000fe200078e0074 */
[----:B------:R-:W3:Y:S04]  /*10580*/  LDL.LU R98, [R1+0x700] ;  /* 0x0007000001627983 */ /* 0x000ee80000300800 */
[----:B------:R-:W3:Y:S04]  /*10590*/  LDL.LU R116, [R1+0x6fc] ;  /* 0x0006fc0001747983 */ /* 0x000ee80000300800 */
[----:B------:R0:W-:Y:S04]  /*105a0*/  STS.U16 [R3+UR9+0x4400], R71 ;  /* 0x0044004703007988 */ /* 0x0001e80008000409 */
[----:B------:R1:W3:Y:S04]  /*105b0*/  @P0 LDG.E.U16 R6, desc[UR20][R34.64] ;  /* 0x0000001422060981 */ /* 0x0002e8000c1e1500 */
[----:B0-----:R-:W3:Y:S01]  /*105c0*/  LDL R71, [R1+0x68] ;  /* 0x0000680001477983 */ /* 0x001ee20000100800 */
[----:B-1----:R-:W-:-:S02]  /*105d0*/  @P0 IMAD.MOV.U32 R34, RZ, RZ, R90 ;  /* 0x000000ffff220224 */ /* 0x002fc400078e005a */
[----:B------:R-:W-:Y:S01]  /*105e0*/  @P0 IMAD.MOV.U32 R35, RZ, RZ, R121 ;  /* 0x000000ffff230224 */ /* 0x000fe200078e0079 */
[----:B------:R0:W-:Y:S04]  /*105f0*/  STS.U16 [R3+UR9+0x2800], R95 ;  /* 0x0028005f03007988 */ /* 0x0001e80008000409 */
[----:B------:R-:W3:Y:S04]  /*10600*/  LDL.LU R121, [R1+0x6f8] ;  /* 0x0006f80001797983 */ /* 0x000ee80000300800 */
[----:B------:R-:W4:Y:S04]  /*10610*/  LDL.LU R90, [R1+0x6f4] ;  /* 0x0006f400015a7983 */ /* 0x000f280000300800 */
[----:B0-----:R-:W4:Y:S04]  /*10620*/  LDL R95, [R1+0x88] ;  /* 0x00008800015f7983 */ /* 0x001f280000100800 */
[----:B------:R0:W-:Y:S04]  /*10630*/  STS.U16 [R3+UR9+0x2000], R112 ;  /* 0x0020007003007988 */ /* 0x0001e80008000409 */
[----:B------:R1:W-:Y:S01]  /*10640*/  STS.U16 [R3+UR9+0x4c00], R70 ;  /* 0x004c004603007988 */ /* 0x0003e20008000409 */
[----:B--2---:R-:W-:-:S06]  /*10650*/  PRMT R5, RZ, 0x7610, R5 ;  /* 0x00007610ff057816 */ /* 0x004fcc0000000005 */
[----:B------:R2:W4:Y:S02]  /*10660*/  @P0 LDG.E.U16 R5, desc[UR20][R34.64] ;  /* 0x0000001422050981 */ /* 0x000524000c1e1500 */
[----:B--2---:R-:W-:Y:S02]  /*10670*/  @P0 IMAD.MOV.U32 R35, RZ, RZ, R89 ;  /* 0x000000ffff230224 */ /* 0x004fe400078e0059 */
[----:B------:R-:W-:Y:S01]  /*10680*/  @P0 IMAD.MOV.U32 R34, RZ, RZ, R120 ;  /* 0x000000ffff220224 */ /* 0x000fe200078e0078 */
[----:B------:R-:W2:Y:S04]  /*10690*/  LDL.LU R89, [R1+0x6f0] ;  /* 0x0006f00001597983 */ /* 0x000ea80000300800 */
[----:B------:R-:W2:Y:S04]  /*106a0*/  LDL.LU R120, [R1+0x6ec] ;  /* 0x0006ec0001787983 */ /* 0x000ea80000300800 */
[----:B0-----:R-:W2:Y:S04]  /*106b0*/  LDL R112, [R1+0xa8] ;  /* 0x0000a80001707983 */ /* 0x001ea80000100800 */
[----:B-1----:R-:W2:Y:S01]  /*106c0*/  LDL R70, [R1+0xcc] ;  /* 0x0000cc0001467983 */ /* 0x002ea20000100800 */
[----:B------:R-:W-:-:S03]  /*106d0*/  PRMT R39, RZ, 0x7610, R39 ;  /* 0x00007610ff277816 */ /* 0x000fc60000000027 */
[----:B------:R0:W-:Y:S04]  /*106e0*/  STS.U16 [R3+UR9+0x1c00], R96 ;  /* 0x001c006003007988 */ /* 0x0001e80008000409 */
[----:B------:R1:W2:Y:S04]  /*106f0*/  @P0 LDG.E.U16 R39, desc[UR20][R34.64] ;  /* 0x0000001422270981 */ /* 0x0002a8000c1e1500 */
[----:B0-----:R-:W2:Y:S01]  /*10700*/  LDL R96, [R1+0xc8] ;  /* 0x0000c80001607983 */ /* 0x001ea20000100800 */
[----:B-1----:R-:W-:Y:S02]  /*10710*/  PRMT R35, RZ, 0x7610, R35 ;  /* 0x00007610ff237816 */ /* 0x002fe40000000023 */
[----:B------:R-:W-:-:S04]  /*10720*/  PRMT R33, RZ, 0x7610, R33 ;  /* 0x00007610ff217816 */ /* 0x000fc80000000021 */
[----:B------:R0:W2:Y:S01]  /*10730*/  @P0 LDG.E.U16 R35, desc[UR20][R40.64] ;  /* 0x0000001428230981 */ /* 0x0000a2000c1e1500 */
[----:B------:R-:W-:Y:S01]  /*10740*/  PRMT R68, RZ, 0x7610, R68 ;  /* 0x00007610ff447816 */ /* 0x000fe20000000044 */
[----:B0-----:R-:W-:Y:S02]  /*10750*/  @P0 IMAD.MOV.U32 R40, RZ, RZ, R117 ;  /* 0x000000ffff280224 */ /* 0x001fe400078e0075 */
[----:B------:R-:W-:Y:S01]  /*10760*/  @P0 IMAD.MOV.U32 R41, RZ, RZ, R69 ;  /* 0x000000ffff290224 */ /* 0x000fe200078e0045 */
[----:B------:R-:W2:Y:S04]  /*10770*/  LDL.LU R117, [R1+0x6e8] ;  /* 0x0006e80001757983 */ /* 0x000ea80000300800 */
[----:B------:R-:W2:Y:S04]  /*10780*/  LDL R115, [R1+0x108] ;  /* 0x0001080001737983 */ /* 0x000ea80000100800 */
[----:B------:R0:W2:Y:S04]  /*10790*/  @P0 LDG.E.U16 R33, desc[UR20][R40.64] ;  /* 0x0000001428210981 */ /* 0x0000a8000c1e1500 */
[----:B------:R1:W-:Y:S04]  /*107a0*/  STS.U16 [R3+UR9+0x3400], R97 ;  /* 0x0034006103007988 */ /* 0x0003e80008000409 */
[----:B------:R1:W-:Y:S01]  /*107b0*/  STS.U16 [R3+UR9+0x3c00], R118 ;  /* 0x003c007603007988 */ /* 0x0003e20008000409 */
[----:B0-----:R-:W-:-:S02]  /*107c0*/  @P0 IMAD.MOV.U32 R41, RZ, RZ, R87 ;  /* 0x000000ffff290224 */ /* 0x001fc400078e0057 */
[----:B---3--:R-:W-:Y:S01]  /*107d0*/  @P0 IMAD.MOV.U32 R40, RZ, RZ, R116 ;  /* 0x000000ffff280224 */ /* 0x008fe200078e0074 */
[----:B------:R-:W3:Y:S04]  /*107e0*/  LDL.LU R87, [R1+0x6e4] ;  /* 0x0006e40001577983 */ /* 0x000ee80000300800 */
[----:B------:R-:W3:Y:S04]  /*107f0*/  LDL.LU R116, [R1+0x6e0] ;  /* 0x0006e00001747983 */ /* 0x000ee80000300800 */
[----:B-1----:R-:W3:Y:S04]  /*10800*/  LDL R97, [R1+0x128] ;  /* 0x0001280001617983 */ /* 0x002ee80000100800 */
[----:B------:R-:W3:Y:S01]  /*10810*/  LDL R118, [R1+0x12c] ;  /* 0x00012c0001767983 */ /* 0x000ee20000100800 */
[----:B------:R-:W-:-:S03]  /*10820*/  PRMT R67, RZ, 0x7610, R67 ;  /* 0x00007610ff437816 */ /* 0x000fc60000000043 */
[----:B------:R0:W3:Y:S01]  /*10830*/  @P0 LDG.E.U16 R68, desc[UR20][R40.64] ;  /* 0x0000001428440981 */ /* 0x0000e2000c1e1500 */
[----:B------:R-:W-:Y:S01]  /*10840*/  PRMT R66, RZ, 0x7610, R66 ;  /* 0x00007610ff427816 */ /* 0x000fe20000000042 */
[----:B0-----:R-:W-:Y:S02]  /*10850*/  @P0 IMAD.MOV.U32 R40, RZ, RZ, R88 ;  /* 0x000000ffff280224 */ /* 0x001fe400078e0058 */
[----:B------:R-:W-:Y:S01]  /*10860*/  @P0 IMAD.MOV.U32 R41, RZ, RZ, R71 ;  /* 0x000000ffff290224 */ /* 0x000fe200078e0047 */
[----:B------:R-:W3:Y:S04]  /*10870*/  LDL.LU R88, [R1+0x6dc] ;  /* 0x0006dc0001587983 */ /* 0x000ee80000300800 */
[----:B------:R-:W3:Y:S04]  /*10880*/  LDL R71, [R1+0x148] ;  /* 0x0001480001477983 */ /* 0x000ee80000100800 */
[----:B------:R0:W3:Y:S01]  /*10890*/  @P0 LDG.E.U16 R67, desc[UR20][R40.64] ;  /* 0x0000001428430981 */ /* 0x0000e2000c1e1500 */
[----:B------:R-:W-:Y:S01]  /*108a0*/  PRMT R65, RZ, 0x7610, R65 ;  /* 0x00007610ff417816 */ /* 0x000fe20000000041 */
[----:B0-----:R-:W-:-:S02]  /*108b0*/  @P0 IMAD.MOV.U32 R40, RZ, RZ, R114 ;  /* 0x000000ffff280224 */ /* 0x001fc400078e0072 */
[----:B----4-:R-:W-:Y:S01]  /*108c0*/  @P0 IMAD.MOV.U32 R41, RZ, RZ, R95 ;  /* 0x000000ffff290224 */ /* 0x010fe200078e005f */
[----:B------:R-:W4:Y:S04]  /*108d0*/  LDL.LU R114, [R1+0x6d8] ;  /* 0x0006d80001727983 */ /* 0x000f280000300800 */
[----:B------:R0:W4:Y:S02]  /*108e0*/  @P0 LDG.E.U16 R66, desc[UR20][R40.64] ;  /* 0x0000001428420981 */ /* 0x000124000c1e1500 */
[----:B0-----:R-:W-:Y:S02]  /*108f0*/  @P0 IMAD.MOV.U32 R40, RZ, RZ, R86 ;  /* 0x000000ffff280224 */ /* 0x001fe400078e0056 */
[----:B------:R-:W4:Y:S01]  /*10900*/  LDL.LU R86, [R1+0x6d4] ;  /* 0x0006d40001567983 */ /* 0x000f220000300800 */
[----:B--2---:R-:W-:-:S05]  /*10910*/  @P0 IMAD.MOV.U32 R41, RZ, RZ, R112 ;  /* 0x000000ffff290224 */ /* 0x004fca00078e0070 */
[----:B------:R0:W2:Y:S02]  /*10920*/  @P0 LDG.E.U16 R65, desc[UR20][R40.64] ;  /* 0x0000001428410981 */ /* 0x0000a4000c1e1500 */
[----:B0-----:R-:W-:Y:S02]  /*10930*/  @P0 IMAD.MOV.U32 R40, RZ, RZ, R70 ;  /* 0x000000ffff280224 */ /* 0x001fe400078e0046 */
[----:B------:R-:W2:Y:S01]  /*10940*/  LDL R70, [R1+0x188] ;  /* 0x0001880001467983 */ /* 0x000ea20000100800 */
[----:B------:R-:W-:Y:S01]  /*10950*/  PRMT R64, RZ, 0x7610, R64 ;  /* 0x00007610ff407816 */ /* 0x000fe20000000040 */
[----:B------:R-:W-:Y:S01]  /*10960*/  @P0 IMAD.MOV.U32 R41, RZ, RZ, R96 ;  /* 0x000000ffff290224 */ /* 0x000fe200078e0060 */
[----:B------:R-:W-:Y:S01]  /*10970*/  PRMT R63, RZ, 0x7610, R63 ;  /* 0x00007610ff3f7816 */ /* 0x000fe2000000003f */
[----:B------:R0:W-:Y:S04]  /*10980*/  STS.U16 [R3+UR9+0x3000], R109 ;  /* 0x0030006d03007988 */ /* 0x0001e80008000409 */
[----:B------:R1:W4:Y:S02]  /*10990*/  @P0 LDG.E.U16 R64, desc[UR20][R40.64] ;  /* 0x0000001428400981 */ /* 0x000324000c1e1500 */
[----:B-1----:R-:W-:-:S02]  /*109a0*/  @P0 IMAD.MOV.U32 R41, RZ, RZ, R113 ;  /* 0x000000ffff290224 */ /* 0x002fc400078e0071 */
[----:B------:R-:W-:Y:S01]  /*109b0*/  @P0 IMAD.MOV.U32 R40, RZ, RZ, R85 ;  /* 0x000000ffff280224 */ /* 0x000fe200078e0055 */
[----:B------:R-:W4:Y:S04]  /*109c0*/  LDL.LU R113, [R1+0x6d0] ;  /* 0x0006d00001717983 */ /* 0x000f280000300800 */
[----:B------:R-:W4:Y:S04]  /*109d0*/  LDL.LU R85, [R1+0x6cc] ;  /* 0x0006cc0001557983 */ /* 0x000f280000300800 */
[----:B0-----:R-:W4:Y:S04]  /*109e0*/  LDL R109, [R1+0x1bc] ;  /* 0x0001bc00016d7983 */ /* 0x001f280000100800 */
[----:B------:R0:W4:Y:S01]  /*109f0*/  @P0 LDG.E.U16 R63, desc[UR20][R40.64] ;  /* 0x00000014283f0981 */ /* 0x000122000c1e1500 */
[----:B------:R-:W-:Y:S01]  /*10a00*/  PRMT R62, RZ, 0x7610, R62 ;  /* 0x00007610ff3e7816 */ /* 0x000fe2000000003e */
[----:B0-----:R-:W-:-:S02]  /*10a10*/  @P0 IMAD.MOV.U32 R40, RZ, RZ, R111 ;  /* 0x000000ffff280224 */ /* 0x001fc400078e006f */
[----:B------:R-:W4:Y:S01]  /*10a20*/  LDL.LU R111, [R1+0x6c8] ;  /* 0x0006c800016f7983 */ /* 0x000f220000300800 */
[----:B------:R-:W-:-:S03]  /*10a30*/  @P0 IMAD.MOV.U32 R41, RZ, RZ, R115 ;  /* 0x000000ffff290224 */ /* 0x000fc600078e0073 */
[----:B------:R-:W4:Y:S01]  /*10a40*/  LDL R95, [R1+0x1dc] ;  /* 0x0001dc00015f7983 */ /* 0x000f220000100800 */
[----:B------:R-:W-:-:S03]  /*10a50*/  PRMT R61, RZ, 0x7610, R61 ;  /* 0x00007610ff3d7816 */ /* 0x000fc6000000003d */
[----:B------:R-:W4:Y:S04]  /*10a60*/  LDL R112, [R1+0x1fc] ;  /* 0x0001fc0001707983 */ /* 0x000f280000100800 */
[----:B------:R3:W4:Y:S01]  /*10a70*/  @P0 LDG.E.U16 R62, desc[UR20][R40.64] ;  /* 0x00000014283e0981 */ /* 0x000722000c1e1500 */
[----:B------:R-:W-:-:S03]  /*10a80*/  PRMT R60, RZ, 0x7610, R60 ;  /* 0x00007610ff3c7816 */ /* 0x000fc6000000003c */
[----:B------:R-:W4:Y:S01]  /*10a90*/  LDL R96, [R1+0x21c] ;  /* 0x00021c0001607983 */ /* 0x000f220000100800 */
[----:B---3--:R-:W-:Y:S02]  /*10aa0*/  @P0 IMAD.MOV.U32 R40, RZ, RZ, R118 ;  /* 0x000000ffff280224 */ /* 0x008fe400078e0076 */
[----:B------:R-:W-:-:S05]  /*10ab0*/  @P0 IMAD.MOV.U32 R41, RZ, RZ, R97 ;  /* 0x000000ffff290224 */ /* 0x000fca00078e0061 */
[----:B------:R0:W3:Y:S02]  /*10ac0*/  @P0 LDG.E.U16 R61, desc[UR20][R40.64] ;  /* 0x00000014283d0981 */ /* 0x0000e4000c1e1500 */
[----:B0-----:R-:W-:Y:S02]  /*10ad0*/  @P0 IMAD.MOV.U32 R40, RZ, RZ, R84 ;  /* 0x000000ffff280224 */ /* 0x001fe400078e0054 */
[----:B------:R-:W-:Y:S01]  /*10ae0*/  @P0 IMAD.MOV.U32 R41, RZ, RZ, R71 ;  /* 0x000000ffff290224 */ /* 0x000fe200078e0047 */
[----:B------:R-:W3:Y:S04]  /*10af0*/  LDL.LU R84, [R1+0x6c4] ;  /* 0x0006c40001547983 */ /* 0x000ee80000300800 */
[----:B------:R-:W3:Y:S04]  /*10b00*/  LDL R115, [R1+0x23c] ;  /* 0x00023c0001737983 */ /* 0x000ee80000100800 */
[----:B------:R0:W3:Y:S01]  /*10b10*/  @P0 LDG.E.U16 R60, desc[UR20][R40.64] ;  /* 0x00000014283c0981 */ /* 0x0000e2000c1e1500 */
[----:B------:R-:W-:Y:S01]  /*10b20*/  PRMT R59, RZ, 0x7610, R59 ;  /* 0x00007610ff3b7816 */ /* 0x000fe2000000003b */
[----:B0-----:R-:W-:-:S02]  /*10b30*/  @P0 IMAD.MOV.U32 R41, RZ, RZ, R83 ;  /* 0x000000ffff290224 */ /* 0x001fc400078e0053 */
[----:B------:R-:W-:Y:S01]  /*10b40*/  @P0 IMAD.MOV.U32 R40, RZ, RZ, R110 ;  /* 0x000000ffff280224 */ /* 0x000fe200078e006e */
[----:B------:R-:W3:Y:S04]  /*10b50*/  LDL.LU R83, [R1+0x6c0] ;  /* 0x0006c00001537983 */ /* 0x000ee80000300800 */
[----:B------:R-:W3:Y:S04]  /*10b60*/  LDL.LU R110, [R1+0x6bc] ;  /* 0x0006bc00016e7983 */ /* 0x000ee80000300800 */
[----:B------:R-:W3:Y:S04]  /*10b70*/  LDL R97, [R1+0x25c] ;  /* 0x00025c0001617983 */ /* 0x000ee80000100800 */
[----:B------:R-:W3:Y:S04]  /*10b80*/  LDL R118, [R1+0x27c] ;  /* 0x00027c0001767983 */ /* 0x000ee80000100800 */
[----:B------:R-:W3:Y:S04]  /*10b90*/  LDL R71, [R1+0x280] ;  /* 0x0002800001477983 */ /* 0x000ee80000100800 */
[----:B------:R0:W3:Y:S02]  /*10ba0*/  @P0 LDG.E.U16 R59, desc[UR20][R40.64] ;  /* 0x00000014283b0981 */ /* 0x0000e4000c1e1500 */
[----:B0-----:R-:W-:-:S02]  /*10bb0*/  @P0 IMAD.MOV.U32 R40, RZ, RZ, R108 ;  /* 0x000000ffff280224 */ /* 0x001fc400078e006c */
[----:B------:R-:W3:Y:S01]  /*10bc0*/  LDL.LU R108, [R1+0x6b8] ;  /* 0x0006b800016c7983 */ /* 0x000ee20000300800 */
[----:B--2---:R-:W-:-:S03]  /*10bd0*/  @P0 IMAD.MOV.U32 R41, RZ, RZ, R70 ;  /* 0x000000ffff290224 */ /* 0x004fc600078e0046 */
[----:B------:R-:W2:Y:S01]  /*10be0*/  LDL R70, [R1+0x29c] ;  /* 0x00029c0001467983 */ /* 0x000ea20000100800 */
[----:B------:R-:W-:Y:S02]  /*10bf0*/  PRMT R58, RZ, 0x7610, R58 ;  /* 0x00007610ff3a7816 */ /* 0x000fe4000000003a */
[----:B------:R-:W-:-:S04]  /*10c00*/  PRMT R57, RZ, 0x7610, R57 ;  /* 0x00007610ff397816 */ /* 0x000fc80000000039 */
[----:B------:R0:W2:Y:S01]  /*10c10*/  @P0 LDG.E.U16 R58, desc[UR20][R40.64] ;  /* 0x00000014283a0981 */ /* 0x0000a2000c1e1500 */
[----:B------:R-:W-:Y:S01]  /*10c20*/  PRMT R56, RZ, 0x7610, R56 ;  /* 0x00007610ff387816 */ /* 0x000fe20000000038 */
[----:B0-----:R-:W-:Y:S01]  /*10c30*/  @P0 IMAD.MOV.U32 R40, RZ, RZ, R82 ;  /* 0x000000ffff280224 */ /* 0x001fe200078e0052 */
[----:B------:R-:W-:Y:S01]  /*10c40*/  PRMT R55, RZ, 0x7610, R55 ;  /* 0x00007610ff377816 */ /* 0x000fe20000000037 */
[----:B------:R-:W2:Y:S01]  /*10c50*/  LDL.LU R82, [R1+0x6b4] ;  /* 0x0006b40001527983 */ /* 0x000ea20000300800 */
[----:B----4-:R-:W-:-:S05]  /*10c60*/  @P0 IMAD.MOV.U32 R41, RZ, RZ, R109 ;  /* 0x000000ffff290224 */ /* 0x010fca00078e006d */
[----:B------:R0:W4:Y:S02]  /*10c70*/  @P0 LDG.E.U16 R57, desc[UR20][R40.64] ;  /* 0x0000001428390981 */ /* 0x000124000c1e1500 */
[----:B0-----:R-:W-:Y:S01]  /*10c80*/  @P0 IMAD.MOV.U32 R40, RZ, RZ, R107 ;  /* 0x000000ffff280224 */ /* 0x001fe200078e006b */
[----:B------:R-:W-:Y:S01]  /*10c90*/  PRMT R54, RZ, 0x7610, R54 ;  /* 0x00007610ff367816 */ /* 0x000fe20000000036 */
[----:B------:R-:W4:Y:S01]  /*10ca0*/  LDL.LU R107, [R1+0x6b0] ;  /* 0x0006b000016b7983 */ /* 0x000f220000300800 */
[----:B------:R-:W-:-:S05]  /*10cb0*/  @P0 IMAD.MOV.U32 R41, RZ, RZ, R95 ;  /* 0x000000ffff290224 */ /* 0x000fca00078e005f */
[----:B------:R0:W4:Y:S02]  /*10cc0*/  @P0 LDG.E.U16 R56, desc[UR20][R40.64] ;  /* 0x0000001428380981 */ /* 0x000124000c1e1500 */
[----:B0-----:R-:W-:Y:S02]  /*10cd0*/  @P0 IMAD.MOV.U32 R40, RZ, RZ, R81 ;  /* 0x000000ffff280224 */ /* 0x001fe400078e0051 */
[----:B------:R-:W-:Y:S01]  /*10ce0*/  @P0 IMAD.MOV.U32 R41, RZ, RZ, R112 ;  /* 0x000000ffff290224 */ /* 0x000fe200078e0070 */
[----:B------:R-:W-:Y:S01]  /*10cf0*/  PRMT R53, RZ, 0x7610, R53 ;  /* 0x00007610ff357816 */ /* 0x000fe20000000035 */
[----:B------:R-:W4:Y:S04]  /*10d00*/  LDL.LU R81, [R1+0x6ac] ;  /* 0x0006ac0001517983 */ /* 0x000f280000300800 */
[----:B------:R0:W4:Y:S02]  /*10d10*/  @P0 LDG.E.U16 R55, desc[UR20][R40.64] ;  /* 0x0000001428370981 */ /* 0x000124000c1e1500 */
[----:B0-----:R-:W-:-:S02]  /*10d20*/  @P0 IMAD.MOV.U32 R40, RZ, RZ, R105 ;  /* 0x000000ffff280224 */ /* 0x001fc400078e0069 */
[----:B------:R-:W-:Y:S01]  /*10d30*/  @P0 IMAD.MOV.U32 R41, RZ, RZ, R96 ;  /* 0x000000ffff290224 */ /* 0x000fe200078e0060 */
[----:B------:R-:W-:Y:S01]  /*10d40*/  PRMT R52, RZ, 0x7610, R52 ;  /* 0x00007610ff347816 */ /* 0x000fe20000000034 */
[----:B------:R-:W4:Y:S04]  /*10d50*/  LDL.LU R105, [R1+0x6a8] ;  /* 0x0006a80001697983 */ /* 0x000f280000300800 */
[----:B------:R0:W4:Y:S02]  /*10d60*/  @P0 LDG.E.U16 R54, desc[UR20][R40.64] ;  /* 0x0000001428360981 */ /* 0x000124000c1e1500 */
[----:B0-----:R-:W-:Y:S02]  /*10d70*/  @P0 IMAD.MOV.U32 R40, RZ, RZ, R80 ;  /* 0x000000ffff280224 */ /* 0x001fe400078e0050 */
[----:B---3--:R-:W-:Y:S01]  /*10d80*/  @P0 IMAD.MOV.U32 R41, RZ, RZ, R115 ;  /* 0x000000ffff290224 */ /* 0x008fe200078e0073 */
[----:B------:R-:W-:Y:S01]  /*10d90*/  PRMT R51, RZ, 0x7610, R51 ;  /* 0x00007610ff337816 */ /* 0x000fe20000000033 */
[----:B------:R-:W3:Y:S04]  /*10da0*/  LDL.LU R80, [R1+0x6a4] ;  /* 0x0006a40001507983 */ /* 0x000ee80000300800 */
[----:B------:R0:W3:Y:S02]  /*10db0*/  @P0 LDG.E.U16 R53, desc[UR20][R40.64] ;  /* 0x0000001428350981 */ /* 0x0000e4000c1e1500 */
[----:B0-----:R-:W-:-:S02]  /*10dc0*/  @P0 IMAD.MOV.U32 R40, RZ, RZ, R104 ;  /* 0x000000ffff280224 */ /* 0x001fc400078e0068 */
[----:B------:R-:W-:Y:S01]  /*10dd0*/  @P0 IMAD.MOV.U32 R41, RZ, RZ, R97 ;  /* 0x000000ffff290224 */ /* 0x000fe200078e0061 */
[----:B------:R-:W-:Y:S01]  /*10de0*/  PRMT R50, RZ, 0x7610, R50 ;  /* 0x00007610ff327816 */ /* 0x000fe20000000032 */
[----:B------:R-:W3:Y:S04]  /*10df0*/  LDL.LU R104, [R1+0x6a0] ;  /* 0x0006a00001687983 */ /* 0x000ee80000300800 */
[----:B------:R0:W3:Y:S01]  /*10e00*/  @P0 LDG.E.U16 R52, desc[UR20][R40.64] ;  /* 0x0000001428340981 */ /* 0x0000e2000c1e1500 */
[----:B------:R-:W-:-:S03]  /*10e10*/  PRMT R49, RZ, 0x7610, R49 ;  /* 0x00007610ff317816 */ /* 0x000fc60000000031 */
[----:B------:R-:W3:Y:S01]  /*10e20*/  LDL R115, [R1+0x35c] ;  /* 0x00035c0001737983 */ /* 0x000ee20000100800 */
[----:B0-----:R-:W-:Y:S02]  /*10e30*/  @P0 IMAD.MOV.U32 R40, RZ, RZ, R71 ;  /* 0x000000ffff280224 */ /* 0x001fe400078e0047 */
[----:B------:R-:W-:-:S05]  /*10e40*/  @P0 IMAD.MOV.U32 R41, RZ, RZ, R118 ;  /* 0x000000ffff290224 */ /* 0x000fca00078e0076 */
[----:B------:R0:W3:Y:S02]  /*10e50*/  @P0 LDG.E.U16 R51, desc[UR20][R40.64] ;  /* 0x0000001428330981 */ /* 0x0000e4000c1e1500 */
[----:B0-----:R-:W-:Y:S02]  /*10e60*/  @P0 IMAD.MOV.U32 R40, RZ, RZ, R79 ;  /* 0x000000ffff280224 */ /* 0x001fe400078e004f */
[----:B------:R-:W3:Y:S01]  /*10e70*/  LDL.LU R79, [R1+0x69c] ;  /* 0x00069c00014f7983 */ /* 0x000ee20000300800 */
[----:B------:R-:W-:-:S03]  /*10e80*/  PRMT R48, RZ, 0x7610, R48 ;  /* 0x00007610ff307816 */ /* 0x000fc60000000030 */
[----:B------:R-:W3:Y:S04]  /*10e90*/  LDL R97, [R1+0x37c] ;  /* 0x00037c0001617983 */ /* 0x000ee80000100800 */
[----:B------:R-:W3:Y:S01]  /*10ea0*/  LDL R71, [R1+0x39c] ;  /* 0x00039c0001477983 */ /* 0x000ee20000100800 */
[----:B------:R-:W-:Y:S02]  /*10eb0*/  PRMT R47, RZ, 0x7610, R47 ;  /* 0x00007610ff2f7816 */ /* 0x000fe4000000002f */
[----:B------:R-:W-:Y:S01]  /*10ec0*/  PRMT R46, RZ, 0x7610, R46 ;  /* 0x00007610ff2e7816 */ /* 0x000fe2000000002e */
[----:B--2---:R-:W-:-:S05]  /*10ed0*/  @P0 IMAD.MOV.U32 R41, RZ, RZ, R70 ;  /* 0x000000ffff290224 */ /* 0x004fca00078e0046 */
[----:B------:R0:W2:Y:S02]  /*10ee0*/  @P0 LDG.E.U16 R50, desc[UR20][R40.64] ;  /* 0x0000001428320981 */ /* 0x0000a4000c1e1500 */
[----:B0-----:R-:W-:Y:S02]  /*10ef0*/  @P0 IMAD.MOV.U32 R40, RZ, RZ, R78 ;  /* 0x000000ffff280224 */ /* 0x001fe400078e004e */
[----:B------:R-:W-:Y:S02]  /*10f00*/  @P0 IMAD.MOV.U32 R41, RZ, RZ, R102 ;  /* 0x000000ffff290224 */ /* 0x000fe400078e0066 */
[----:B------:R-:W2:Y:S04]  /*10f10*/  LDL.LU R102, [R1+0x698] ;  /* 0x0006980001667983 */ /* 0x000ea80000300800 */
[----:B------:R-:W2:Y:S04]  /*10f20*/  LDL.LU R78, [R1+0x694] ;  /* 0x00069400014e7983 */ /* 0x000ea80000300800 */
[----:B------:R0:W2:Y:S04]  /*10f30*/  @P0 LDG.E.U16 R49, desc[UR20][R40.64] ;  /* 0x0000001428310981 */ /* 0x0000a8000c1e1500 */
[----:B------:R-:W2:Y:S01]  /*10f40*/  LDL R70, [R1+0x3bc] ;  /* 0x0003bc0001467983 */ /* 0x000ea20000100800 */
[----:B0-----:R-:W-:-:S02]  /*10f50*/  @P0 IMAD.MOV.U32 R40, RZ, RZ, R101 ;  /* 0x000000ffff280224 */ /* 0x001fc400078e0065 */
[----:B------:R-:W-:Y:S02]  /*10f60*/  @P0 IMAD.MOV.U32 R41, RZ, RZ, R45 ;  /* 0x000000ffff290224 */ /* 0x000fe400078e002d */
[----:B------:R-:W2:Y:S04]  /*10f70*/  LDL.LU R45, [R1+0x690] ;  /* 0x00069000012d7983 */ /* 0x000ea80000300800 */
[----:B------:R-:W3:Y:S04]  /*10f80*/  LDL.LU R101, [R1+0x68c] ;  /* 0x00068c0001657983 */ /* 0x000ee80000300800 */
[----:B------:R0:W3:Y:S04]  /*10f90*/  @P0 LDG.E.U16 R48, desc[UR20][R40.64] ;  /* 0x0000001428300981 */ /* 0x0000e8000c1e1500 */
[----:B------:R-:W3:Y:S01]  /*10fa0*/  LDL R118, [R1+0x3dc] ;  /* 0x0003dc0001767983 */ /* 0x000ee20000100800 */
[----:B0-----:R-:W-:-:S02]  /*10fb0*/  @P0 IMAD.MOV.U32 R40, RZ, RZ, R77 ;  /* 0x000000ffff280224 */ /* 0x001fc400078e004d */
[----:B------:R-:W-:Y:S02]  /*10fc0*/  @P0 IMAD.MOV.U32 R41, RZ, RZ, R44 ;  /* 0x000000ffff290224 */ /* 0x000fe400078e002c */
[----:B------:R-:W4:Y:S04]  /*10fd0*/  LDL.LU R44, [R1+0x688] ;  /* 0x00068800012c7983 */ /* 0x000f280000300800 */
[----:B------:R0:W4:Y:S04]  /*10fe0*/  @P0 LDG.E.U16 R47, desc[UR20][R40.64] ;  /* 0x00000014282f0981 */ /* 0x000128000c1e1500 */
[----:B------:R-:W4:Y:S01]  /*10ff0*/  LDL.LU R77, [R1+0x684] ;  /* 0x00068400014d7983 */ /* 0x000f220000300800 */
[----:B0-----:R-:W-:-:S02]  /*11000*/  @P0 IMAD.MOV.U32 R40, RZ, RZ, R99 ;  /* 0x000000ffff280224 */ /* 0x001fc400078e0063 */
[----:B------:R-:W-:Y:S02]  /*11010*/  @P0 IMAD.MOV.U32 R41, RZ, RZ, R43 ;  /* 0x000000ffff290224 */ /* 0x000fe400078e002b */
[----:B------:R-:W4:Y:S04]  /*11020*/  LDL.LU R43, [R1+0x680] ;  /* 0x00068000012b7983 */ /* 0x000f280000300800 */
[----:B------:R0:W4:Y:S04]  /*11030*/  @P0 LDG.E.U16 R46, desc[UR20][R40.64] ;  /* 0x00000014282e0981 */ /* 0x000128000c1e1500 */
[----:B------:R-:W4:Y:S01]  /*11040*/  LDL.LU R99, [R1+0x67c] ;  /* 0x00067c0001637983 */ /* 0x000f220000300800 */
[----:B0-----:R-:W-:-:S03]  /*11050*/  @P0 IMAD.MOV.U32 R41, RZ, RZ, R42 ;  /* 0x000000ffff290224 */ /* 0x001fc600078e002a */
[----:B------:R-:W4:Y:S01]  /*11060*/  LDL.LU R42, [R1+0x678] ;  /* 0x00067800012a7983 */ /* 0x000f220000300800 */
[----:B------:R-:W-:-:S03]  /*11070*/  @P0 IMAD.MOV.U32 R40, RZ, RZ, R76 ;  /* 0x000000ffff280224 */ /* 0x000fc600078e004c */
[----:B------:R-:W4:Y:S01]  /*11080*/  LDL.LU R76, [R1+0x674] ;  /* 0x00067400014c7983 */ /* 0x000f220000300800 */
[----:B--2---:R-:W-:-:S06]  /*11090*/  PRMT R45, RZ, 0x7610, R45 ;  /* 0x00007610ff2d7816 */ /* 0x004fcc000000002d */
[----:B------:R0:W2:Y:S02]  /*110a0*/  @P0 LDG.E.U16 R45, desc[UR20][R40.64] ;  /* 0x00000014282d0981 */ /* 0x0000a4000c1e1500 */
[----:B0-----:R-:W-:Y:S02]  /*110b0*/  @P0 IMAD.MOV.U32 R40, RZ, RZ, R75 ;  /* 0x000000ffff280224 */ /* 0x001fe400078e004b */
[----:B---3--:R-:W-:Y:S01]  /*110c0*/  @P0 IMAD.MOV.U32 R41, RZ, RZ, R115 ;  /* 0x000000ffff290224 */ /* 0x008fe200078e0073 */
[----:B------:R-:W3:Y:S01]  /*110d0*/  LDL.LU R75, [R1+0x670] ;  /* 0x00067000014b7983 */ /* 0x000ee20000300800 */
[----:B----4-:R-:W-:-:S06]  /*110e0*/  PRMT R44, RZ, 0x7610, R44 ;  /* 0x00007610ff2c7816 */ /* 0x010fcc000000002c */
[----:B------:R0:W4:Y:S02]  /*110f0*/  @P0 LDG.E.U16 R44, desc[UR20][R40.64] ;  /* 0x00000014282c0981 */ /* 0x000124000c1e1500 */
[----:B0-----:R-:W-:Y:S01]  /*11100*/  @P0 IMAD.MOV.U32 R40, RZ, RZ, R74 ;  /* 0x000000ffff280224 */ /* 0x001fe200078e004a */
[----:B------:R-:W-:Y:S01]  /*11110*/  PRMT R43, RZ, 0x7610, R43 ;  /* 0x00007610ff2b7816 */ /* 0x000fe2000000002b */
[----:B------:R-:W-:Y:S01]  /*11120*/  @P0 IMAD.MOV.U32 R41, RZ, RZ, R97 ;  /* 0x000000ffff290224 */ /* 0x000fe200078e0061 */
[----:B------:R-:W2:Y:S04]  /*11130*/  LDL.LU R74, [R1+0x66c] ;  /* 0x00066c00014a7983 */ /* 0x000ea80000300800 */
[----:B------:R0:W4:Y:S01]  /*11140*/  @P0 LDG.E.U16 R43, desc[UR20][R40.64] ;  /* 0x00000014282b0981 */ /* 0x000122000c1e1500 */
[----:B------:R-:W-:Y:S01]  /*11150*/  PRMT R42, RZ, 0x7610, R42 ;  /* 0x00007610ff2a7816 */ /* 0x000fe2000000002a */
[----:B0-----:R-:W-:-:S02]  /*11160*/  @P0 IMAD.MOV.U32 R40, RZ, RZ, R73 ;  /* 0x000000ffff280224 */ /* 0x001fc400078e0049 */
[----:B------:R-:W-:Y:S01]  /*11170*/  @P0 IMAD.MOV.U32 R41, RZ, RZ, R71 ;  /* 0x000000ffff290224 */ /* 0x000fe200078e0047 */
[----:B------:R-:W4:Y:S01]  /*11180*/  LDL.LU R73, [R1+0x668] ;  /* 0x0006680001497983 */ /* 0x000f220000300800 */
[----:B------:R-:W-:-:S03]  /*11190*/  @P0 IMAD.MOV.U32 R71, RZ, RZ, R70 ;  /* 0x000000ffff470224 */ /* 0x000fc600078e0046 */
[----:B------:R0:W4:Y:S01]  /*111a0*/  @P0 LDG.E.U16 R42, desc[UR20][R40.64] ;  /* 0x00000014282a0981 */ /* 0x000122000c1e1500 */
[----:B------:R-:W-:-:S03]  /*111b0*/  @P0 IMAD.MOV.U32 R70, RZ, RZ, R72 ;  /* 0x000000ffff460224 */ /* 0x000fc600078e0048 */
[----:B------:R-:W4:Y:S01]  /*111c0*/  LDL.LU R72, [R1+0x664] ;  /* 0x0006640001487983 */ /* 0x000f220000300800 */
[----:B0-----:R-:W-:Y:S02]  /*111d0*/  PRMT R41, RZ, 0x7610, R41 ;  /* 0x00007610ff297816 */ /* 0x001fe40000000029 */
[----:B------:R-:W-:-:S04]  /*111e0*/  PRMT R40, RZ, 0x7610, R40 ;  /* 0x00007610ff287816 */ /* 0x000fc80000000028 */
[----:B------:R0:W4:Y:S02]  /*111f0*/  @P0 LDG.E.U16 R41, desc[UR20][R70.64] ;  /* 0x0000001446290981 */ /* 0x000124000c1e1500 */
[----:B0-----:R-:W-:Y:S02]  /*11200*/  @P0 IMAD.MOV.U32 R70, RZ, RZ, R119 ;  /* 0x000000ffff460224 */ /* 0x001fe400078e0077 */
[----:B------:R-:W-:Y:S01]  /*11210*/  @P0 IMAD.MOV.U32 R71, RZ, RZ, R118 ;  /* 0x000000ffff470224 */ /* 0x000fe200078e0076 */
[----:B------:R-:W4:Y:S04]  /*11220*/  LDL.LU R119, [R1+0x660] ;  /* 0x0006600001777983 */ /* 0x000f280000300800 */
[----:B------:R0:W4:Y:S02]  /*11230*/  @P0 LDG.E.U16 R40, desc[UR20][R70.64] ;  /* 0x0000001446280981 */ /* 0x000124000c1e1500 */
[----:B0-----:R-:W-:-:S02]  /*11240*/  @P0 IMAD.MOV.U32 R71, RZ, RZ, R2 ;  /* 0x000000ffff470224 */ /* 0x001fc400078e0002 */
[----:B------:R-:W-:Y:S01]  /*11250*/  @P0 IMAD.MOV.U32 R70, RZ, RZ, R0 ;  /* 0x000000ffff460224 */ /* 0x000fe200078e0000 */
[----:B------:R-:W4:Y:S04]  /*11260*/  LDL.LU R2, [R1+0x65c] ;  /* 0x00065c0001027983 */ /* 0x000f280000300800 */
[----:B------:R-:W4:Y:S01]  /*11270*/  LDL.LU R0, [R1+0x658] ;  /* 0x0006580001007983 */ /* 0x000f220000300800 */
[----:B------:R-:W-:-:S03]  /*11280*/  LOP3.LUT R69, R3, 0x20, RZ, 0x3c, !PT ;  /* 0x0000002003457812 */ /* 0x000fc600078e3cff */
[----:B------:R-:W-:Y:S04]  /*11290*/  STS.U16 [R3+UR9+0x3800], R94 ;  /* 0x0038005e03007988 */ /* 0x000fe80008000409 */
        /* <DEDUP_REMOVED lines=26> */
[----:B------:R-:W-:Y:S01]  /*11440*/  STS.U16 [R69+UR9+0x3100], R83 ;  /* 0x0031005345007988 */ /* 0x000fe20008000409 */
[----:B------:R-:W-:-:S03]  /*11450*/  PRMT R38, RZ, 0x7610, R38 ;  /* 0x00007610ff267816 */ /* 0x000fc60000000026 */
        /* <DEDUP_REMOVED lines=11> */
[----:B------:R0:W4:Y:S04]  /*11510*/  @P0 LDG.E.U16 R38, desc[UR20][R70.64] ;  /* 0x0000001446260981 */ /* 0x000128000c1e1500 */
[----:B------:R-:W-:Y:S04]  /*11520*/  STS.U16 [R69+UR9+0x5d00], R101 ;  /* 0x005d006545007988 */ /* 0x000fe80008000409 */
[----:B------:R-:W-:Y:S01]  /*11530*/  STS.U16 [R69+UR9+0x6100], R77 ;  /* 0x0061004d45007988 */ /* 0x000fe20008000409 */
[----:B0-----:R-:W-:-:S02]  /*11540*/  @P0 IMAD.MOV.U32 R70, RZ, RZ, R36 ;  /* 0x000000ffff460224 */ /* 0x001fc400078e0024 */
[----:B------:R-:W-:Y:S01]  /*11550*/  @P0 IMAD.MOV.U32 R71, RZ, RZ, R37 ;  /* 0x000000ffff470224 */ /* 0x000fe200078e0025 */
[----:B------:R-:W-:Y:S04]  /*11560*/  STS.U16 [R69+UR9+0x6500], R99 ;  /* 0x0065006345007988 */ /* 0x000fe80008000409 */
[----:B------:R-:W-:Y:S04]  /*11570*/  STS.U16 [R69+UR9+0x6900], R76 ;  /* 0x0069004c45007988 */ /* 0x000fe80008000409 */
[----:B------:R-:W4:Y:S04]  /*11580*/  LDL.LU R37, [R1+0x654] ;  /* 0x0006540001257983 */ /* 0x000f280000300800 */
[----:B------:R0:W4:Y:S04]  /*11590*/  @P0 LDG.E.U16 R34, desc[UR20][R70.64] ;  /* 0x0000001446220981 */ /* 0x000128000c1e1500 */
[----:B------:R1:W5:Y:S04]  /*115a0*/  LDL.LU R36, [R1+0x650] ;  /* 0x0006500001247983 */ /* 0x0003680000300800 */
[----:B---3--:R-:W-:Y:S04]  /*115b0*/  STS.U16 [R69+UR9+0x6d00], R75 ;  /* 0x006d004b45007988 */ /* 0x008fe80008000409 */
[----:B--2---:R-:W-:Y:S04]  /*115c0*/  STS.U16 [R69+UR9+0x7100], R74 ;  /* 0x0071004a45007988 */ /* 0x004fe80008000409 */
[----:B----4-:R2:W-:Y:S04]  /*115d0*/  STS.U16 [R69+UR9+0x7500], R73 ;  /* 0x0075004945007988 */ /* 0x0105e80008000409 */
[----:B------:R-:W-:Y:S01]  /*115e0*/  STS.U16 [R69+UR9+0x7900], R72 ;  /* 0x0079004845007988 */ /* 0x000fe20008000409 */
[----:B--2---:R-:W-:-:S03]  /*115f0*/  LOP3.LUT R73, R3, 0x40, RZ, 0x3c, !PT ;  /* 0x0000004003497812 */ /* 0x004fc600078e3cff */
[----:B------:R2:W-:Y:S04]  /*11600*/  STS.U16 [R69+UR9+0x7d00], R119 ;  /* 0x007d007745007988 */ /* 0x0005e80008000409 */
[----:B------:R3:W-:Y:S01]  /*11610*/  STS.U16 [R73+UR9+0x200], R4 ;  /* 0x0002000449007988 */ /* 0x0007e20008000409 */
[----:B0-----:R-:W-:-:S03]  /*11620*/  @P0 IMAD.MOV.U32 R71, RZ, RZ, R2 ;  /* 0x000000ffff470224 */ /* 0x001fc600078e0002 */
[----:B------:R1:W5:Y:S01]  /*11630*/  LDL.LU R2, [R1+0x64c] ;  /* 0x00064c0001027983 */ /* 0x0003620000300800 */
[----:B------:R-:W-:-:S03]  /*11640*/  @P0 IMAD.MOV.U32 R70, RZ, RZ, R0 ;  /* 0x000000ffff460224 */ /* 0x000fc600078e0000 */
[----:B------:R1:W5:Y:S04]  /*11650*/  LDL.LU R0, [R1+0x648] ;  /* 0x0006480001007983 */ /* 0x0003680000300800 */
[----:B--2---:R-:W2:Y:S01]  /*11660*/  LDL R69, [R1+0x63c] ;  /* 0x00063c0001457983 */ /* 0x004ea20000100800 */
[----:B---3--:R-:W-:-:S06]  /*11670*/  PRMT R4, RZ, 0x7610, R4 ;  /* 0x00007610ff047816 */ /* 0x008fcc0000000004 */
[----:B------:R-:W3:Y:S04]  /*11680*/  @P0 LDG.E.U16 R4, desc[UR20][R70.64] ;  /* 0x0000001446040981 */ /* 0x000ee8000c1e1500 */
        /* <DEDUP_REMOVED lines=23> */
[----:B------:R-:W-:-:S03]  /*11800*/  LOP3.LUT R72, R3, 0x60, RZ, 0x3c, !PT ;  /* 0x0000006003487812 */ /* 0x000fc600078e3cff */
[----:B------:R-:W-:Y:S04]  /*11810*/  STS.U16 [R73+UR9+0x6200], R9 ;  /* 0x0062000949007988 */ /* 0x000fe80008000409 */
[----:B------:R-:W-:Y:S04]  /*11820*/  STS.U16 [R73+UR9+0x6600], R8 ;  /* 0x0066000849007988 */ /* 0x000fe80008000409 */
[----:B------:R-:W-:Y:S04]  /*11830*/  STS.U16 [R73+UR9+0x6a00], R7 ;  /* 0x006a000749007988 */ /* 0x000fe80008000409 */
[----:B------:R-:W-:Y:S04]  /*11840*/  STS.U16 [R73+UR9+0x6e00], R6 ;  /* 0x006e000649007988 */ /* 0x000fe80008000409 */
[----:B------:R2:W-:Y:S04]  /*11850*/  STS.U16 [R73+UR9+0x7200], R5 ;  /* 0x0072000549007988 */ /* 0x0005e80008000409 */
        /* <DEDUP_REMOVED lines=32> */
[----:B------:R0:W-:Y:S04]  /*11a60*/  STS.U16 [R72+UR9+0x7700], R38 ;  /* 0x0077002648007988 */ /* 0x0001e80008000409 */
[----:B------:R1:W-:Y:S01]  /*11a70*/  STS.U16 [R72+UR9+0x7b00], R34 ;  /* 0x007b002248007988 */ /* 0x0003e20008000409 */
[----:B------:R-:W-:-:S04]  /*11a80*/  UIADD3 UR4, UPT, UPT, UR9, 0x8000, URZ ;  /* 0x0000800009047890 */ /* 0x000fc8000fffe0ff */
[----:B------:R-:W-:-:S04]  /*11a90*/  USHF.R.U32.HI UR4, URZ, 0x4, UR4 ;  /* 0x00000004ff047899 */ /* 0x000fc80008011604 */
[----:B------:R-:W-:Y:S01]  /*11aa0*/  USGXT.U32 UR18, UR4, 0xe ;  /* 0x0000000e0412789a */ /* 0x000fe20008000000 */
[----:B--2---:R-:W-:-:S04]  /*11ab0*/  SHF.R.S32.HI R5, RZ, 0x1f, R69 ;  /* 0x0000001fff057819 */ /* 0x004fc80000011445 */
[----:B------:R-:W-:-:S04]  /*11ac0*/  LEA.HI R5, R5, R69, RZ, 0x6 ;  /* 0x0000004505057211 */ /* 0x000fc800078f30ff */
[----:B------:R-:W-:Y:S01]  /*11ad0*/  SHF.R.S32.HI R5, RZ, 0x6, R5 ;  /* 0x00000006ff057819 */ /* 0x000fe20000011405 */
[----:B---3--:R1:W-:Y:S03]  /*11ae0*/  STS.U16 [R72+UR9+0x7f00], R4 ;  /* 0x007f000448007988 */ /* 0x0083e60008000409 */
[----:B------:R-:W-:Y:S01]  /*11af0*/  VIMNMX R5, PT, PT, R5, 0x1, !PT ;  /* 0x0000000105057848 */ /* 0x000fe20007fe0100 */
[----:B------:R2:W-:Y:S06]  /*11b00*/  MEMBAR.ALL.CTA ;  /* 0x0000000000007992 */ /* 0x0005ec0000008000 */
[----:B--2---:R-:W2:Y:S01]  /*11b10*/  FENCE.VIEW.ASYNC.S ;  /* 0x00000000000073c6 */ /* 0x004ea20000000000 */
[----:B------:R-:W-:-:S05]  /*11b20*/  VIADD R5, R5, 0xffffffff ;  /* 0xffffffff05057836 */ /* 0x000fca0000000000 */
[----:B------:R1:W-:Y:S01]  /*11b30*/  STL [R1+0x638], R5 ;  /* 0x0006380501007387 */ /* 0x0003e20000100800 */
[----:B--2---:R-:W-:Y:S01]  /*11b40*/  BAR.SYNC.DEFER_BLOCKING 0x0 ;  /* 0x0000000000007b1d */ /* 0x004fe20000010000 */
[----:B------:R-:W-:Y:S01]  /*11b50*/  ISETP.LT.OR P0, PT, R69, 0x40, P4 ;  /* 0x000000404500780c */ /* 0x000fe20002701670 */
[----:B------:R-:W-:Y:S02]  /*11b60*/  UIADD3 UR14, UP1, UPT, UR18, 0x2, URZ ;  /* 0x00000002120e7890 */ /* 0x000fe4000ff3e0ff */
[----:B------:R-:W-:Y:S02]  /*11b70*/  UIADD3 UR11, UPT, UPT, UR8, 0x100, URZ ;  /* 0x00000100080b7890 */ /* 0x000fe4000fffe0ff */
[----:B------:R-:W-:Y:S02]  /*11b80*/  UMOV UR4, URZ ;  /* 0x000000ff00047c82 */ /* 0x000fe40008000000 */
[----:B------:R-:W-:Y:S01]  /*11b90*/  UIADD3.X UR15, UPT, UPT, UR4, 0x40004040, URZ, UP1, !UPT ;  /* 0x40004040040f7890 */ /* 0x000fe20008ffe4ff */
[----:B------:R-:W-:Y:S01]  /*11ba0*/  ISETP.NE.U32.AND P1, PT, R5, RZ, PT ;  /* 0x000000ff0500720c */ /* 0x000fe20003f25070 */
[----:B0-----:R-:W-:-:S04]  /*11bb0*/  IMAD.SHL.U32 R38, R37, 0x40, RZ ;  /* 0x0000004025267824 */ /* 0x001fc800078e00ff */
[----:B-1----:R-:W-:Y:S08]  /*11bc0*/  @P0 BRA `(.L_x_7) ;  /* 0x0000000000700947 */ /* 0x002ff00003800000 */
[----:B------:R-:W-:Y:S01]  /*11bd0*/  USHF.R.U32.HI UR12, URZ, 0x4, UR9 ;  /* 0x00000004ff0c7899 */ /* 0x000fe20008011609 */
[----:B------:R-:W-:Y:S01]  /*11be0*/  UMOV UR4, URZ ;  /* 0x000000ff00047c82 */ /* 0x000fe20008000000 */
[----:B------:R-:W-:Y:S02]  /*11bf0*/  UIADD3 UR7, UPT, UPT, UR8, 0x108, URZ ;  /* 0x0000010808077890 */ /* 0x000fe4000fffe0ff */
[----:B------:R-:W-:Y:S02]  /*11c00*/  USGXT.U32 UR12, UR12, 0xe ;  /* 0x0000000e0c0c789a */ /* 0x000fe40008000000 */
[----:B------:R-:W-:Y:S02]  /*11c10*/  UIADD3 UR19, UPT, UPT, UR8, 0x110, URZ ;  /* 0x0000011008137890 */ /* 0x000fe4000fffe0ff */
[----:B------:R-:W-:Y:S02]  /*11c20*/  UIADD3 UR26, UP1, UPT, UR12, 0x2, URZ ;  /* 0x000000020c1a7890 */ /* 0x000fe4000ff3e0ff */
[----:B------:R-:W-:-:S02]  /*11c30*/  UIADD3 UR24, UPT, UPT, UR8, 0x118, URZ ;  /* 0x0000011808187890 */ /* 0x000fc4000fffe0ff */
[----:B------:R-:W-:Y:S01]  /*11c40*/  UIADD3.X UR27, UPT, UPT, UR4, 0x40004040, URZ, UP1, !UPT ;  /* 0x40004040041b7890 */ /* 0x000fe20008ffe4ff */
[----:B------:R-:W-:Y:S01]  /*11c50*/  UMOV UR28, 0x0 ;  /* 0x00000000001c7882 */ /* 0x000fe20000000000 */
[----:B------:R-:W-:Y:S02]  /*11c60*/  UMOV UR29, 0x8400010 ;  /* 0x08400010001d7882 */ /* 0x000fe40000000000 */
[----:B------:R-:W-:Y:S02]  /*11c70*/  UIADD3.64 UR16, UPT, UPT, UR26, 0x2, URZ ;  /* 0x000000021a107897 */ /* 0x000fe4000fffe0ff */
[----:B------:R-:W-:Y:S01]  /*11c80*/  UIADD3.64 UR22, UPT, UPT, UR26, 0x4, URZ ;  /* 0x000000041a167897 */ /* 0x000fe2000fffe0ff */
[----:B------:R-:W-:Y:S01]  /*11c90*/  UMOV UR13, 0x40004040 ;  /* 0x40004040000d7882 */ /* 0x000fe20000000000 */
[----:B------:R-:W-:Y:S01]  /*11ca0*/  UMOV UR30, 0x0 ;  /* 0x00000000001e7882 */ /* 0x000fe20000000000 */
[----:B------:R-:W-:Y:S01]  /*11cb0*/  UMOV UR31, 0x8400010 ;  /* 0x08400010001f7882 */ /* 0x000fe20000000000 */
[----:B------:R-:W-:Y:S01]  /*11cc0*/  UMOV UR32, 0x0 ;  /* 0x0000000000207882 */ /* 0x000fe20000000000 */
[----:B------:R-:W-:Y:S01]  /*11cd0*/  UMOV UR33, 0x8400010 ;  /* 0x0840001000217882 */ /* 0x000fe20000000000 */
[----:B------:R-:W-:Y:S01]  /*11ce0*/  UMOV UR4, UR6 ;  /* 0x0000000600047c82 */ /* 0x000fe20008000000 */
[----:B------:R-:W-:Y:S01]  /*11cf0*/  UMOV UR5, URZ ;  /* 0x000000ff00057c82 */ /* 0x000fe20008000000 */
[----:B------:R0:W-:Y:S01]  /*11d00*/  UTCHMMA tmem[UR11], gdesc[UR12], tmem[UR8], tmem[UR28], idesc[UR29], !UPT ;  /* 0x00ff1c0c0b0079ea */ /* 0x0001e2000f800008 */
[----:B------:R-:W-:Y:S01]  /*11d10*/  UMOV UR34, 0x0 ;  /* 0x0000000000227882 */ /* 0x000fe20000000000 */
[----:B------:R-:W-:Y:S01]  /*11d20*/  UMOV UR35, 0x8400010 ;  /* 0x0840001000237882 */ /* 0x000fe20000000000 */
[----:B------:R0:W-:Y:S01]  /*11d30*/  UTCHMMA tmem[UR7], gdesc[UR26], tmem[UR8], tmem[UR30], idesc[UR31], UPT ;  /* 0x00ff1e1a070079ea */ /* 0x0001e2000b800008 */
[----:B------:R-:W-:Y:S01]  /*11d40*/  UMOV UR4, UR4 ;  /* 0x0000000400047c82 */ /* 0x000fe20008000000 */
[----:B------:R0:W-:Y:S01]  /*11d50*/  UTCHMMA tmem[UR19], gdesc[UR16], tmem[UR8], tmem[UR32], idesc[UR33], UPT ;  /* 0x00ff2010130079ea */ /* 0x0001e2000b800008 */
[----:B------:R0:W-:Y:S01]  /*11d60*/  UTCHMMA tmem[UR24], gdesc[UR22], tmem[UR8], tmem[UR34], idesc[UR35], UPT ;  /* 0x00ff2216180079ea */ /* 0x0001e2000b800008 */
[----:B------:R0:W-:Y:S01]  /*11d70*/  UTCBAR [UR4], URZ ;  /* 0x000000ff040073e9 */ /* 0x0001e200080000ff */
[----:B------:R-:W-:Y:S01]  /*11d80*/  NOP ;  /* 0x0000000000007918 */ /* 0x000fe20000000000 */
.L_x_7:
[----:B0-----:R-:W-:Y:S01]  /*11d90*/  UMOV UR4, URZ ;  /* 0x000000ff00047c82 */ /* 0x001fe20008000000 */
[----:B-----5:R-:W-:Y:S02]  /*11da0*/  IMAD.SHL.U32 R40, R36, 0x40, RZ ;  /* 0x0000004024287824 */ /* 0x020fe400078e00ff */
[----:B------:R-:W-:Y:S01]  /*11db0*/  IMAD.MOV.U32 R36, RZ, RZ, RZ ;  /* 0x000000ffff247224 */ /* 0x000fe200078e00ff */
[----:B------:R-:W-:Y:S06]  /*11dc0*/  @!P1 BRA `(.L_x_8) ;  /* 0x0000008c00909947 */ /* 0x000fec0003800000 */
[----:B------:R-:W-:Y:S01]  /*11dd0*/  SHF.R.S32.HI R37, RZ, 0x1f, R38 ;  /* 0x0000001fff257819 */ /* 0x000fe20000011426 */
[----:B------:R-:W-:Y:S01]  /*11de0*/  UIADD3.64 UR22, UPT, UPT, UR14, 0x2, URZ ;  /* 0x000000020e167897 */ /* 0x000fe2000fffe0ff */
[----:B------:R-:W-:Y:S01]  /*11df0*/  SHF.R.S32.HI R39, RZ, 0x1f, R40 ;  /* 0x0000001fff277819 */ /* 0x000fe20000011428 */
[----:B------:R-:W-:Y:S01]  /*11e00*/  UIADD3.64 UR24, UPT, UPT, UR14, 0x4, URZ ;  /* 0x000000040e187897 */ /* 0x000fe2000fffe0ff */
[C---:B------:R-:W-:Y:S01]  /*11e10*/  SHF.L.U64.HI R37, R38.reuse, 0x1, R37 ;  /* 0x0000000126257819 */ /* 0x040fe20000010225 */
[----:B------:R-:W-:Y:S01]  /*11e20*/  IMAD.SHL.U32 R38, R38, 0x2, RZ ;  /* 0x0000000226267824 */ /* 0x000fe200078e00ff */
[C---:B------:R-:W-:Y:S01]  /*11e30*/  SHF.L.U64.HI R39, R40.reuse, 0x1, R39 ;  /* 0x0000000128277819 */ /* 0x040fe20000010227 */
[----:B------:R-:W-:Y:S01]  /*11e40*/  IMAD.SHL.U32 R40, R40, 0x2, RZ ;  /* 0x0000000228287824 */ /* 0x000fe200078e00ff */
[----:B------:R-:W-:Y:S01]  /*11e50*/  UMOV UR19, 0x1 ;  /* 0x0000000100137882 */ /* 0x000fe20000000000 */
[----:B------:R-:W-:-:S06]  /*11e60*/  UMOV UR5, URZ ;  /* 0x000000ff00057c82 */ /* 0x000fcc0008000000 */
.L_x_11:
[----:B------:R-:W2:Y:S01]  /*11e70*/  LDL.LU R84, [R1+0x430] ;  /* 0x0004300001547983 */ /* 0x000ea20000300800 */
[----:B------:R-:W0:Y:S03]  /*11e80*/  LDC R63, c[0x0][0x3a0] ;  /* 0x0000e800ff3f7b82 */ /* 0x000e260000000800 */
[----:B------:R-:W3:Y:S04]  /*11e90*/  LDL.LU R76, [R1+0x434] ;  /* 0x00043400014c7983 */ /* 0x000ee80000300800 */
        /* <DEDUP_REMOVED lines=9> */
[----:B------:R-:W-:Y:S01]  /*11f30*/  VIADD R36, R36, 0x1 ;  /* 0x0000000124247836 */ /* 0x000fe20000000000 */
[----:B------:R-:W-:-:S02]  /*11f40*/  IADD3 R0, P5, PT, R0, R40, RZ ;  /* 0x0000002800007210 */ /* 0x000fc40007fbe0ff */
[----:B------:R-:W-:Y:S01]  /*11f50*/  PRMT R64, RZ, 0x7610, R64 ;  /* 0x00007610ff407816 */ /* 0x000fe20000000040 */
[----:B0-----:R-:W-:Y:S01]  /*11f60*/  IMAD R63, R36, -0x40, R63 ;  /* 0xffffffc0243f7824 */ /* 0x001fe200078e023f */
[----:B------:R-:W-:Y:S01]  /*11f70*/  PRMT R65, RZ, 0x7610, R65 ;  /* 0x00007610ff417816 */ /* 0x000fe20000000041 */
[----:B------:R-:W-:-:S03]  /*11f80*/  IMAD.X R2, R2, 0x1, R39, P5 ;  /* 0x0000000102027824 */ /* 0x000fc600028e0627 */
[C---:B------:R-:W-:Y:S02]  /*11f90*/  ISETP.GT.AND P3, PT, R63.reuse, RZ, PT ;  /* 0x000000ff3f00720c */ /* 0x040fe40003f64270 */
[----:B------:R-:W-:-:S11]  /*11fa0*/  ISETP.GT.AND P0, PT, R63, 0x1, PT ;  /* 0x000000013f00780c */ /* 0x000fd60003f04270 */
[----:B------:R-:W-:Y:S02]  /*11fb0*/  @P3 IMAD.MOV.U32 R4, RZ, RZ, R0 ;  /* 0x000000ffff043224 */ /* 0x000fe400078e0000 */
[----:B------:R-:W-:-:S05]  /*11fc0*/  @P3 IMAD.MOV.U32 R5, RZ, RZ, R2 ;  /* 0x000000ffff053224 */ /* 0x000fca00078e0002 */
[----:B------:R0:W4:Y:S01]  /*11fd0*/  @P3 LDG.E.U16 R64, desc[UR20][R4.64] ;  /* 0x0000001404403981 */ /* 0x000122000c1e1500 */
[----:B------:R-:W-:Y:S02]  /*11fe0*/  ISETP.GT.AND P3, PT, R63, 0x3, PT ;  /* 0x000000033f00780c */ /* 0x000fe40003f64270 */
[----:B------:R-:W-:Y:S02]  /*11ff0*/  PRMT R61, RZ, 0x7610, R61 ;  /* 0x00007610ff3d7816 */ /* 0x000fe4000000003d */
[----:B------:R-:W-:Y:S02]  /*12000*/  PRMT R62, RZ, 0x7610, R62 ;  /* 0x00007610ff3e7816 */ /* 0x000fe4000000003e */
[----:B------:R-:W-:Y:S02]  /*12010*/  PRMT R6, RZ, 0x7610, R6 ;  /* 0x00007610ff067816 */ /* 0x000fe40000000006 */
[----:B---3--:R-:W-:-:S05]  /*12020*/  IADD3 R76, P1, PT, R76, R40, RZ ;  /* 0x000000284c4c7210 */ /* 0x008fca0007f3e0ff */
[--C-:B--2---:R-:W-:Y:S01]  /*12030*/  IMAD.X R84, R84, 0x1, R39.reuse, P1 ;  /* 0x0000000154547824 */ /* 0x104fe200008e0627 */
[----:B------:R-:W-:Y:S01]  /*12040*/  ISETP.GT.AND P1, PT, R63, 0x2, PT ;  /* 0x000000023f00780c */ /* 0x000fe20003f24270 */
[----:B0-----:R-:W-:Y:S01]  /*12050*/  @P0 IMAD.MOV.U32 R4, RZ, RZ, R76 ;  /* 0x000000ffff040224 */ /* 0x001fe200078e004c */
[----:B----4-:R-:W-:Y:S01]  /*12060*/  IADD3 R77, P5, PT, R77, R40, RZ ;  /* 0x000000284d4d7210 */ /* 0x010fe20007fbe0ff */
[----:B------:R-:W-:Y:S01]  /*12070*/  @P0 IMAD.MOV.U32 R5, RZ, RZ, R84 ;  /* 0x000000ffff050224 */ /* 0x000fe200078e0054 */
[----:B------:R-:W-:Y:S04]  /*12080*/  STL [R1+0x434], R76 ;  /* 0x0004344c01007387 */ /* 0x000fe80000100800 */
[----:B------:R0:W-:Y:S01]  /*12090*/  STL [R1+0x430], R84 ;  /* 0x0004305401007387 */ /* 0x0001e20000100800 */
[----:B------:R-:W-:-:S03]  /*120a0*/  IMAD.X R83, R83, 0x1, R39, P5 ;  /* 0x0000000153537824 */ /* 0x000fc600028e0627 */
[----:B------:R1:W2:Y:S01]  /*120b0*/  @P0 LDG.E.U16 R65, desc[UR20][R4.64] ;  /* 0x0000001404410981 */ /* 0x0002a2000c1e1500 */
[----:B------:R-:W-:-:S03]  /*120c0*/  IADD3 R78, P0, PT, R78, R40, RZ ;  /* 0x000000284e4e7210 */ /* 0x000fc60007f1e0ff */
[----:B0-----:R-:W3:Y:S04]  /*120d0*/  LDL.LU R84, [R1+0x458] ;  /* 0x0004580001547983 */ /* 0x001ee80000300800 */
[----:B------:R-:W-:Y:S04]  /*120e0*/  STL [R1+0x43c], R77 ;  /* 0x00043c4d01007387 */ /* 0x000fe80000100800 */
[----:B------:R-:W4:Y:S01]  /*120f0*/  LDL.LU R76, [R1+0x464] ;  /* 0x00046400014c7983 */ /* 0x000f220000300800 */
[----:B------:R-:W-:Y:S02]  /*12100*/  IMAD.X R82, R82, 0x1, R39, P0 ;  /* 0x0000000152527824 */ /* 0x000fe400000e0627 */
[----:B-1----:R-:W-:Y:S01]  /*12110*/  @P1 IMAD.MOV.U32 R5, RZ, RZ, R83 ;  /* 0x000000ffff051224 */ /* 0x002fe200078e0053 */
[----:B------:R-:W-:Y:S04]  /*12120*/  STL [R1+0x444], R78 ;  /* 0x0004444e01007387 */ /* 0x000fe80000100800 */
[----:B------:R0:W-:Y:S01]  /*12130*/  STL [R1+0x438], R83 ;  /* 0x0004385301007387 */ /* 0x0001e20000100800 */
[----:B------:R-:W-:Y:S01]  /*12140*/  @P1 IMAD.MOV.U32 R4, RZ, RZ, R77 ;  /* 0x000000ffff041224 */ /* 0x000fe200078e004d */
[----:B------:R-:W-:-:S04]  /*12150*/  ISETP.GT.AND P0, PT, R63, 0x4, PT ;  /* 0x000000043f00780c */ /* 0x000fc80003f04270 */
[----:B------:R1:W5:Y:S04]  /*12160*/  @P1 LDG.E.U16 R61, desc[UR20][R4.64] ;  /* 0x00000014043d1981 */ /* 0x000368000c1e1500 */
[----:B0-----:R-:W2:Y:S04]  /*12170*/  LDL.LU R83, [R1+0x460] ;  /* 0x0004600001537983 */ /* 0x001ea80000300800 */
[----:B------:R0:W-:Y:S04]  /*12180*/  STL [R1+0x440], R82 ;  /* 0x0004405201007387 */ /* 0x0001e80000100800 */
[----:B------:R-:W2:Y:S01]  /*12190*/  LDL.LU R77, [R1+0x46c] ;  /* 0x00046c00014d7983 */ /* 0x000ea20000300800 */
[----:B-1----:R-:W-:-:S02]  /*121a0*/  @P3 IMAD.MOV.U32 R4, RZ, RZ, R78 ;  /* 0x000000ffff043224 */ /* 0x002fc400078e004e */
[----:B------:R-:W-:Y:S01]  /*121b0*/  @P3 IMAD.MOV.U32 R5, RZ, RZ, R82 ;  /* 0x000000ffff053224 */ /* 0x000fe200078e0052 */
[----:B------:R-:W-:Y:S01]  /*121c0*/  IADD3 R79, P5, PT, R79, R40, RZ ;  /* 0x000000284f4f7210 */ /* 0x000fe20007fbe0ff */
[----:B0-----:R-:W2:Y:S01]  /*121d0*/  LDL.LU R82, [R1+0x468] ;  /* 0x0004680001527983 */ /* 0x001ea20000300800 */
[----:B------:R-:W-:-:S03]  /*121e0*/  ISETP.GT.AND P1, PT, R63, 0x5, PT ;  /* 0x000000053f00780c */ /* 0x000fc60003f24270 */
[----:B------:R0:W5:Y:S01]  /*121f0*/  @P3 LDG.E.U16 R62, desc[UR20][R4.64] ;  /* 0x00000014043e3981 */ /* 0x000162000c1e1500 */
[----:B------:R-:W-:Y:S01]  /*12200*/  IADD3 R81, P3, PT, R81, R40, RZ ;  /* 0x0000002851517210 */ /* 0x000fe20007f7e0ff */
[--C-:B------:R-:W-:Y:S02]  /*12210*/  IMAD.X R85, R85, 0x1, R39.reuse, P5 ;  /* 0x0000000155557824 */ /* 0x100fe400028e0627 */
[----:B------:R-:W-:Y:S04]  /*12220*/  STL [R1+0x44c], R79 ;  /* 0x00044c4f01007387 */ /* 0x000fe80000100800 */
[----:B------:R-:W2:Y:S01]  /*12230*/  LDL.LU R78, [R1+0x474] ;  /* 0x00047400014e7983 */ /* 0x000ea20000300800 */
[----:B------:R-:W-:Y:S02]  /*12240*/  IMAD.X R86, R86, 0x1, R39, P3 ;  /* 0x0000000156567824 */ /* 0x000fe400018e0627 */
[----:B0-----:R-:W-:Y:S01]  /*12250*/  @P0 IMAD.MOV.U32 R5, RZ, RZ, R85 ;  /* 0x000000ffff050224 */ /* 0x001fe200078e0055 */
[----:B------:R-:W-:Y:S01]  /*12260*/  STL [R1+0x454], R81 ;  /* 0x0004545101007387 */ /* 0x000fe20000100800 */
[----:B------:R-:W-:-:S03]  /*12270*/  @P0 IMAD.MOV.U32 R4, RZ, RZ, R79 ;  /* 0x000000ffff040224 */ /* 0x000fc600078e004f */
[----:B------:R0:W-:Y:S01]  /*12280*/  STL [R1+0x448], R85 ;  /* 0x0004485501007387 */ /* 0x0001e20000100800 */
[----:B------:R-:W-:-:S03]  /*12290*/  IADD3 R80, P5, PT, R80, R40, RZ ;  /* 0x0000002850507210 */ /* 0x000fc60007fbe0ff */
[----:B------:R1:W5:Y:S04]  /*122a0*/  @P0 LDG.E.U16 R6, desc[UR20][R4.64] ;  /* 0x0000001404060981 */ /* 0x000368000c1e1500 */
[----:B0-----:R-:W2:Y:S04]  /*122b0*/  LDL.LU R85, [R1+0x470] ;  /* 0x0004700001557983 */ /* 0x001ea80000300800 */
[----:B------:R0:W-:Y:S01]  /*122c0*/  STL [R1+0x450], R86 ;  /* 0x0004505601007387 */ /* 0x0001e20000100800 */
[----:B-1----:R-:W-:-:S03]  /*122d0*/  @P1 IMAD.MOV.U32 R5, RZ, RZ, R86 ;  /* 0x000000ffff051224 */ /* 0x002fc600078e0056 */
[----:B------:R-:W2:Y:S01]  /*122e0*/  LDL.LU R79, [R1+0x47c] ;  /* 0x00047c00014f7983 */ /* 0x000ea20000300800 */
[----:B------:R-:W-:-:S03]  /*122f0*/  @P1 IMAD.MOV.U32 R4, RZ, RZ, R81 ;  /* 0x000000ffff041224 */ /* 0x000fc600078e0051 */
[----:B0-----:R-:W2:Y:S04]  /*12300*/  LDL.LU R86, [R1+0x478] ;  /* 0x0004780001567983 */ /* 0x001ea80000300800 */
[----:B------:R-:W-:Y:S04]  /*12310*/  STL [R1+0x45c], R80 ;  /* 0x00045c5001007387 */ /* 0x000fe80000100800 */
[----:B------:R-:W2:Y:S01]  /*12320*/  LDL.LU R81, [R1+0x484] ;  /* 0x0004840001517983 */ /* 0x000ea20000300800 */
[----:B------:R-:W-:Y:S02]  /*12330*/  PRMT R60, RZ, 0x7610, R60 ;  /* 0x00007610ff3c7816 */ /* 0x000fe4000000003c */
[----:B------:R-:W-:-:S02]  /*12340*/  ISETP.GT.AND P3, PT, R63, 0x6, PT ;  /* 0x000000063f00780c */ /* 0x000fc40003f64270 */
[----:B------:R-:W-:Y:S02]  /*12350*/  ISETP.GT.AND P0, PT, R63, 0x7, PT ;  /* 0x000000073f00780c */ /* 0x000fe40003f04270 */
[----:B------:R0:W5:Y:S01]  /*12360*/  @P1 LDG.E.U16 R60, desc[UR20][R4.64] ;  /* 0x00000014043c1981 */ /* 0x000162000c1e1500 */
[----:B------:R-:W-:-:S08]  /*12370*/  PRMT R59, RZ, 0x7610, R59 ;  /* 0x00007610ff3b7816 */ /* 0x000fd0000000003b */
[----:B0-----:R-:W-:Y:S01]  /*12380*/  @P3 IMAD.MOV.U32 R4, RZ, RZ, R80 ;  /* 0x000000ffff043224 */ /* 0x001fe200078e0050 */
[----:B------:R-:W-:Y:S02]  /*12390*/  PRMT R7, RZ, 0x7610, R7 ;  /* 0x00007610ff077816 */ /* 0x000fe40000000007 */
[----:B------:R-:W-:Y:S02]  /*123a0*/  PRMT R58, RZ, 0x7610, R58 ;  /* 0x00007610ff3a7816 */ /* 0x000fe4000000003a */
[----:B------:R-:W-:Y:S01]  /*123b0*/  PRMT R8, RZ, 0x7610, R8 ;  /* 0x00007610ff087816 */ /* 0x000fe20000000008 */
[----:B---3--:R-:W-:Y:S01]  /*123c0*/  IMAD.X R84, R84, 0x1, R39, P5 ;  /* 0x0000000154547824 */ /* 0x008fe200028e0627 */
[----:B----4-:R-:W-:-:S03]  /*123d0*/  IADD3 R76, P1, PT, R76, R40, RZ ;  /* 0x000000284c4c7210 */ /* 0x010fc60007f3e0ff */
[----:B------:R-:W-:Y:S02]  /*123e0*/  @P3 IMAD.MOV.U32 R5, RZ, RZ, R84 ;  /* 0x000000ffff053224 */ /* 0x000fe400078e0054 */
[----:B------:R-:W-:Y:S04]  /*123f0*/  STL [R1+0x464], R76 ;  /* 0x0004644c01007387 */ /* 0x000fe80000100800 */
[----:B------:R0:W-:Y:S04]  /*12400*/  STL [R1+0x458], R84 ;  /* 0x0004585401007387 */ /* 0x0001e80000100800 */
[----:B------:R1:W5:Y:S01]  /*12410*/  @P3 LDG.E.U16 R59, desc[UR20][R4.64] ;  /* 0x00000014043b3981 */ /* 0x000362000c1e1500 */
[----:B--2---:R-:W-:-:S03]  /*12420*/  IMAD.X R83, R83, 0x1, R39, P1 ;  /* 0x0000000153537824 */ /* 0x004fc600008e0627 */
[----:B0-----:R-:W2:Y:S04]  /*12430*/  LDL.LU R84, [R1+0x480] ;  /* 0x0004800001547983 */ /* 0x001ea80000300800 */
[----:B------:R0:W-:Y:S01]  /*12440*/  STL [R1+0x460], R83 ;  /* 0x0004605301007387 */ /* 0x0001e20000100800 */
[----:B------:R-:W-:-:S03]  /*12450*/  IADD3 R77, P5, PT, R77, R40, RZ ;  /* 0x000000284d4d7210 */ /* 0x000fc60007fbe0ff */
[----:B------:R-:W3:Y:S01]  /*12460*/  LDL.LU R80, [R1+0x48c] ;  /* 0x00048c0001507983 */ /* 0x000ee20000300800 */
[----:B-1----:R-:W-:Y:S01]  /*12470*/  @P0 IMAD.MOV.U32 R5, RZ, RZ, R83 ;  /* 0x000000ffff050224 */ /* 0x002fe200078e0053 */
[C---:B------:R-:W-:Y:S01]  /*12480*/  ISETP.GT.AND P1, PT, R63.reuse, 0x8, PT ;  /* 0x000000083f00780c */ /* 0x040fe20003f24270 */
[----:B------:R-:W-:Y:S01]  /*12490*/  @P0 IMAD.MOV.U32 R4, RZ, RZ, R76 ;  /* 0x000000ffff040224 */ /* 0x000fe200078e004c */
[----:B0-----:R-:W4:Y:S04]  /*124a0*/  LDL.LU R83, [R1+0x488] ;  /* 0x0004880001537983 */ /* 0x001f280000300800 */
[----:B------:R-:W-:Y:S04]  /*124b0*/  STL [R1+0x46c], R77 ;  /* 0x00046c4d01007387 */ /* 0x000fe80000100800 */
[----:B------:R-:W4:Y:S01]  /*124c0*/  LDL.LU R76, [R1+0x494] ;  /* 0x00049400014c7983 */ /* 0x000f220000300800 */
[----:B------:R-:W-:Y:S01]  /*124d0*/  ISETP.GT.AND P3, PT, R63, 0x9, PT ;  /* 0x000000093f00780c */ /* 0x000fe20003f64270 */
[----:B------:R-:W-:-:S02]  /*124e0*/  IMAD.X R82, R82, 0x1, R39, P5 ;  /* 0x0000000152527824 */ /* 0x000fc400028e0627 */
[----:B------:R0:W5:Y:S01]  /*124f0*/  @P0 LDG.E.U16 R7, desc[UR20][R4.64] ;  /* 0x0000001404070981 */ /* 0x000162000c1e1500 */
[----:B------:R-:W-:-:S05]  /*12500*/  IADD3 R78, P0, PT, R78, R40, RZ ;  /* 0x000000284e4e7210 */ /* 0x000fca0007f1e0ff */
[----:B------:R-:W-:Y:S01]  /*12510*/  STL [R1+0x474], R78 ;  /* 0x0004744e01007387 */ /* 0x000fe20000100800 */
[----:B0-----:R-:W-:Y:S02]  /*12520*/  @P1 IMAD.MOV.U32 R4, RZ, RZ, R77 ;  /* 0x000000ffff041224 */ /* 0x001fe400078e004d */
[----:B------:R-:W-:Y:S01]  /*12530*/  @P1 IMAD.MOV.U32 R5, RZ, RZ, R82 ;  /* 0x000000ffff051224 */ /* 0x000fe200078e0052 */
[----:B------:R0:W-:Y:S01]  /*12540*/  STL [R1+0x468], R82 ;  /* 0x0004685201007387 */ /* 0x0001e20000100800 */
[----:B------:R-:W-:Y:S01]  /*12550*/  IMAD.X R85, R85, 0x1, R39, P0 ;  /* 0x0000000155557824 */ /* 0x000fe200000e0627 */
[----:B------:R-:W-:Y:S02]  /*12560*/  ISETP.GT.AND P0, PT, R63, 0xa, PT ;  /* 0x0000000a3f00780c */ /* 0x000fe40003f04270 */
[----:B------:R1:W5:Y:S04]  /*12570*/  @P1 LDG.E.U16 R58, desc[UR20][R4.64] ;  /* 0x00000014043a1981 */ /* 0x000368000c1e1500 */
[----:B0-----:R-:W4:Y:S01]  /*12580*/  LDL.LU R82, [R1+0x490] ;  /* 0x0004900001527983 */ /* 0x001f220000300800 */
[----:B------:R-:W-:-:S03]  /*12590*/  IADD3 R79, P5, PT, R79, R40, RZ ;  /* 0x000000284f4f7210 */ /* 0x000fc60007fbe0ff */
[----:B------:R0:W-:Y:S01]  /*125a0*/  STL [R1+0x470], R85 ;  /* 0x0004705501007387 */ /* 0x0001e20000100800 */
[----:B-1----:R-:W-:Y:S02]  /*125b0*/  @P3 IMAD.MOV.U32 R4, RZ, RZ, R78 ;  /* 0x000000ffff043224 */ /* 0x002fe400078e004e */
[----:B------:R-:W-:Y:S01]  /*125c0*/  @P3 IMAD.MOV.U32 R5, RZ, RZ, R85 ;  /* 0x000000ffff053224 */ /* 0x000fe200078e0055 */
[----:B------:R-:W4:Y:S01]  /*125d0*/  LDL.LU R77, [R1+0x49c] ;  /* 0x00049c00014d7983 */ /* 0x000f220000300800 */
[----:B------:R-:W-:-:S03]  /*125e0*/  IMAD.X R86, R86, 0x1, R39, P5 ;  /* 0x0000000156567824 */ /* 0x000fc600028e0627 */
[----:B------:R1:W5:Y:S01]  /*125f0*/  @P3 LDG.E.U16 R8, desc[UR20][R4.64] ;  /* 0x0000001404083981 */ /* 0x000362000c1e1500 */
[----:B------:R-:W-:-:S03]  /*12600*/  IADD3 R81, P3, PT, R81, R40, RZ ;  /* 0x0000002851517210 */ /* 0x000fc60007f7e0ff */
[----:B0-----:R-:W4:Y:S04]  /*12610*/  LDL.LU R85, [R1+0x498] ;  /* 0x0004980001557983 */ /* 0x001f280000300800 */
[----:B------:R-:W-:Y:S04]  /*12620*/  STL [R1+0x47c], R79 ;  /* 0x00047c4f01007387 */ /* 0x000fe80000100800 */
[----:B------:R-:W4:Y:S01]  /*12630*/  LDL.LU R78, [R1+0x4a4] ;  /* 0x0004a400014e7983 */ /* 0x000f220000300800 */
[----:B-1----:R-:W-:-:S03]  /*12640*/  @P0 IMAD.MOV.U32 R5, RZ, RZ, R86 ;  /* 0x000000ffff050224 */ /* 0x002fc600078e0056 */
[----:B------:R-:W-:Y:S04]  /*12650*/  STL [R1+0x484], R81 ;  /* 0x0004845101007387 */ /* 0x000fe80000100800 */
[----:B------:R0:W-:Y:S04]  /*12660*/  STL [R1+0x478], R86 ;  /* 0x0004785601007387 */ /* 0x0001e80000100800 */
[----:B0-----:R-:W4:Y:S01]  /*12670*/  LDL.LU R86, [R1+0x4a0] ;  /* 0x0004a00001567983 */ /* 0x001f220000300800 */
[----:B------:R-:W-:Y:S01]  /*12680*/  ISETP.GT.AND P1, PT, R63, 0xb, PT ;  /* 0x0000000b3f00780c */ /* 0x000fe20003f24270 */
[----:B------:R-:W-:Y:S01]  /*12690*/  @P0 IMAD.MOV.U32 R4, RZ, RZ, R79 ;  /* 0x000000ffff040224 */ /* 0x000fe200078e004f */
[----:B------:R-:W-:-:S02]  /*126a0*/  PRMT R9, RZ, 0x7610, R9 ;  /* 0x00007610ff097816 */ /* 0x000fc40000000009 */
[----:B------:R-:W-:-:S04]  /*126b0*/  PRMT R57, RZ, 0x7610, R57 ;  /* 0x00007610ff397816 */ /* 0x000fc80000000039 */
[----:B------:R0:W5:Y:S05]  /*126c0*/  @P0 LDG.E.U16 R9, desc[UR20][R4.64] ;  /* 0x0000001404090981 */ /* 0x00016a000c1e1500 */
[----:B0-----:R-:W-:Y:S01]  /*126d0*/  @P1 IMAD.MOV.U32 R4, RZ, RZ, R81 ;  /* 0x000000ffff041224 */ /* 0x001fe200078e0051 */
[C---:B------:R-:W-:Y:S02]  /*126e0*/  ISETP.GT.AND P0, PT, R63.reuse, 0xd, PT ;  /* 0x0000000d3f00780c */ /* 0x040fe40003f04270 */
[----:B------:R-:W-:Y:S02]  /*126f0*/  PRMT R10, RZ, 0x7610, R10 ;  /* 0x00007610ff0a7816 */ /* 0x000fe4000000000a */
[----:B------:R-:W-:Y:S01]  /*12700*/  PRMT R56, RZ, 0x7610, R56 ;  /* 0x00007610ff387816 */ /* 0x000fe20000000038 */
[----:B--2---:R-:W-:Y:S01]  /*12710*/  IMAD.X R84, R84, 0x1, R39, P3 ;  /* 0x0000000154547824 */ /* 0x004fe200018e0627 */
[----:B------:R-:W-:-:S03]  /*12720*/  ISETP.GT.AND P3, PT, R63, 0xc, PT ;  /* 0x0000000c3f00780c */ /* 0x000fc60003f64270 */
[----:B------:R-:W-:Y:S01]  /*12730*/  @P1 IMAD.MOV.U32 R5, RZ, RZ, R84 ;  /* 0x000000ffff051224 */ /* 0x000fe200078e0054 */
[----:B------:R0:W-:Y:S01]  /*12740*/  STL [R1+0x480], R84 ;  /* 0x0004805401007387 */ /* 0x0001e20000100800 */
[----:B---3--:R-:W-:-:S03]  /*12750*/  IADD3 R80, P5, PT, R80, R40, RZ ;  /* 0x0000002850507210 */ /* 0x008fc60007fbe0ff */
[----:B------:R-:W2:Y:S04]  /*12760*/  LDL.LU R79, [R1+0x4ac] ;  /* 0x0004ac00014f7983 */ /* 0x000ea80000300800 */
[----:B------:R1:W5:Y:S01]  /*12770*/  @P1 LDG.E.U16 R57, desc[UR20][R4.64] ;  /* 0x0000001404391981 */ /* 0x000362000c1e1500 */
[----:B----4-:R-:W-:-:S03]  /*12780*/  IMAD.X R83, R83, 0x1, R39, P5 ;  /* 0x0000000153537824 */ /* 0x010fc600028e0627 */
[----:B0-----:R-:W3:Y:S04]  /*12790*/  LDL.LU R84, [R1+0x4a8] ;  /* 0x0004a80001547983 */ /* 0x001ee80000300800 */
[----:B------:R-:W-:Y:S01]  /*127a0*/  STL [R1+0x48c], R80 ;  /* 0x00048c5001007387 */ /* 0x000fe20000100800 */
[----:B------:R-:W-:-:S03]  /*127b0*/  IADD3 R76, P1, PT, R76, R40, RZ ;  /* 0x000000284c4c7210 */ /* 0x000fc60007f3e0ff */
[----:B------:R-:W4:Y:S01]  /*127c0*/  LDL.LU R81, [R1+0x4b4] ;  /* 0x0004b40001517983 */ /* 0x000f220000300800 */
[----:B-1----:R-:W-:-:S03]  /*127d0*/  @P3 IMAD.MOV.U32 R5, RZ, RZ, R83 ;  /* 0x000000ffff053224 */ /* 0x002fc600078e0053 */
[----:B------:R-:W-:Y:S04]  /*127e0*/  STL [R1+0x494], R76 ;  /* 0x0004944c01007387 */ /* 0x000fe80000100800 */
[----:B------:R0:W-:Y:S01]  /*127f0*/  STL [R1+0x488], R83 ;  /* 0x0004885301007387 */ /* 0x0001e20000100800 */
[----:B------:R-:W-:-:S05]  /*12800*/  @P3 IMAD.MOV.U32 R4, RZ, RZ, R80 ;  /* 0x000000ffff043224 */ /* 0x000fca00078e0050 */
[----:B------:R1:W5:Y:S04]  /*12810*/  @P3 LDG.E.U16 R10, desc[UR20][R4.64] ;  /* 0x00000014040a3981 */ /* 0x000368000c1e1500 */
[----:B0-----:R-:W4:Y:S01]  /*12820*/  LDL.LU R83, [R1+0x4b0] ;  /* 0x0004b00001537983 */ /* 0x001f220000300800 */
[----:B------:R-:W-:Y:S01]  /*12830*/  IMAD.X R82, R82, 0x1, R39, P1 ;  /* 0x0000000152527824 */ /* 0x000fe200008e0627 */
[----:B------:R-:W-:Y:S01]  /*12840*/  ISETP.GT.AND P1, PT, R63, 0xe, PT ;  /* 0x0000000e3f00780c */ /* 0x000fe20003f24270 */
[----:B-1----:R-:W-:Y:S02]  /*12850*/  @P0 IMAD.MOV.U32 R4, RZ, RZ, R76 ;  /* 0x000000ffff040224 */ /* 0x002fe400078e004c */
[----:B------:R-:W-:Y:S01]  /*12860*/  @P0 IMAD.MOV.U32 R5, RZ, RZ, R82 ;  /* 0x000000ffff050224 */ /* 0x000fe200078e0052 */
[----:B------:R0:W-:Y:S01]  /*12870*/  STL [R1+0x490], R82 ;  /* 0x0004905201007387 */ /* 0x0001e20000100800 */
[----:B------:R-:W-:-:S03]  /*12880*/  IADD3 R77, P5, PT, R77, R40, RZ ;  /* 0x000000284d4d7210 */ /* 0x000fc60007fbe0ff */
[----:B------:R-:W4:Y:S04]  /*12890*/  LDL.LU R80, [R1+0x4bc] ;  /* 0x0004bc0001507983 */ /* 0x000f280000300800 */
[----:B------:R1:W5:Y:S04]  /*128a0*/  @P0 LDG.E.U16 R56, desc[UR20][R4.64] ;  /* 0x0000001404380981 */ /* 0x000368000c1e1500 */
[----:B0-----:R-:W4:Y:S01]  /*128b0*/  LDL.LU R82, [R1+0x4b8] ;  /* 0x0004b80001527983 */ /* 0x001f220000300800 */
[----:B------:R-:W-:-:S03]  /*128c0*/  IMAD.X R85, R85, 0x1, R39, P5 ;  /* 0x0000000155557824 */ /* 0x000fc600028e0627 */
[----:B------:R-:W-:Y:S01]  /*128d0*/  STL [R1+0x49c], R77 ;  /* 0x00049c4d01007387 */ /* 0x000fe20000100800 */
[----:B------:R-:W-:-:S03]  /*128e0*/  IADD3 R78, P0, PT, R78, R40, RZ ;  /* 0x000000284e4e7210 */ /* 0x000fc60007f1e0ff */
[----:B------:R-:W4:Y:S01]  /*128f0*/  LDL.LU R76, [R1+0x4c4] ;  /* 0x0004c400014c7983 */ /* 0x000f220000300800 */
[----:B-1----:R-:W-:-:S03]  /*12900*/  @P1 IMAD.MOV.U32 R5, RZ, RZ, R85 ;  /* 0x000000ffff051224 */ /* 0x002fc600078e0055 */
[----:B------:R-:W-:Y:S04]  /*12910*/  STL [R1+0x4a4], R78 ;  /* 0x0004a44e01007387 */ /* 0x000fe80000100800 */
[----:B------:R0:W-:Y:S01]  /*12920*/  STL [R1+0x498], R85 ;  /* 0x0004985501007387 */ /* 0x0001e20000100800 */
[----:B------:R-:W-:Y:S02]  /*12930*/  @P1 IMAD.MOV.U32 R4, RZ, RZ, R77 ;  /* 0x000000ffff041224 */ /* 0x000fe400078e004d */
[----:B------:R-:W-:Y:S01]  /*12940*/  IMAD.X R86, R86, 0x1, R39, P0 ;  /* 0x0000000156567824 */ /* 0x000fe200000e0627 */
[----:B0-----:R-:W4:Y:S04]  /*12950*/  LDL.LU R85, [R1+0x4c0] ;  /* 0x0004c00001557983 */ /* 0x001f280000300800 */
[----:B------:R0:W-:Y:S04]  /*12960*/  STL [R1+0x4a0], R86 ;  /* 0x0004a05601007387 */ /* 0x0001e80000100800 */
[----:B------:R-:W4:Y:S01]  /*12970*/  LDL.LU R77, [R1+0x4cc] ;  /* 0x0004cc00014d7983 */ /* 0x000f220000300800 */
[----:B------:R-:W-:-:S02]  /*12980*/  ISETP.GT.AND P3, PT, R63, 0xf, PT ;  /* 0x0000000f3f00780c */ /* 0x000fc40003f64270 */
[----:B------:R-:W-:Y:S02]  /*12990*/  PRMT R11, RZ, 0x7610, R11 ;  /* 0x00007610ff0b7816 */ /* 0x000fe4000000000b */
[----:B------:R-:W-:Y:S02]  /*129a0*/  PRMT R55, RZ, 0x7610, R55 ;  /* 0x00007610ff377816 */ /* 0x000fe40000000037 */
[----:B------:R-:W-:Y:S02]  /*129b0*/  ISETP.GT.AND P0, PT, R63, 0x10, PT ;  /* 0x000000103f00780c */ /* 0x000fe40003f04270 */
[----:B------:R1:W5:Y:S05]  /*129c0*/  @P1 LDG.E.U16 R11, desc[UR20][R4.64] ;  /* 0x00000014040b1981 */ /* 0x00036a000c1e1500 */
[----:B-1----:R-:W-:-:S02]  /*129d0*/  @P3 IMAD.MOV.U32 R4, RZ, RZ, R78 ;  /* 0x000000ffff043224 */ /* 0x002fc400078e004e */
[----:B------:R-:W-:Y:S02]  /*129e0*/  @P3 IMAD.MOV.U32 R5, RZ, RZ, R86 ;  /* 0x000000ffff053224 */ /* 0x000fe400078e0056 */
[----:B0-----:R-:W4:Y:S04]  /*129f0*/  LDL.LU R86, [R1+0x4c8] ;  /* 0x0004c80001567983 */ /* 0x001f280000300800 */
[----:B------:R0:W5:Y:S01]  /*12a00*/  @P3 LDG.E.U16 R55, desc[UR20][R4.64] ;  /* 0x0000001404373981 */ /* 0x000162000c1e1500 */
[----:B------:R-:W-:Y:S02]  /*12a10*/  ISETP.GT.AND P1, PT, R63, 0x11, PT ;  /* 0x000000113f00780c */ /* 0x000fe40003f24270 */
[----:B------:R-:W-:Y:S02]  /*12a20*/  PRMT R12, RZ, 0x7610, R12 ;  /* 0x00007610ff0c7816 */ /* 0x000fe4000000000c */
[----:B------:R-:W-:-:S02]  /*12a30*/  PRMT R54, RZ, 0x7610, R54 ;  /* 0x00007610ff367816 */ /* 0x000fc40000000036 */
[----:B------:R-:W-:Y:S02]  /*12a40*/  PRMT R53, RZ, 0x7610, R53 ;  /* 0x00007610ff357816 */ /* 0x000fe40000000035 */
[----:B--2---:R-:W-:-:S05]  /*12a50*/  IADD3 R79, P5, PT, R79, R40, RZ ;  /* 0x000000284f4f7210 */ /* 0x004fca0007fbe0ff */
[----:B------:R-:W-:Y:S01]  /*12a60*/  STL [R1+0x4ac], R79 ;  /* 0x0004ac4f01007387 */ /* 0x000fe20000100800 */
[----:B---3--:R-:W-:-:S03]  /*12a70*/  IMAD.X R84, R84, 0x1, R39, P5 ;  /* 0x0000000154547824 */ /* 0x008fc600028e0627 */
[----:B------:R-:W2:Y:S01]  /*12a80*/  LDL.LU R78, [R1+0x4d4] ;  /* 0x0004d400014e7983 */ /* 0x000ea20000300800 */
[----:B----4-:R-:W-:Y:S01]  /*12a90*/  IADD3 R81, P3, PT, R81, R40, RZ ;  /* 0x0000002851517210 */ /* 0x010fe20007f7e0ff */
[----:B0-----:R-:W-:-:S04]  /*12aa0*/  @P0 IMAD.MOV.U32 R5, RZ, RZ, R84 ;  /* 0x000000ffff050224 */ /* 0x001fc800078e0054 */
[----:B------:R-:W-:Y:S04]  /*12ab0*/  STL [R1+0x4b4], R81 ;  /* 0x0004b45101007387 */ /* 0x000fe80000100800 */
[----:B------:R0:W-:Y:S01]  /*12ac0*/  STL [R1+0x4a8], R84 ;  /* 0x0004a85401007387 */ /* 0x0001e20000100800 */
[----:B------:R-:W-:-:S05]  /*12ad0*/  @P0 IMAD.MOV.U32 R4, RZ, RZ, R79 ;  /* 0x000000ffff040224 */ /* 0x000fca00078e004f */
[----:B------:R1:W5:Y:S01]  /*12ae0*/  @P0 LDG.E.U16 R12, desc[UR20][R4.64] ;  /* 0x00000014040c0981 */ /* 0x000362000c1e1500 */
[----:B------:R-:W-:-:S03]  /*12af0*/  IMAD.X R83, R83, 0x1, R39, P3 ;  /* 0x0000000153537824 */ /* 0x000fc600018e0627 */
[----:B0-----:R-:W3:Y:S04]  /*12b00*/  LDL.LU R84, [R1+0x4d0] ;  /* 0x0004d00001547983 */ /* 0x001ee80000300800 */
[----:B------:R0:W-:Y:S04]  /*12b10*/  STL [R1+0x4b0], R83 ;  /* 0x0004b05301007387 */ /* 0x0001e80000100800 */
[----:B------:R-:W4:Y:S01]  /*12b20*/  LDL.LU R79, [R1+0x4dc] ;  /* 0x0004dc00014f7983 */ /* 0x000f220000300800 */
[----:B------:R-:W-:Y:S01]  /*12b30*/  ISETP.GT.AND P3, PT, R63, 0x12, PT ;  /* 0x000000123f00780c */ /* 0x000fe20003f64270 */
[----:B-1----:R-:W-:-:S02]  /*12b40*/  @P1 IMAD.MOV.U32 R4, RZ, RZ, R81 ;  /* 0x000000ffff041224 */ /* 0x002fc400078e0051 */
[----:B------:R-:W-:Y:S01]  /*12b50*/  @P1 IMAD.MOV.U32 R5, RZ, RZ, R83 ;  /* 0x000000ffff051224 */ /* 0x000fe200078e0053 */
[----:B------:R-:W-:Y:S01]  /*12b60*/  IADD3 R80, P5, PT, R80, R40, RZ ;  /* 0x0000002850507210 */ /* 0x000fe20007fbe0ff */
[----:B0-----:R-:W4:Y:S01]  /*12b70*/  LDL.LU R83, [R1+0x4d8] ;  /* 0x0004d80001537983 */ /* 0x001f220000300800 */
[----:B------:R-:W-:-:S03]  /*12b80*/  ISETP.GT.AND P0, PT, R63, 0x13, PT ;  /* 0x000000133f00780c */ /* 0x000fc60003f04270 */
[----:B------:R0:W5:Y:S01]  /*12b90*/  @P1 LDG.E.U16 R54, desc[UR20][R4.64] ;  /* 0x0000001404361981 */ /* 0x000162000c1e1500 */
[----:B------:R-:W-:-:S03]  /*12ba0*/  IMAD.X R82, R82, 0x1, R39, P5 ;  /* 0x0000000152527824 */ /* 0x000fc600028e0627 */
[----:B------:R-:W-:Y:S04]  /*12bb0*/  STL [R1+0x4bc], R80 ;  /* 0x0004bc5001007387 */ /* 0x000fe80000100800 */
[----:B------:R-:W4:Y:S01]  /*12bc0*/  LDL.LU R81, [R1+0x4e4] ;  /* 0x0004e40001517983 */ /* 0x000f220000300800 */
[----:B------:R-:W-:Y:S01]  /*12bd0*/  IADD3 R76, P1, PT, R76, R40, RZ ;  /* 0x000000284c4c7210 */ /* 0x000fe20007f3e0ff */
[----:B0-----:R-:W-:-:S04]  /*12be0*/  @P3 IMAD.MOV.U32 R5, RZ, RZ, R82 ;  /* 0x000000ffff053224 */ /* 0x001fc800078e0052 */
[----:B------:R-:W-:Y:S01]  /*12bf0*/  STL [R1+0x4c4], R76 ;  /* 0x0004c44c01007387 */ /* 0x000fe20000100800 */
[----:B------:R-:W-:-:S03]  /*12c00*/  @P3 IMAD.MOV.U32 R4, RZ, RZ, R80 ;  /* 0x000000ffff043224 */ /* 0x000fc600078e0050 */
[----:B------:R0:W-:Y:S04]  /*12c10*/  STL [R1+0x4b8], R82 ;  /* 0x0004b85201007387 */ /* 0x0001e80000100800 */
[----:B------:R1:W5:Y:S01]  /*12c20*/  @P3 LDG.E.U16 R53, desc[UR20][R4.64] ;  /* 0x0000001404353981 */ /* 0x000362000c1e1500 */
[----:B------:R-:W-:-:S03]  /*12c30*/  IMAD.X R85, R85, 0x1, R39, P1 ;  /* 0x0000000155557824 */ /* 0x000fc600008e0627 */
[----:B0-----:R-:W4:Y:S04]  /*12c40*/  LDL.LU R82, [R1+0x4e0] ;  /* 0x0004e00001527983 */ /* 0x001f280000300800 */
[----:B------:R0:W-:Y:S01]  /*12c50*/  STL [R1+0x4c0], R85 ;  /* 0x0004c05501007387 */ /* 0x0001e20000100800 */
[----:B------:R-:W-:-:S03]  /*12c60*/  IADD3 R77, P5, PT, R77, R40, RZ ;  /* 0x000000284d4d7210 */ /* 0x000fc60007fbe0ff */
[----:B------:R-:W4:Y:S01]  /*12c70*/  LDL.LU R80, [R1+0x4ec] ;  /* 0x0004ec0001507983 */ /* 0x000f220000300800 */
[----:B-1----:R-:W-:Y:S02]  /*12c80*/  @P0 IMAD.MOV.U32 R5, RZ, RZ, R85 ;  /* 0x000000ffff050224 */ /* 0x002fe400078e0055 */
[----:B------:R-:W-:Y:S01]  /*12c90*/  @P0 IMAD.MOV.U32 R4, RZ, RZ, R76 ;  /* 0x000000ffff040224 */ /* 0x000fe200078e004c */
[----:B0-----:R-:W4:Y:S04]  /*12ca0*/  LDL.LU R85, [R1+0x4e8] ;  /* 0x0004e80001557983 */ /* 0x001f280000300800 */
[----:B------:R-:W-:Y:S04]  /*12cb0*/  STL [R1+0x4cc], R77 ;  /* 0x0004cc4d01007387 */ /* 0x000fe80000100800 */
[----:B------:R-:W4:Y:S01]  /*12cc0*/  LDL.LU R76, [R1+0x4f4] ;  /* 0x0004f400014c7983 */ /* 0x000f220000300800 */
[----:B------:R-:W-:-:S02]  /*12cd0*/  PRMT R13, RZ, 0x7610, R13 ;  /* 0x00007610ff0d7816 */ /* 0x000fc4000000000d */
[C---:B------:R-:W-:Y:S02]  /*12ce0*/  ISETP.GT.AND P1, PT, R63.reuse, 0x14, PT ;  /* 0x000000143f00780c */ /* 0x040fe40003f24270 */
[----:B------:R-:W-:Y:S02]  /*12cf0*/  ISETP.GT.AND P3, PT, R63, 0x15, PT ;  /* 0x000000153f00780c */ /* 0x000fe40003f64270 */
[----:B------:R0:W5:Y:S01]  /*12d00*/  @P0 LDG.E.U16 R13, desc[UR20][R4.64] ;  /* 0x00000014040d0981 */ /* 0x000162000c1e1500 */
[----:B------:R-:W-:Y:S01]  /*12d10*/  IMAD.X R86, R86, 0x1, R39, P5 ;  /* 0x0000000156567824 */ /* 0x000fe200028e0627 */
[----:B------:R-:W-:-:S07]  /*12d20*/  PRMT R14, RZ, 0x7610, R14 ;  /* 0x00007610ff0e7816 */ /* 0x000fce000000000e */
[----:B0-----:R-:W-:Y:S02]  /*12d30*/  @P1 IMAD.MOV.U32 R5, RZ, RZ, R86 ;  /* 0x000000ffff051224 */ /* 0x001fe400078e0056 */
[----:B------:R-:W-:-:S05]  /*12d40*/  @P1 IMAD.MOV.U32 R4, RZ, RZ, R77 ;  /* 0x000000ffff041224 */ /* 0x000fca00078e004d */
[----:B------:R0:W5:Y:S01]  /*12d50*/  @P1 LDG.E.U16 R14, desc[UR20][R4.64] ;  /* 0x00000014040e1981 */ /* 0x000162000c1e1500 */
[----:B------:R-:W-:Y:S02]  /*12d60*/  PRMT R52, RZ, 0x7610, R52 ;  /* 0x00007610ff347816 */ /* 0x000fe40000000034 */
[----:B------:R-:W-:Y:S02]  /*12d70*/  ISETP.GT.AND P1, PT, R63, 0x17, PT ;  /* 0x000000173f00780c */ /* 0x000fe40003f24270 */
[----:B------:R-:W-:Y:S02]  /*12d80*/  PRMT R15, RZ, 0x7610, R15 ;  /* 0x00007610ff0f7816 */ /* 0x000fe4000000000f */
[----:B------:R-:W-:Y:S02]  /*12d90*/  PRMT R51, RZ, 0x7610, R51 ;  /* 0x00007610ff337816 */ /* 0x000fe40000000033 */
[----:B--2---:R-:W-:-:S05]  /*12da0*/  IADD3 R78, P0, PT, R78, R40, RZ ;  /* 0x000000284e4e7210 */ /* 0x004fca0007f1e0ff */
[----:B------:R-:W-:Y:S04]  /*12db0*/  STL [R1+0x4d4], R78 ;  /* 0x0004d44e01007387 */ /* 0x000fe80000100800 */
[----:B------:R1:W-:Y:S01]  /*12dc0*/  STL [R1+0x4c8], R86 ;  /* 0x0004c85601007387 */ /* 0x0003e20000100800 */
[----:B0-----:R-:W-:-:S03]  /*12dd0*/  @P3 IMAD.MOV.U32 R4, RZ, RZ, R78 ;  /* 0x000000ffff043224 */ /* 0x001fc600078e004e */
[----:B-1----:R-:W2:Y:S01]  /*12de0*/  LDL.LU R86, [R1+0x4f0] ;  /* 0x0004f00001567983 */ /* 0x002ea20000300800 */
[----:B---3--:R-:W-:-:S05]  /*12df0*/  IMAD.X R84, R84, 0x1, R39, P0 ;  /* 0x0000000154547824 */ /* 0x008fca00000e0627 */
[----:B------:R0:W-:Y:S01]  /*12e00*/  STL [R1+0x4d0], R84 ;  /* 0x0004d05401007387 */ /* 0x0001e20000100800 */
[----:B----4-:R-:W-:-:S03]  /*12e10*/  IADD3 R79, P5, PT, R79, R40, RZ ;  /* 0x000000284f4f7210 */ /* 0x010fc60007fbe0ff */
[----:B------:R-:W3:Y:S01]  /*12e20*/  LDL.LU R77, [R1+0x4fc] ;  /* 0x0004fc00014d7983 */ /* 0x000ee20000300800 */
[----:B------:R-:W-:Y:S01]  /*12e30*/  @P3 IMAD.MOV.U32 R5, RZ, RZ, R84 ;  /* 0x000000ffff053224 */ /* 0x000fe200078e0054 */
[----:B------:R-:W-:Y:S02]  /*12e40*/  ISETP.GT.AND P0, PT, R63, 0x16, PT ;  /* 0x000000163f00780c */ /* 0x000fe40003f04270 */
[----:B0-----:R-:W4:Y:S04]  /*12e50*/  LDL.LU R84, [R1+0x4f8] ;  /* 0x0004f80001547983 */ /* 0x001f280000300800 */
[----:B------:R-:W-:Y:S04]  /*12e60*/  STL [R1+0x4dc], R79 ;  /* 0x0004dc4f01007387 */ /* 0x000fe80000100800 */
[----:B------:R-:W4:Y:S01]  /*12e70*/  LDL.LU R78, [R1+0x504] ;  /* 0x00050400014e7983 */ /* 0x000f220000300800 */
[----:B------:R-:W-:-:S03]  /*12e80*/  IMAD.X R83, R83, 0x1, R39, P5 ;  /* 0x0000000153537824 */ /* 0x000fc600028e0627 */
[----:B------:R0:W5:Y:S01]  /*12e90*/  @P3 LDG.E.U16 R52, desc[UR20][R4.64] ;  /* 0x0000001404343981 */ /* 0x000162000c1e1500 */
[----:B------:R-:W-:-:S05]  /*12ea0*/  IADD3 R81, P3, PT, R81, R40, RZ ;  /* 0x0000002851517210 */ /* 0x000fca0007f7e0ff */
[----:B------:R-:W-:Y:S01]  /*12eb0*/  STL [R1+0x4e4], R81 ;  /* 0x0004e45101007387 */ /* 0x000fe20000100800 */
[----:B0-----:R-:W-:Y:S02]  /*12ec0*/  @P0 IMAD.MOV.U32 R4, RZ, RZ, R79 ;  /* 0x000000ffff040224 */ /* 0x001fe400078e004f */
[----:B------:R-:W-:Y:S01]  /*12ed0*/  @P0 IMAD.MOV.U32 R5, RZ, RZ, R83 ;  /* 0x000000ffff050224 */ /* 0x000fe200078e0053 */
[----:B------:R0:W-:Y:S04]  /*12ee0*/  STL [R1+0x4d8], R83 ;  /* 0x0004d85301007387 */ /* 0x0001e80000100800 */
[----:B------:R1:W5:Y:S01]  /*12ef0*/  @P0 LDG.E.U16 R15, desc[UR20][R4.64] ;  /* 0x00000014040f0981 */ /* 0x000362000c1e1500 */
[----:B------:R-:W-:-:S03]  /*12f00*/  IMAD.X R82, R82, 0x1, R39, P3 ;  /* 0x0000000152527824 */ /* 0x000fc600018e0627 */
[----:B0-----:R-:W4:Y:S01]  /*12f10*/  LDL.LU R83, [R1+0x500] ;  /* 0x0005000001537983 */ /* 0x001f220000300800 */
[----:B------:R-:W-:Y:S01]  /*12f20*/  ISETP.GT.AND P3, PT, R63, 0x18, PT ;  /* 0x000000183f00780c */ /* 0x000fe20003f64270 */
[----:B-1----:R-:W-:Y:S02]  /*12f30*/  @P1 IMAD.MOV.U32 R4, RZ, RZ, R81 ;  /* 0x000000ffff041224 */ /* 0x002fe400078e0051 */
[----:B------:R0:W-:Y:S01]  /*12f40*/  STL [R1+0x4e0], R82 ;  /* 0x0004e05201007387 */ /* 0x0001e20000100800 */
[----:B------:R-:W-:Y:S01]  /*12f50*/  @P1 IMAD.MOV.U32 R5, RZ, RZ, R82 ;  /* 0x000000ffff051224 */ /* 0x000fe200078e0052 */
[----:B------:R-:W-:Y:S02]  /*12f60*/  IADD3 R80, P5, PT, R80, R40, RZ ;  /* 0x0000002850507210 */ /* 0x000fe40007fbe0ff */
[----:B------:R-:W4:Y:S04]  /*12f70*/  LDL.LU R79, [R1+0x50c] ;  /* 0x00050c00014f7983 */ /* 0x000f280000300800 */
[----:B------:R1:W5:Y:S01]  /*12f80*/  @P1 LDG.E.U16 R51, desc[UR20][R4.64] ;  /* 0x0000001404331981 */ /* 0x000362000c1e1500 */
[----:B------:R-:W-:-:S03]  /*12f90*/  IMAD.X R85, R85, 0x1, R39, P5 ;  /* 0x0000000155557824 */ /* 0x000fc600028e0627 */
[----:B------:R-:W4:Y:S04]  /*12fa0*/  LDL.LU R81, [R1+0x508] ;  /* 0x0005080001517983 */ /* 0x000f280000300800 */
[----:B------:R-:W-:Y:S01]  /*12fb0*/  STL [R1+0x4ec], R80 ;  /* 0x0004ec5001007387 */ /* 0x000fe20000100800 */
[----:B------:R-:W-:-:S03]  /*12fc0*/  IADD3 R76, P1, PT, R76, R40, RZ ;  /* 0x000000284c4c7210 */ /* 0x000fc60007f3e0ff */
[----:B0-----:R-:W4:Y:S01]  /*12fd0*/  LDL.LU R82, [R1+0x514] ;  /* 0x0005140001527983 */ /* 0x001f220000300800 */
        /* <DEDUP_REMOVED lines=16> */
[----:B------:R0:W-:Y:S04]  /*130e0*/  STL [R1+0x4f0], R86 ;  /* 0x0004f05601007387 */ /* 0x0001e80000100800 */
[----:B------:R-:W2:Y:S04]  /*130f0*/  LDL.LU R80, [R1+0x520] ;  /* 0x0005200001507983 */ /* 0x000ea80000300800 */
[----:B------:R1:W5:Y:S01]  /*13100*/  @P0 LDG.E.U16 R50, desc[UR20][R4.64] ;  /* 0x0000001404320981 */ /* 0x000362000c1e1500 */
[----:B---3--:R-:W-:-:S03]  /*13110*/  IADD3 R77, P5, PT, R77, R40, RZ ;  /* 0x000000284d4d7210 */ /* 0x008fc60007fbe0ff */
[----:B0-----:R-:W3:Y:S04]  /*13120*/  LDL.LU R86, [R1+0x51c] ;  /* 0x00051c0001567983 */ /* 0x001ee80000300800 */
[----:B------:R-:W-:Y:S01]  /*13130*/  STL [R1+0x4fc], R77 ;  /* 0x0004fc4d01007387 */ /* 0x000fe20000100800 */
[----:B----4-:R-:W-:-:S03]  /*13140*/  IMAD.X R84, R84, 0x1, R39, P5 ;  /* 0x0000000154547824 */ /* 0x010fc600028e0627 */
[----:B------:R-:W4:Y:S01]  /*13150*/  LDL.LU R76, [R1+0x528] ;  /* 0x00052800014c7983 */ /* 0x000f220000300800 */
[----:B------:R-:W-:Y:S01]  /*13160*/  IADD3 R78, P0, PT, R78, R40, RZ ;  /* 0x000000284e4e7210 */ /* 0x000fe20007f1e0ff */
[----:B-1----:R-:W-:-:S04]  /*13170*/  @P1 IMAD.MOV.U32 R5, RZ, RZ, R84 ;  /* 0x000000ffff051224 */ /* 0x002fc800078e0054 */
        /* <DEDUP_REMOVED lines=48> */
[----:B------:R1:W5:Y:S04]  /*13480*/  @P3 LDG.E.U16 R19, desc[UR20][R4.64] ;  /* 0x0000001404133981 */ /* 0x000368000c1e1500 */
[----:B0-----:R-:W3:Y:S01]  /*13490*/  LDL.LU R86, [R1+0x544] ;  /* 0x0005440001567983 */ /* 0x001ee20000300800 */
[----:B------:R-:W-:-:S05]  /*134a0*/  IMAD.X R84, R84, 0x1, R39, P1 ;  /* 0x0000000154547824 */ /* 0x000fca00008e0627 */
[----:B------:R0:W-:Y:S04]  /*134b0*/  STL [R1+0x524], R84 ;  /* 0x0005245401007387 */ /* 0x0001e80000100800 */
[----:B------:R-:W4:Y:S01]  /*134c0*/  LDL.LU R80, [R1+0x550] ;  /* 0x0005500001507983 */ /* 0x000f220000300800 */
[----:B------:R-:W-:Y:S01]  /*134d0*/  ISETP.GT.AND P1, PT, R63, 0x20, PT ;  /* 0x000000203f00780c */ /* 0x000fe20003f24270 */
[----:B-1----:R-:W-:Y:S02]  /*134e0*/  @P0 IMAD.MOV.U32 R4, RZ, RZ, R76 ;  /* 0x000000ffff040224 */ /* 0x002fe400078e004c */
[----:B------:R-:W-:Y:S01]  /*134f0*/  @P0 IMAD.MOV.U32 R5, RZ, RZ, R84 ;  /* 0x000000ffff050224 */ /* 0x000fe200078e0054 */
[----:B------:R-:W-:-:S04]  /*13500*/  IADD3 R77, P5, PT, R77, R40, RZ ;  /* 0x000000284d4d7210 */ /* 0x000fc80007fbe0ff */
[----:B------:R1:W5:Y:S01]  /*13510*/  @P0 LDG.E.U16 R47, desc[UR20][R4.64] ;  /* 0x00000014042f0981 */ /* 0x000362000c1e1500 */
[----:B------:R-:W-:-:S03]  /*13520*/  ISETP.GT.AND P3, PT, R63, 0x21, PT ;  /* 0x000000213f00780c */ /* 0x000fc60003f64270 */
[----:B0-----:R-:W4:Y:S01]  /*13530*/  LDL.LU R84, [R1+0x54c] ;  /* 0x00054c0001547983 */ /* 0x001f220000300800 */
[----:B------:R-:W-:-:S03]  /*13540*/  IMAD.X R83, R83, 0x1, R39, P5 ;  /* 0x0000000153537824 */ /* 0x000fc600028e0627 */
[----:B------:R-:W-:Y:S04]  /*13550*/  STL [R1+0x530], R77 ;  /* 0x0005304d01007387 */ /* 0x000fe80000100800 */
[----:B------:R-:W4:Y:S01]  /*13560*/  LDL.LU R76, [R1+0x558] ;  /* 0x00055800014c7983 */ /* 0x000f220000300800 */
[----:B------:R-:W-:Y:S01]  /*13570*/  IADD3 R78, P0, PT, R78, R40, RZ ;  /* 0x000000284e4e7210 */ /* 0x000fe20007f1e0ff */
[----:B-1----:R-:W-:-:S04]  /*13580*/  @P1 IMAD.MOV.U32 R5, RZ, RZ, R83 ;  /* 0x000000ffff051224 */ /* 0x002fc800078e0053 */
        /* <DEDUP_REMOVED lines=34> */
[----:B------:R-:W-:-:S03]  /*137b0*/  @P1 IMAD.MOV.U32 R5, RZ, RZ, R86 ;  /* 0x000000ffff051224 */ /* 0x000fc600078e0056 */
[----:B------:R-:W3:Y:S01]  /*137c0*/  LDL.LU R79, [R1+0x570] ;  /* 0x00057000014f7983 */ /* 0x000ee20000300800 */
[----:B----4-:R-:W-:-:S03]  /*137d0*/  IADD3 R80, P5, PT, R80, R40, RZ ;  /* 0x0000002850507210 */ /* 0x010fc60007fbe0ff */
[----:B0-----:R-:W4:Y:S01]  /*137e0*/  LDL.LU R86, [R1+0x56c] ;  /* 0x00056c0001567983 */ /* 0x001f220000300800 */
[----:B------:R-:W-:-:S03]  /*137f0*/  ISETP.GT.AND P3, PT, R63, 0x24, PT ;  /* 0x000000243f00780c */ /* 0x000fc60003f64270 */
[----:B------:R-:W-:Y:S04]  /*13800*/  STL [R1+0x550], R80 ;  /* 0x0005505001007387 */ /* 0x000fe80000100800 */
[----:B------:R-:W4:Y:S04]  /*13810*/  LDL.LU R82, [R1+0x578] ;  /* 0x0005780001527983 */ /* 0x000f280000300800 */
[----:B------:R0:W5:Y:S01]  /*13820*/  @P1 LDG.E.U16 R45, desc[UR20][R4.64] ;  /* 0x00000014042d1981 */ /* 0x000162000c1e1500 */
[----:B------:R-:W-:Y:S01]  /*13830*/  IMAD.X R84, R84, 0x1, R39, P5 ;  /* 0x0000000154547824 */ /* 0x000fe200028e0627 */
[----:B------:R-:W-:Y:S01]  /*13840*/  IADD3 R76, P1, PT, R76, R40, RZ ;  /* 0x000000284c4c7210 */ /* 0x000fe20007f3e0ff */
[----:B0-----:R-:W-:-:S02]  /*13850*/  @P3 IMAD.MOV.U32 R4, RZ, RZ, R80 ;  /* 0x000000ffff043224 */ /* 0x001fc400078e0050 */
[----:B------:R-:W-:Y:S02]  /*13860*/  @P3 IMAD.MOV.U32 R5, RZ, RZ, R84 ;  /* 0x000000ffff053224 */ /* 0x000fe400078e0054 */
[----:B------:R-:W-:Y:S04]  /*13870*/  STL [R1+0x558], R76 ;  /* 0x0005584c01007387 */ /* 0x000fe80000100800 */
[----:B------:R0:W-:Y:S04]  /*13880*/  STL [R1+0x54c], R84 ;  /* 0x00054c5401007387 */ /* 0x0001e80000100800 */
[----:B------:R1:W5:Y:S04]  /*13890*/  @P3 LDG.E.U16 R22, desc[UR20][R4.64] ;  /* 0x0000001404163981 */ /* 0x000368000c1e1500 */
[----:B0-----:R-:W4:Y:S01]  /*138a0*/  LDL.LU R84, [R1+0x574] ;  /* 0x0005740001547983 */ /* 0x001f220000300800 */
[----:B------:R-:W-:Y:S01]  /*138b0*/  IMAD.X R83, R83, 0x1, R39, P1 ;  /* 0x0000000153537824 */ /* 0x000fe200008e0627 */
[----:B------:R-:W-:Y:S01]  /*138c0*/  ISETP.GT.AND P1, PT, R63, 0x26, PT ;  /* 0x000000263f00780c */ /* 0x000fe20003f24270 */
[----:B-1----:R-:W-:-:S02]  /*138d0*/  @P0 IMAD.MOV.U32 R4, RZ, RZ, R76 ;  /* 0x000000ffff040224 */ /* 0x002fc400078e004c */
[----:B------:R-:W-:Y:S01]  /*138e0*/  @P0 IMAD.MOV.U32 R5, RZ, RZ, R83 ;  /* 0x000000ffff050224 */ /* 0x000fe200078e0053 */
[----:B------:R0:W-:Y:S01]  /*138f0*/  STL [R1+0x554], R83 ;  /* 0x0005545301007387 */ /* 0x0001e20000100800 */
[----:B------:R-:W-:-:S03]  /*13900*/  IADD3 R77, P5, PT, R77, R40, RZ ;  /* 0x000000284d4d7210 */ /* 0x000fc60007fbe0ff */
[----:B------:R-:W4:Y:S04]  /*13910*/  LDL.LU R80, [R1+0x580] ;  /* 0x0005800001507983 */ /* 0x000f280000300800 */
[----:B------:R1:W5:Y:S01]  /*13920*/  @P0 LDG.E.U16 R44, desc[UR20][R4.64] ;  /* 0x00000014042c0981 */ /* 0x000362000c1e1500 */
[----:B------:R-:W-:-:S03]  /*13930*/  IMAD.X R81, R81, 0x1, R39, P5 ;  /* 0x0000000151517824 */ /* 0x000fc600028e0627 */
[----:B0-----:R-:W4:Y:S04]  /*13940*/  LDL.LU R83, [R1+0x57c] ;  /* 0x00057c0001537983 */ /* 0x001f280000300800 */
[----:B------:R-:W-:Y:S01]  /*13950*/  STL [R1+0x560], R77 ;  /* 0x0005604d01007387 */ /* 0x000fe20000100800 */
[----:B------:R-:W-:-:S03]  /*13960*/  IADD3 R78, P0, PT, R78, R40, RZ ;  /* 0x000000284e4e7210 */ /* 0x000fc60007f1e0ff */
        /* <DEDUP_REMOVED lines=11> */
[----:B------:R-:W-:Y:S02]  /*13a20*/  ISETP.GT.AND P1, PT, R63, 0x29, PT ;  /* 0x000000293f00780c */ /* 0x000fe40003f24270 */
        /* <DEDUP_REMOVED lines=9> */
[----:B------:R-:W3:Y:S04]  /*13ac0*/  LDL.LU R78, [R1+0x58c] ;  /* 0x00058c00014e7983 */ /* 0x000ee80000300800 */
[----:B------:R-:W-:Y:S01]  /*13ad0*/  STL [R1+0x570], R79 ;  /* 0x0005704f01007387 */ /* 0x000fe20000100800 */
[----:B----4-:R-:W-:-:S03]  /*13ae0*/  IMAD.X R86, R86, 0x1, R39, P5 ;  /* 0x0000000156567824 */ /* 0x010fc600028e0627 */
[----:B0-----:R-:W4:Y:S01]  /*13af0*/  LDL.LU R85, [R1+0x598] ;  /* 0x0005980001557983 */ /* 0x001f220000300800 */
[----:B------:R-:W-:Y:S01]  /*13b00*/  IADD3 R82, P3, PT, R82, R40, RZ ;  /* 0x0000002852527210 */ /* 0x000fe20007f7e0ff */
[----:B-1----:R-:W-:-:S04]  /*13b10*/  @P0 IMAD.MOV.U32 R5, RZ, RZ, R86 ;  /* 0x000000ffff050224 */ /* 0x002fc800078e0056 */
[----:B------:R-:W-:Y:S04]  /*13b20*/  STL [R1+0x578], R82 ;  /* 0x0005785201007387 */ /* 0x000fe80000100800 */
[----:B------:R0:W-:Y:S01]  /*13b30*/  STL [R1+0x56c], R86 ;  /* 0x00056c5601007387 */ /* 0x0001e20000100800 */
[----:B------:R-:W-:-:S05]  /*13b40*/  @P0 IMAD.MOV.U32 R4, RZ, RZ, R79 ;  /* 0x000000ffff040224 */ /* 0x000fca00078e004f */
[----:B------:R1:W5:Y:S04]  /*13b50*/  @P0 LDG.E.U16 R24, desc[UR20][R4.64] ;  /* 0x0000001404180981 */ /* 0x000368000c1e1500 */
[----:B0-----:R-:W4:Y:S01]  /*13b60*/  LDL.LU R86, [R1+0x594] ;  /* 0x0005940001567983 */ /* 0x001f220000300800 */
[----:B-1----:R-:W-:Y:S02]  /*13b70*/  @P1 IMAD.MOV.U32 R4, RZ, RZ, R82 ;  /* 0x000000ffff041224 */ /* 0x002fe400078e0052 */
[----:B------:R-:W-:Y:S01]  /*13b80*/  IMAD.X R84, R84, 0x1, R39, P3 ;  /* 0x0000000154547824 */ /* 0x000fe200018e0627 */
[----:B------:R-:W-:-:S03]  /*13b90*/  ISETP.GT.AND P3, PT, R63, 0x2a, PT ;  /* 0x0000002a3f00780c */ /* 0x000fc60003f64270 */
[----:B------:R-:W-:Y:S01]  /*13ba0*/  @P1 IMAD.MOV.U32 R5, RZ, RZ, R84 ;  /* 0x000000ffff051224 */ /* 0x000fe200078e0054 */
[----:B------:R0:W-:Y:S04]  /*13bb0*/  STL [R1+0x574], R84 ;  /* 0x0005745401007387 */ /* 0x0001e80000100800 */
[----:B------:R-:W4:Y:S01]  /*13bc0*/  LDL.LU R79, [R1+0x5a0] ;  /* 0x0005a000014f7983 */ /* 0x000f220000300800 */
[----:B------:R-:W-:-:S03]  /*13bd0*/  IADD3 R80, P5, PT, R80, R40, RZ ;  /* 0x0000002850507210 */ /* 0x000fc60007fbe0ff */
[----:B------:R1:W5:Y:S04]  /*13be0*/  @P1 LDG.E.U16 R42, desc[UR20][R4.64] ;  /* 0x00000014042a1981 */ /* 0x000368000c1e1500 */
[----:B0-----:R-:W4:Y:S04]  /*13bf0*/  LDL.LU R84, [R1+0x59c] ;  /* 0x00059c0001547983 */ /* 0x001f280000300800 */
[----:B------:R-:W-:Y:S01]  /*13c00*/  STL [R1+0x580], R80 ;  /* 0x0005805001007387 */ /* 0x000fe20000100800 */
[----:B------:R-:W-:-:S03]  /*13c10*/  IMAD.X R83, R83, 0x1, R39, P5 ;  /* 0x0000000153537824 */ /* 0x000fc600028e0627 */
[----:B------:R-:W4:Y:S01]  /*13c20*/  LDL.LU R82, [R1+0x5a8] ;  /* 0x0005a80001527983 */ /* 0x000f220000300800 */
[----:B------:R-:W-:Y:S01]  /*13c30*/  IADD3 R76, P1, PT, R76, R40, RZ ;  /* 0x000000284c4c7210 */ /* 0x000fe20007f3e0ff */
[----:B-1----:R-:W-:-:S04]  /*13c40*/  @P3 IMAD.MOV.U32 R5, RZ, RZ, R83 ;  /* 0x000000ffff053224 */ /* 0x002fc800078e0053 */
[----:B------:R-:W-:Y:S01]  /*13c50*/  STL [R1+0x588], R76 ;  /* 0x0005884c01007387 */ /* 0x000fe20000100800 */
[----:B------:R-:W-:-:S03]  /*13c60*/  @P3 IMAD.MOV.U32 R4, RZ, RZ, R80 ;  /* 0x000000ffff043224 */ /* 0x000fc600078e0050 */
[----:B------:R0:W-:Y:S01]  /*13c70*/  STL [R1+0x57c], R83 ;  /* 0x00057c5301007387 */ /* 0x0001e20000100800 */
[----:B------:R-:W-:-:S03]  /*13c80*/  IMAD.X R81, R81, 0x1, R39, P1 ;  /* 0x0000000151517824 */ /* 0x000fc600008e0627 */
[----:B0-----:R-:W4:Y:S04]  /*13c90*/  LDL.LU R83, [R1+0x5a4] ;  /* 0x0005a40001537983 */ /* 0x001f280000300800 */
[----:B------:R0:W-:Y:S04]  /*13ca0*/  STL [R1+0x584], R81 ;  /* 0x0005845101007387 */ /* 0x0001e80000100800 */
[----:B------:R-:W4:Y:S01]  /*13cb0*/  LDL.LU R80, [R1+0x5b0] ;  /* 0x0005b00001507983 */ /* 0x000f220000300800 */
[----:B------:R-:W-:Y:S02]  /*13cc0*/  ISETP.GT.AND P0, PT, R63, 0x2b, PT ;  /* 0x0000002b3f00780c */ /* 0x000fe40003f04270 */
[----:B------:R-:W-:-:S02]  /*13cd0*/  PRMT R25, RZ, 0x7610, R25 ;  /* 0x00007610ff197816 */ /* 0x000fc40000000019 */
[----:B------:R-:W-:Y:S02]  /*13ce0*/  PRMT R41, RZ, 0x7610, R41 ;  /* 0x00007610ff297816 */ /* 0x000fe40000000029 */
[----:B------:R-:W-:Y:S02]  /*13cf0*/  ISETP.GT.AND P1, PT, R63, 0x2c, PT ;  /* 0x0000002c3f00780c */ /* 0x000fe40003f24270 */
[----:B------:R1:W5:Y:S05]  /*13d00*/  @P3 LDG.E.U16 R25, desc[UR20][R4.64] ;  /* 0x0000001404193981 */ /* 0x00036a000c1e1500 */
[----:B-1----:R-:W-:Y:S02]  /*13d10*/  @P0 IMAD.MOV.U32 R4, RZ, RZ, R76 ;  /* 0x000000ffff040224 */ /* 0x002fe400078e004c */
[----:B------:R-:W-:-:S02]  /*13d20*/  @P0 IMAD.MOV.U32 R5, RZ, RZ, R81 ;  /* 0x000000ffff050224 */ /* 0x000fc400078e0051 */
[----:B0-----:R-:W4:Y:S04]  /*13d30*/  LDL.LU R81, [R1+0x5ac] ;  /* 0x0005ac0001517983 */ /* 0x001f280000300800 */
[----:B------:R0:W5:Y:S01]  /*13d40*/  @P0 LDG.E.U16 R41, desc[UR20][R4.64] ;  /* 0x0000001404290981 */ /* 0x000162000c1e1500 */
[----:B------:R-:W-:Y:S02]  /*13d50*/  ISETP.GT.AND P3, PT, R63, 0x2d, PT ;  /* 0x0000002d3f00780c */ /* 0x000fe40003f64270 */
[----:B------:R-:W-:Y:S02]  /*13d60*/  PRMT R26, RZ, 0x7610, R26 ;  /* 0x00007610ff1a7816 */ /* 0x000fe4000000001a */
[----:B------:R-:W-:Y:S02]  /*13d70*/  PRMT R35, RZ, 0x7610, R35 ;  /* 0x00007610ff237816 */ /* 0x000fe40000000023 */
[----:B------:R-:W-:-:S02]  /*13d80*/  PRMT R27, RZ, 0x7610, R27 ;  /* 0x00007610ff1b7816 */ /* 0x000fc4000000001b */
[----:B--2---:R-:W-:-:S05]  /*13d90*/  IADD3 R77, P5, PT, R77, R40, RZ ;  /* 0x000000284d4d7210 */ /* 0x004fca0007fbe0ff */
[----:B------:R1:W-:Y:S01]  /*13da0*/  STL [R1+0x590], R77 ;  /* 0x0005904d01007387 */ /* 0x0003e20000100800 */
[----:B---3--:R-:W-:-:S03]  /*13db0*/  IMAD.X R78, R78, 0x1, R39, P5 ;  /* 0x000000014e4e7824 */ /* 0x008fc600028e0627 */
[----:B------:R-:W2:Y:S01]  /*13dc0*/  LDL.LU R76, [R1+0x5b8] ;  /* 0x0005b800014c7983 */ /* 0x000ea20000300800 */
[----:B----4-:R-:W-:Y:S01]  /*13dd0*/  IADD3 R85, P0, PT, R85, R40, RZ ;  /* 0x0000002855557210 */ /* 0x010fe20007f1e0ff */
[----:B0-----:R-:W-:-:S04]  /*13de0*/  @P1 IMAD.MOV.U32 R4, RZ, RZ, R77 ;  /* 0x000000ffff041224 */ /* 0x001fc800078e004d */
[----:B------:R-:W-:Y:S01]  /*13df0*/  STL [R1+0x598], R85 ;  /* 0x0005985501007387 */ /* 0x000fe20000100800 */
[----:B------:R-:W-:-:S03]  /*13e00*/  @P1 IMAD.MOV.U32 R5, RZ, RZ, R78 ;  /* 0x000000ffff051224 */ /* 0x000fc600078e004e */
[----:B------:R0:W-:Y:S04]  /*13e10*/  STL [R1+0x58c], R78 ;  /* 0x00058c4e01007387 */ /* 0x0001e80000100800 */
[----:B-1----:R-:W3:Y:S04]  /*13e20*/  LDL.LU R77, [R1+0x5b4] ;  /* 0x0005b400014d7983 */ /* 0x002ee80000300800 */
[----:B------:R1:W5:Y:S01]  /*13e30*/  @P1 LDG.E.U16 R26, desc[UR20][R4.64] ;  /* 0x00000014041a1981 */ /* 0x000362000c1e1500 */
[----:B------:R-:W-:-:S05]  /*13e40*/  IMAD.X R86, R86, 0x1, R39, P0 ;  /* 0x0000000156567824 */ /* 0x000fca00000e0627 */
[----:B------:R4:W-:Y:S04]  /*13e50*/  STL [R1+0x594], R86 ;  /* 0x0005945601007387 */ /* 0x0009e80000100800 */
[----:B0-----:R-:W3:Y:S01]  /*13e60*/  LDL.LU R78, [R1+0x5c0] ;  /* 0x0005c000014e7983 */ /* 0x001ee20000300800 */
[----:B-1----:R-:W-:Y:S02]  /*13e70*/  @P3 IMAD.MOV.U32 R4, RZ, RZ, R85 ;  /* 0x000000ffff043224 */ /* 0x002fe400078e0055 */
[----:B------:R-:W-:Y:S01]  /*13e80*/  @P3 IMAD.MOV.U32 R5, RZ, RZ, R86 ;  /* 0x000000ffff053224 */ /* 0x000fe200078e0056 */
[C---:B------:R-:W-:Y:S01]  /*13e90*/  ISETP.GT.AND P0, PT, R63.reuse, 0x2e, PT ;  /* 0x0000002e3f00780c */ /* 0x040fe20003f04270 */
[----:B------:R-:W3:Y:S01]  /*13ea0*/  LDL.LU R87, [R1+0x5bc] ;  /* 0x0005bc0001577983 */ /* 0x000ee20000300800 */
[----:B------:R-:W-:-:S03]  /*13eb0*/  ISETP.GT.AND P1, PT, R63, 0x2f, PT ;  /* 0x0000002f3f00780c */ /* 0x000fc60003f24270 */
[----:B------:R0:W5:Y:S01]  /*13ec0*/  @P3 LDG.E.U16 R35, desc[UR20][R4.64] ;  /* 0x0000001404233981 */ /* 0x000162000c1e1500 */
[----:B------:R-:W-:-:S05]  /*13ed0*/  IADD3 R79, P5, PT, R79, R40, RZ ;  /* 0x000000284f4f7210 */ /* 0x000fca0007fbe0ff */
[----:B------:R1:W-:Y:S01]  /*13ee0*/  STL [R1+0x5a0], R79 ;  /* 0x0005a04f01007387 */ /* 0x0003e20000100800 */
[----:B------:R-:W-:-:S03]  /*13ef0*/  IMAD.X R84, R84, 0x1, R39, P5 ;  /* 0x0000000154547824 */ /* 0x000fc600028e0627 */
[----:B------:R-:W3:Y:S01]  /*13f00*/  LDL.LU R85, [R1+0x5c8] ;  /* 0x0005c80001557983 */ /* 0x000ee20000300800 */
[----:B------:R-:W-:Y:S01]  /*13f10*/  IADD3 R82, P3, PT, R82, R40, RZ ;  /* 0x0000002852527210 */ /* 0x000fe20007f7e0ff */
[----:B0-----:R-:W-:-:S04]  /*13f20*/  @P0 IMAD.MOV.U32 R4, RZ, RZ, R79 ;  /* 0x000000ffff040224 */ /* 0x001fc800078e004f */
[----:B------:R-:W-:Y:S01]  /*13f30*/  STL [R1+0x5a8], R82 ;  /* 0x0005a85201007387 */ /* 0x000fe20000100800 */
[----:B------:R-:W-:-:S03]  /*13f40*/  @P0 IMAD.MOV.U32 R5, RZ, RZ, R84 ;  /* 0x000000ffff050224 */ /* 0x000fc600078e0054 */
[----:B------:R0:W-:Y:S04]  /*13f50*/  STL [R1+0x59c], R84 ;  /* 0x00059c5401007387 */ /* 0x0001e80000100800 */
[----:B----4-:R-:W4:Y:S04]  /*13f60*/  LDL.LU R86, [R1+0x5c4] ;  /* 0x0005c40001567983 */ /* 0x010f280000300800 */
[----:B------:R0:W5:Y:S01]  /*13f70*/  @P0 LDG.E.U16 R27, desc[UR20][R4.64] ;  /* 0x00000014041b0981 */ /* 0x000162000c1e1500 */
[----:B------:R-:W-:-:S05]  /*13f80*/  IMAD.X R83, R83, 0x1, R39, P3 ;  /* 0x0000000153537824 */ /* 0x000fca00018e0627 */
[----:B------:R0:W-:Y:S01]  /*13f90*/  STL [R1+0x5a4], R83 ;  /* 0x0005a45301007387 */ /* 0x0001e20000100800 */
[----:B------:R-:W-:-:S03]  /*13fa0*/  IADD3 R80, P5, PT, R80, R40, RZ ;  /* 0x0000002850507210 */ /* 0x000fc60007fbe0ff */
[----:B-1----:R-:W4:Y:S01]  /*13fb0*/  LDL.LU R79, [R1+0x5d0] ;  /* 0x0005d000014f7983 */ /* 0x002f220000300800 */
[----:B0-----:R-:W-:-:S03]  /*13fc0*/  @P1 IMAD.MOV.U32 R5, RZ, RZ, R83 ;  /* 0x000000ffff051224 */ /* 0x001fc600078e0053 */
[----:B------:R-:W4:Y:S01]  /*13fd0*/  LDL.LU R84, [R1+0x5cc] ;  /* 0x0005cc0001547983 */ /* 0x000f220000300800 */
[----:B------:R-:W-:-:S03]  /*13fe0*/  @P1 IMAD.MOV.U32 R4, RZ, RZ, R82 ;  /* 0x000000ffff041224 */ /* 0x000fc600078e0052 */
[----:B------:R0:W-:Y:S04]  /*13ff0*/  STL [R1+0x5b0], R80 ;  /* 0x0005b05001007387 */ /* 0x0001e80000100800 */
[----:B------:R-:W4:Y:S04]  /*14000*/  LDL.LU R83, [R1+0x5d4] ;  /* 0x0005d40001537983 */ /* 0x000f280000300800 */
[----:B------:R-:W4:Y:S01]  /*14010*/  LDL.LU R82, [R1+0x5d8] ;  /* 0x0005d80001527983 */ /* 0x000f220000300800 */
[----:B------:R-:W-:Y:S02]  /*14020*/  PRMT R34, RZ, 0x7610, R34 ;  /* 0x00007610ff227816 */ /* 0x000fe40000000022 */
[----:B------:R-:W-:-:S02]  /*14030*/  ISETP.GT.AND P3, PT, R63, 0x30, PT ;  /* 0x000000303f00780c */ /* 0x000fc40003f64270 */
[----:B------:R-:W-:Y:S02]  /*14040*/  ISETP.GT.AND P0, PT, R63, 0x31, PT ;  /* 0x000000313f00780c */ /* 0x000fe40003f04270 */
[----:B------:R1:W5:Y:S01]  /*14050*/  @P1 LDG.E.U16 R34, desc[UR20][R4.64] ;  /* 0x0000001404221981 */ /* 0x000362000c1e1500 */
[----:B------:R-:W-:Y:S01]  /*14060*/  IMAD.X R81, R81, 0x1, R39, P5 ;  /* 0x0000000151517824 */ /* 0x000fe200028e0627 */
[----:B------:R-:W-:-:S07]  /*14070*/  PRMT R28, RZ, 0x7610, R28 ;  /* 0x00007610ff1c7816 */ /* 0x000fce000000001c */
[----:B-1----:R-:W-:Y:S02]  /*14080*/  @P3 IMAD.MOV.U32 R4, RZ, RZ, R80 ;  /* 0x000000ffff043224 */ /* 0x002fe400078e0050 */
        /* <DEDUP_REMOVED lines=8> */
[----:B------:R2:W-:Y:S04]  /*14110*/  STL [R1+0x5ac], R81 ;  /* 0x0005ac5101007387 */ /* 0x0005e80000100800 */
[----:B0-----:R-:W4:Y:S01]  /*14120*/  LDL.LU R80, [R1+0x5e0] ;  /* 0x0005e00001507983 */ /* 0x001f220000300800 */
[----:B---3--:R-:W-:Y:S01]  /*14130*/  IMAD.X R77, R77, 0x1, R39, P1 ;  /* 0x000000014d4d7824 */ /* 0x008fe200008e0627 */
[----:B------:R-:W-:Y:S01]  /*14140*/  ISETP.GT.AND P1, PT, R63, 0x32, PT ;  /* 0x000000323f00780c */ /* 0x000fe20003f24270 */
[----:B-1----:R-:W-:-:S03]  /*14150*/  @P0 IMAD.MOV.U32 R4, RZ, RZ, R76 ;  /* 0x000000ffff040224 */ /* 0x002fc600078e004c */
[----:B------:R0:W-:Y:S01]  /*14160*/  STL [R1+0x5b4], R77 ;  /* 0x0005b44d01007387 */ /* 0x0001e20000100800 */
[----:B------:R-:W-:-:S03]  /*14170*/  @P0 IMAD.MOV.U32 R5, RZ, RZ, R77 ;  /* 0x000000ffff050224 */ /* 0x000fc600078e004d */
[----:B--2---:R-:W2:Y:S04]  /*14180*/  LDL.LU R81, [R1+0x5dc] ;  /* 0x0005dc0001517983 */ /* 0x004ea80000300800 */
[----:B------:R1:W5:Y:S01]  /*14190*/  @P0 LDG.E.U16 R33, desc[UR20][R4.64] ;  /* 0x0000001404210981 */ /* 0x000362000c1e1500 */
[----:B------:R-:W-:-:S05]  /*141a0*/  IADD3 R78, P5, PT, R78, R40, RZ ;  /* 0x000000284e4e7210 */ /* 0x000fca0007fbe0ff */
[----:B------:R3:W-:Y:S04]  /*141b0*/  STL [R1+0x5c0], R78 ;  /* 0x0005c04e01007387 */ /* 0x0007e80000100800 */
[----:B0-----:R-:W2:Y:S04]  /*141c0*/  LDL.LU R77, [R1+0x5e4] ;  /* 0x0005e400014d7983 */ /* 0x001ea80000300800 */
[----:B------:R-:W2:Y:S01]  /*141d0*/  LDL.LU R76, [R1+0x5e8] ;  /* 0x0005e800014c7983 */ /* 0x000ea20000300800 */
[----:B------:R-:W-:Y:S02]  /*141e0*/  IMAD.X R87, R87, 0x1, R39, P5 ;  /* 0x0000000157577824 */ /* 0x000fe400028e0627 */
[----:B-1----:R-:W-:-:S02]  /*141f0*/  @P1 IMAD.MOV.U32 R4, RZ, RZ, R78 ;  /* 0x000000ffff041224 */ /* 0x002fc400078e004e */
[----:B------:R-:W-:Y:S01]  /*14200*/  @P1 IMAD.MOV.U32 R5, RZ, RZ, R87 ;  /* 0x000000ffff051224 */ /* 0x000fe200078e0057 */
[----:B------:R-:W-:-:S04]  /*14210*/  IADD3 R85, P0, PT, R85, R40, RZ ;  /* 0x0000002855557210 */ /* 0x000fc80007f1e0ff */
[----:B------:R0:W5:Y:S04]  /*14220*/  @P1 LDG.E.U16 R32, desc[UR20][R4.64] ;  /* 0x0000001404201981 */ /* 0x000168000c1e1500 */
[----:B------:R-:W-:Y:S04]  /*14230*/  STL [R1+0x5c8], R85 ;  /* 0x0005c85501007387 */ /* 0x000fe80000100800 */
[----:B------:R-:W-:Y:S01]  /*14240*/  STL [R1+0x5bc], R87 ;  /* 0x0005bc5701007387 */ /* 0x000fe20000100800 */
[----:B0-----:R-:W-:-:S03]  /*14250*/  @P3 IMAD.MOV.U32 R4, RZ, RZ, R85 ;  /* 0x000000ffff043224 */ /* 0x001fc600078e0055 */
[----:B---3--:R-:W3:Y:S01]  /*14260*/  LDL.LU R78, [R1+0x5f0] ;  /* 0x0005f000014e7983 */ /* 0x008ee20000300800 */
[----:B----4-:R-:W-:Y:S01]  /*14270*/  IMAD.X R86, R86, 0x1, R39, P0 ;  /* 0x0000000156567824 */ /* 0x010fe200000e0627 */
[----:B------:R-:W-:-:S03]  /*14280*/  ISETP.GT.AND P0, PT, R63, 0x34, PT ;  /* 0x000000343f00780c */ /* 0x000fc60003f04270 */
[----:B------:R-:W-:Y:S01]  /*14290*/  @P3 IMAD.MOV.U32 R5, RZ, RZ, R86 ;  /* 0x000000ffff053224 */ /* 0x000fe200078e0056 */
[----:B------:R-:W-:Y:S04]  /*142a0*/  STL [R1+0x5c4], R86 ;  /* 0x0005c45601007387 */ /* 0x000fe80000100800 */
[----:B------:R0:W5:Y:S04]  /*142b0*/  @P3 LDG.E.U16 R29, desc[UR20][R4.64] ;  /* 0x00000014041d3981 */ /* 0x000168000c1e1500 */
[----:B------:R-:W4:Y:S01]  /*142c0*/  LDL.LU R88, [R1+0x5f8] ;  /* 0x0005f80001587983 */ /* 0x000f220000300800 */
[----:B------:R-:W-:-:S05]  /*142d0*/  IADD3 R79, P5, PT, R79, R40, RZ ;  /* 0x000000284f4f7210 */ /* 0x000fca0007fbe0ff */
[----:B------:R-:W-:Y:S01]  /*142e0*/  IMAD.X R84, R84, 0x1, R39, P5 ;  /* 0x0000000154547824 */ /* 0x000fe200028e0627 */
[----:B------:R1:W-:Y:S01]  /*142f0*/  STL [R1+0x5d0], R79 ;  /* 0x0005d04f01007387 */ /* 0x0003e20000100800 */
[----:B0-----:R-:W-:Y:S01]  /*14300*/  @P0 IMAD.MOV.U32 R4, RZ, RZ, R79 ;  /* 0x000000ffff040224 */ /* 0x001fe200078e004f */
[----:B------:R-:W-:-:S05]  /*14310*/  IADD3 R82, P3, PT, R82, R40, RZ ;  /* 0x0000002852527210 */ /* 0x000fca0007f7e0ff */
[----:B------:R-:W-:Y:S01]  /*14320*/  STL [R1+0x5d8], R82 ;  /* 0x0005d85201007387 */ /* 0x000fe20000100800 */
[----:B------:R-:W-:-:S03]  /*14330*/  IMAD.X R83, R83, 0x1, R39, P3 ;  /* 0x0000000153537824 */ /* 0x000fc600018e0627 */
[----:B------:R0:W-:Y:S04]  /*14340*/  STL [R1+0x5cc], R84 ;  /* 0x0005cc5401007387 */ /* 0x0001e80000100800 */
[----:B-1----:R-:W4:Y:S04]  /*14350*/  LDL.LU R79, [R1+0x5ec] ;  /* 0x0005ec00014f7983 */ /* 0x002f280000300800 */
[----:B------:R1:W-:Y:S04]  /*14360*/  STL [R1+0x5d4], R83 ;  /* 0x0005d45301007387 */ /* 0x0003e80000100800 */
[----:B------:R-:W4:Y:S01]  /*14370*/  LDL.LU R89, [R1+0x5f4] ;  /* 0x0005f40001597983 */ /* 0x000f220000300800 */
[----:B------:R-:W-:Y:S01]  /*14380*/  ISETP.GT.AND P1, PT, R63, 0x35, PT ;  /* 0x000000353f00780c */ /* 0x000fe20003f24270 */
[----:B------:R-:W-:Y:S01]  /*14390*/  @P0 IMAD.MOV.U32 R5, RZ, RZ, R84 ;  /* 0x000000ffff050224 */ /* 0x000fe200078e0054 */
[----:B------:R-:W-:Y:S01]  /*143a0*/  PRMT R30, RZ, 0x7610, R30 ;  /* 0x00007610ff1e7816 */ /* 0x000fe2000000001e */
[----:B------:R-:W4:Y:S01]  /*143b0*/  LDL.LU R86, [R1+0x600] ;  /* 0x0006000001567983 */ /* 0x000f220000300800 */
[----:B------:R-:W-:-:S04]  /*143c0*/  PRMT R31, RZ, 0x7610, R31 ;  /* 0x00007610ff1f7816 */ /* 0x000fc8000000001f */
[----:B------:R0:W5:Y:S05]  /*143d0*/  @P0 LDG.E.U16 R30, desc[UR20][R4.64] ;  /* 0x00000014041e0981 */ /* 0x00016a000c1e1500 */
[----:B0-----:R-:W-:Y:S02]  /*143e0*/  @P1 IMAD.MOV.U32 R4, RZ, RZ, R82 ;  /* 0x000000ffff041224 */ /* 0x001fe400078e0052 */
[----:B------:R-:W-:-:S05]  /*143f0*/  @P1 IMAD.MOV.U32 R5, RZ, RZ, R83 ;  /* 0x000000ffff051224 */ /* 0x000fca00078e0053 */
[----:B------:R0:W5:Y:S01]  /*14400*/  @P1 LDG.E.U16 R31, desc[UR20][R4.64] ;  /* 0x00000014041f1981 */ /* 0x000162000c1e1500 */
[C---:B------:R-:W-:Y:S02]  /*14410*/  ISETP.GT.AND P3, PT, R63.reuse, 0x36, PT ;  /* 0x000000363f00780c */ /* 0x040fe40003f64270 */
[----:B------:R-:W-:Y:S02]  /*14420*/  ISETP.GT.AND P0, PT, R63, 0x37, PT ;  /* 0x000000373f00780c */ /* 0x000fe40003f04270 */
[----:B------:R-:W-:Y:S02]  /*14430*/  PRMT R66, RZ, 0x7610, R66 ;  /* 0x00007610ff427816 */ /* 0x000fe40000000042 */
[----:B------:R-:W-:Y:S02]  /*14440*/  PRMT R67, RZ, 0x7610, R67 ;  /* 0x00007610ff437816 */ /* 0x000fe40000000043 */
[----:B------:R-:W-:-:S05]  /*14450*/  IADD3 R80, P5, PT, R80, R40, RZ ;  /* 0x0000002850507210 */ /* 0x000fca0007fbe0ff */
[----:B------:R-:W-:Y:S04]  /*14460*/  STL [R1+0x5e0], R80 ;  /* 0x0005e05001007387 */ /* 0x000fe80000100800 */
[----:B------:R-:W4:Y:S01]  /*14470*/  LDL.LU R84, [R1+0x608] ;  /* 0x0006080001547983 */ /* 0x000f220000300800 */
[----:B--2---:R-:W-:Y:S02]  /*14480*/  IMAD.X R81, R81, 0x1, R39, P5 ;  /* 0x0000000151517824 */ /* 0x004fe400028e0627 */
[----:B0-----:R-:W-:Y:S02]  /*14490*/  @P3 IMAD.MOV.U32 R4, RZ, RZ, R80 ;  /* 0x000000ffff043224 */ /* 0x001fe400078e0050 */
[----:B------:R-:W-:-:S05]  /*144a0*/  @P3 IMAD.MOV.U32 R5, RZ, RZ, R81 ;  /* 0x000000ffff053224 */ /* 0x000fca00078e0051 */
[----:B------:R0:W5:Y:S01]  /*144b0*/  @P3 LDG.E.U16 R66, desc[UR20][R4.64] ;  /* 0x0000001404423981 */ /* 0x000162000c1e1500 */
[----:B------:R-:W-:-:S05]  /*144c0*/  IADD3 R76, P1, PT, R76, R40, RZ ;  /* 0x000000284c4c7210 */ /* 0x000fca0007f3e0ff */
[----:B------:R-:W-:Y:S01]  /*144d0*/  STL [R1+0x5e8], R76 ;  /* 0x0005e84c01007387 */ /* 0x000fe20000100800 */
[----:B------:R-:W-:-:S03]  /*144e0*/  IMAD.X R77, R77, 0x1, R39, P1 ;  /* 0x000000014d4d7824 */ /* 0x000fc600008e0627 */
[----:B------:R2:W-:Y:S04]  /*144f0*/  STL [R1+0x5dc], R81 ;  /* 0x0005dc5101007387 */ /* 0x0005e80000100800 */
[----:B------:R-:W4:Y:S04]  /*14500*/  LDL.LU R87, [R1+0x5fc] ;  /* 0x0005fc0001577983 */ /* 0x000f280000300800 */
[----:B------:R0:W-:Y:S04]  /*14510*/  STL [R1+0x5e4], R77 ;  /* 0x0005e44d01007387 */ /* 0x0001e80000100800 */
[----:B------:R-:W4:Y:S01]  /*14520*/  LDL.LU R85, [R1+0x604] ;  /* 0x0006040001557983 */ /* 0x000f220000300800 */
[----:B---3--:R-:W-:-:S03]  /*14530*/  IADD3 R78, P5, PT, R78, R40, RZ ;  /* 0x000000284e4e7210 */ /* 0x008fc60007fbe0ff */
[----:B------:R-:W3:Y:S01]  /*14540*/  LDL.LU R82, [R1+0x610] ;  /* 0x0006100001527983 */ /* 0x000ee20000300800 */
[----:B------:R-:W-:Y:S01]  /*14550*/  ISETP.GT.AND P1, PT, R63, 0x38, PT ;  /* 0x000000383f00780c */ /* 0x000fe20003f24270 */
[----:B0-----:R-:W-:Y:S02]  /*14560*/  @P0 IMAD.MOV.U32 R4, RZ, RZ, R76 ;  /* 0x000000ffff040224 */ /* 0x001fe400078e004c */
[----:B-1----:R-:W3:Y:S01]  /*14570*/  LDL.LU R83, [R1+0x60c] ;  /* 0x00060c0001537983 */ /* 0x002ee20000300800 */
[----:B------:R-:W-:-:S03]  /*14580*/  @P0 IMAD.MOV.U32 R5, RZ, RZ, R77 ;  /* 0x000000ffff050224 */ /* 0x000fc600078e004d */
[----:B------:R-:W-:Y:S04]  /*14590*/  STL [R1+0x5f0], R78 ;  /* 0x0005f04e01007387 */ /* 0x000fe80000100800 */
[----:B--2---:R-:W2:Y:S04]  /*145a0*/  LDL.LU R81, [R1+0x614] ;  /* 0x0006140001517983 */ /* 0x004ea80000300800 */
[----:B------:R-:W2:Y:S04]  /*145b0*/  LDL.LU R80, [R1+0x618] ;  /* 0x0006180001507983 */ /* 0x000ea80000300800 */
[----:B------:R0:W5:Y:S01]  /*145c0*/  @P0 LDG.E.U16 R67, desc[UR20][R4.64] ;  /* 0x0000001404430981 */ /* 0x000162000c1e1500 */
[----:B----4-:R-:W-:-:S03]  /*145d0*/  IADD3 R88, P0, PT, R88, R40, RZ ;  /* 0x0000002858587210 */ /* 0x010fc60007f1e0ff */
[----:B------:R-:W4:Y:S04]  /*145e0*/  LDL.LU R76, [R1+0x620] ;  /* 0x00062000014c7983 */ /* 0x000f280000300800 */
[----:B------:R-:W4:Y:S04]  /*145f0*/  LDL.LU R77, [R1+0x628] ;  /* 0x00062800014d7983 */ /* 0x000f280000300800 */
[----:B------:R-:W-:Y:S01]  /*14600*/  STL [R1+0x5f8], R88 ;  /* 0x0005f85801007387 */ /* 0x000fe20000100800 */
[----:B0-----:R-:W-:Y:S02]  /*14610*/  @P1 IMAD.MOV.U32 R4, RZ, RZ, R78 ;  /* 0x000000ffff041224 */ /* 0x001fe400078e004e */
[----:B------:R-:W-:-:S04]  /*14620*/  IMAD.X R79, R79, 0x1, R39, P5 ;  /* 0x000000014f4f7824 */ /* 0x000fc800028e0627 */
[----:B------:R-:W-:Y:S01]  /*14630*/  @P1 IMAD.MOV.U32 R5, RZ, RZ, R79 ;  /* 0x000000ffff051224 */ /* 0x000fe200078e004f */
[----:B------:R0:W-:Y:S01]  /*14640*/  STL [R1+0x5ec], R79 ;  /* 0x0005ec4f01007387 */ /* 0x0001e20000100800 */
[----:B------:R-:W-:-:S03]  /*14650*/  IMAD.X R89, R89, 0x1, R39, P0 ;  /* 0x0000000159597824 */ /* 0x000fc600000e0627 */
[----:B0-----:R-:W4:Y:S04]  /*14660*/  LDL.LU R79, [R1+0x61c] ;  /* 0x00061c00014f7983 */ /* 0x001f280000300800 */
[----:B------:R-:W-:Y:S04]  /*14670*/  STL [R1+0x5f4], R89 ;  /* 0x0005f45901007387 */ /* 0x000fe80000100800 */
[----:B------:R-:W4:Y:S01]  /*14680*/  LDL.LU R78, [R1+0x624] ;  /* 0x00062400014e7983 */ /* 0x000f220000300800 */
[----:B------:R-:W-:Y:S02]  /*14690*/  ISETP.GT.AND P3, PT, R63, 0x39, PT ;  /* 0x000000393f00780c */ /* 0x000fe40003f64270 */
[----:B------:R-:W-:-:S02]  /*146a0*/  PRMT R68, RZ, 0x7610, R68 ;  /* 0x00007610ff447816 */ /* 0x000fc40000000044 */
[C---:B------:R-:W-:Y:S02]  /*146b0*/  ISETP.GT.AND P0, PT, R63.reuse, 0x3a, PT ;  /* 0x0000003a3f00780c */ /* 0x040fe40003f04270 */
[----:B------:R-:W-:Y:S02]  /*146c0*/  PRMT R69, RZ, 0x7610, R69 ;  /* 0x00007610ff457816 */ /* 0x000fe40000000045 */
[----:B------:R0:W5:Y:S01]  /*146d0*/  @P1 LDG.E.U16 R68, desc[UR20][R4.64] ;  /* 0x0000001404441981 */ /* 0x000162000c1e1500 */
[----:B------:R-:W-:Y:S02]  /*146e0*/  IADD3 R86, P5, PT, R86, R40, RZ ;  /* 0x0000002856567210 */ /* 0x000fe40007fbe0ff */
[----:B------:R-:W-:Y:S02]  /*146f0*/  ISETP.GT.AND P1, PT, R63, 0x3b, PT ;  /* 0x0000003b3f00780c */ /* 0x000fe40003f24270 */
[----:B0-----:R-:W-:Y:S02]  /*14700*/  @P3 IMAD.MOV.U32 R4, RZ, RZ, R88 ;  /* 0x000000ffff043224 */ /* 0x001fe400078e0058 */
[----:B------:R-:W-:Y:S01]  /*14710*/  @P3 IMAD.MOV.U32 R5, RZ, RZ, R89 ;  /* 0x000000ffff053224 */ /* 0x000fe200078e0059 */
[----:B------:R-:W-:-:S04]  /*14720*/  PRMT R70, RZ, 0x7610, R70 ;  /* 0x00007610ff467816 */ /* 0x000fc80000000046 */
[----:B------:R0:W5:Y:S01]  /*14730*/  @P3 LDG.E.U16 R69, desc[UR20][R4.64] ;  /* 0x0000001404453981 */ /* 0x000162000c1e1500 */
[----:B------:R-:W-:Y:S01]  /*14740*/  PRMT R71, RZ, 0x7610, R71 ;  /* 0x00007610ff477816 */ /* 0x000fe20000000047 */
[----:B0-----:R-:W-:Y:S01]  /*14750*/  @P0 IMAD.MOV.U32 R4, RZ, RZ, R86 ;  /* 0x000000ffff040224 */ /* 0x001fe200078e0056 */
[----:B------:R-:W-:Y:S02]  /*14760*/  PRMT R72, RZ, 0x7610, R72 ;  /* 0x00007610ff487816 */ /* 0x000fe40000000048 */
[----:B------:R-:W-:Y:S02]  /*14770*/  PRMT R75, RZ, 0x7610, R75 ;  /* 0x00007610ff4b7816 */ /* 0x000fe4000000004b */
[----:B------:R-:W-:Y:S01]  /*14780*/  PRMT R73, RZ, 0x7610, R73 ;  /* 0x00007610ff497816 */ /* 0x000fe20000000049 */
[----:B------:R-:W-:Y:S01]  /*14790*/  USHF.L.U32 UR4, UR4, 0x1f, URZ ;  /* 0x0000001f04047899 */ /* 0x000fe200080006ff */
[----:B------:R-:W-:Y:S01]  /*147a0*/  PRMT R74, RZ, 0x7610, R74 ;  /* 0x00007610ff4a7816 */ /* 0x000fe2000000004a */
[----:B------:R-:W-:Y:S01]  /*147b0*/  STL [R1+0x600], R86 ;  /* 0x0006005601007387 */ /* 0x000fe20000100800 */
[----:B------:R-:W-:Y:S01]  /*147c0*/  IADD3 R84, P3, PT, R84, R40, RZ ;  /* 0x0000002854547210 */ /* 0x000fe20007f7e0ff */
[----:B------:R-:W-:-:S04]  /*147d0*/  IMAD.X R87, R87, 0x1, R39, P5 ;  /* 0x0000000157577824 */ /* 0x000fc800028e0627 */
[----:B------:R-:W-:Y:S01]  /*147e0*/  @P0 IMAD.MOV.U32 R5, RZ, RZ, R87 ;  /* 0x000000ffff050224 */ /* 0x000fe200078e0057 */
[----:B------:R-:W-:Y:S01]  /*147f0*/  ISETP.GT.AND P5, PT, R63, 0x3c, PT ;  /* 0x0000003c3f00780c */ /* 0x000fe20003fa4270 */
[----:B------:R-:W-:-:S03]  /*14800*/  IMAD.X R85, R85, 0x1, R39, P3 ;  /* 0x0000000155557824 */ /* 0x000fc600018e0627 */
[----:B------:R0:W5:Y:S01]  /*14810*/  @P0 LDG.E.U16 R70, desc[UR20][R4.64] ;  /* 0x0000001404460981 */ /* 0x000162000c1e1500 */
[----:B---3--:R-:W-:Y:S01]  /*14820*/  IADD3 R82, P3, PT, R82, R40, RZ ;  /* 0x0000002852527210 */ /* 0x008fe20007f7e0ff */
[----:B0-----:R-:W-:Y:S02]  /*14830*/  @P1 IMAD.MOV.U32 R4, RZ, RZ, R84 ;  /* 0x000000ffff041224 */ /* 0x001fe400078e0054 */
[----:B------:R-:W-:Y:S02]  /*14840*/  @P1 IMAD.MOV.U32 R5, RZ, RZ, R85 ;  /* 0x000000ffff051224 */ /* 0x000fe400078e0055 */
[----:B------:R-:W-:-:S03]  /*14850*/  IMAD.X R83, R83, 0x1, R39, P3 ;  /* 0x0000000153537824 */ /* 0x000fc600018e0627 */
[----:B------:R0:W5:Y:S01]  /*14860*/  @P1 LDG.E.U16 R71, desc[UR20][R4.64] ;  /* 0x0000001404471981 */ /* 0x000162000c1e1500 */
[C---:B------:R-:W-:Y:S02]  /*14870*/  ISETP.GT.AND P1, PT, R63.reuse, 0x3d, PT ;  /* 0x0000003d3f00780c */ /* 0x040fe40003f24270 */
[-C--:B--2---:R-:W-:Y:S02]  /*14880*/  IADD3 R80, P3, PT, R80, R40.reuse, RZ ;  /* 0x0000002850507210 */ /* 0x084fe40007f7e0ff */
[----:B------:R-:W-:Y:S01]  /*14890*/  ISETP.GT.AND P0, PT, R63, 0x3e, PT ;  /* 0x0000003e3f00780c */ /* 0x000fe20003f04270 */
[----:B0-----:R-:W-:Y:S02]  /*148a0*/  @P5 IMAD.MOV.U32 R4, RZ, RZ, R82 ;  /* 0x000000ffff045224 */ /* 0x001fe400078e0052 */
[----:B------:R-:W-:Y:S01]  /*148b0*/  @P5 IMAD.MOV.U32 R5, RZ, RZ, R83 ;  /* 0x000000ffff055224 */ /* 0x000fe200078e0053 */
[----:B----4-:R-:W-:Y:S01]  /*148c0*/  IADD3 R76, P6, PT, R76, R40, RZ ;  /* 0x000000284c4c7210 */ /* 0x010fe20007fde0ff */
[----:B------:R-:W-:-:S03]  /*148d0*/  IMAD.X R81, R81, 0x1, R39, P3 ;  /* 0x0000000151517824 */ /* 0x000fc600018e0627 */
[----:B------:R0:W5:Y:S01]  /*148e0*/  @P5 LDG.E.U16 R72, desc[UR20][R4.64] ;  /* 0x0000001404485981 */ /* 0x000162000c1e1500 */
[----:B------:R-:W-:Y:S02]  /*148f0*/  ISETP.GT.AND P5, PT, R63, 0x3f, PT ;  /* 0x0000003f3f00780c */ /* 0x000fe40003fa4270 */
[----:B------:R-:W-:Y:S01]  /*14900*/  IADD3 R77, P3, PT, R77, R40, RZ ;  /* 0x000000284d4d7210 */ /* 0x000fe20007f7e0ff */
[----:B0-----:R-:W-:Y:S02]  /*14910*/  @P1 IMAD.MOV.U32 R4, RZ, RZ, R80 ;  /* 0x000000ffff041224 */ /* 0x001fe400078e0050 */
[----:B------:R-:W-:-:S05]  /*14920*/  @P1 IMAD.MOV.U32 R5, RZ, RZ, R81 ;  /* 0x000000ffff051224 */ /* 0x000fca00078e0051 */
[----:B------:R0:W5:Y:S02]  /*14930*/  @P1 LDG.E.U16 R75, desc[UR20][R4.64] ;  /* 0x00000014044b1981 */ /* 0x000164000c1e1500 */
[----:B0-----:R-:W-:Y:S02]  /*14940*/  @P0 IMAD.MOV.U32 R4, RZ, RZ, R76 ;  /* 0x000000ffff040224 */ /* 0x001fe400078e004c */
[----:B------:R-:W-:-:S04]  /*14950*/  IMAD.X R79, R79, 0x1, R39, P6 ;  /* 0x000000014f4f7824 */ /* 0x000fc800030e0627 */
[----:B------:R-:W-:Y:S02]  /*14960*/  @P0 IMAD.MOV.U32 R5, RZ, RZ, R79 ;  /* 0x000000ffff050224 */ /* 0x000fe400078e004f */
[----:B------:R-:W-:-:S03]  /*14970*/  IMAD.X R78, R78, 0x1, R39, P3 ;  /* 0x000000014e4e7824 */ /* 0x000fc600018e0627 */
[----:B------:R0:W5:Y:S02]  /*14980*/  @P0 LDG.E.U16 R73, desc[UR20][R4.64] ;  /* 0x0000001404490981 */ /* 0x000164000c1e1500 */
[----:B0-----:R-:W-:Y:S02]  /*14990*/  @P5 IMAD.MOV.U32 R4, RZ, RZ, R77 ;  /* 0x000000ffff045224 */ /* 0x001fe400078e004d */
[----:B------:R-:W-:Y:S01]  /*149a0*/  @P5 IMAD.MOV.U32 R5, RZ, RZ, R78 ;  /* 0x000000ffff055224 */ /* 0x000fe200078e004e */
[----:B------:R-:W-:Y:S04]  /*149b0*/  STL [R1+0x608], R84 ;  /* 0x0006085401007387 */ /* 0x000fe80000100800 */
[----:B------:R0:W5:Y:S04]  /*149c0*/  @P5 LDG.E.U16 R74, desc[UR20][R4.64] ;  /* 0x00000014044a5981 */ /* 0x000168000c1e1500 */
[----:B------:R-:W-:Y:S01]  /*149d0*/  STL [R1+0x5fc], R87 ;  /* 0x0005fc5701007387 */ /* 0x000fe20000100800 */
[----:B0-----:R-:W-:-:S03]  /*149e0*/  IMAD.U32 R5, RZ, RZ, UR4 ;  /* 0x00000004ff057e24 */ /* 0x001fc6000f8e00ff */
[----:B------:R-:W-:Y:S01]  /*149f0*/  STL [R1+0x604], R85 ;  /* 0x0006045501007387 */ /* 0x000fe20000100800 */
[----:B------:R-:W0:Y:S03]  /*14a00*/  SYNCS.PHASECHK.TRANS64.TRYWAIT P1, [UR6], R5 ;  /* 0x00000005ff0075a7 */ /* 0x000e260008021106 */
[----:B------:R-:W-:Y:S04]  /*14a10*/  STL [R1+0x610], R82 ;  /* 0x0006105201007387 */ /* 0x000fe80000100800 */
[----:B------:R-:W-:Y:S04]  /*14a20*/  STL [R1+0x60c], R83 ;  /* 0x00060c5301007387 */ /* 0x000fe80000100800 */
[----:B------:R-:W-:Y:S04]  /*14a30*/  STL [R1+0x618], R80 ;  /* 0x0006185001007387 */ /* 0x000fe80000100800 */
[----:B------:R1:W-:Y:S02]  /*14a40*/  STL [R1+0x620], R76 ;  /* 0x0006204c01007387 */ /* 0x0003e40000100800 */
[----:B-1----:R-:W1:Y:S02]  /*14a50*/  S2R R76, SR_TID.X ;  /* 0x00000000004c7919 */ /* 0x002e640000002100 */
[----:B------:R2:W-:Y:S04]  /*14a60*/  STL [R1+0x614], R81 ;  /* 0x0006145101007387 */ /* 0x0005e80000100800 */
[----:B------:R2:W-:Y:S04]  /*14a70*/  STL [R1+0x628], R77 ;  /* 0x0006284d01007387 */ /* 0x0005e80000100800 */
[----:B------:R2:W-:Y:S04]  /*14a80*/  STL [R1+0x61c], R79 ;  /* 0x00061c4f01007387 */ /* 0x0005e80000100800 */
[----:B------:R2:W-:Y:S01]  /*14a90*/  STL [R1+0x624], R78 ;  /* 0x0006244e01007387 */ /* 0x0005e20000100800 */
[----:B------:R-:W-:-:S02]  /*14aa0*/  PRMT R4, R64, 0x5410, R65 ;  /* 0x0000541040047816 */ /* 0x000fc40000000041 */
[----:B-1----:R-:W-:-:S04]  /*14ab0*/  LOP3.LUT R76, R76, 0x3f, RZ, 0xc0, !PT ;  /* 0x0000003f4c4c7812 */ /* 0x002fc800078ec0ff */
[----:B------:R-:W-:Y:S01]  /*14ac0*/  ISETP.GE.AND P0, PT, R76, R63, PT ;  /* 0x0000003f4c00720c */ /* 0x000fe20003f06270 */
[----:B0-2---:R-:W-:-:S12]  /*14ad0*/  @!P1 BRA `(.L_x_9) ;  /* 0x0000010c00189947 */ /* 0x005fd80003800000 */
.L_x_17:
[----:B------:R0:W-:Y:S04]  /*14ae0*/  STL [R1+0x68c], R109 ;  /* 0x00068c6d01007387 */ /* 0x0001e80000100800 */
[----:B0-----:R-:W2:Y:S04]  /*14af0*/  LDL.LU R109, [R1+0x34] ;  /* 0x00003400016d7983 */ /* 0x001ea80000300800 */
[----:B------:R-:W3:Y:S04]  /*14b00*/  LDL.LU R63, [R1+0x4c] ;  /* 0x00004c00013f7983 */ /* 0x000ee80000300800 */
[----:B------:R0:W-:Y:S04]  /*14b10*/  STL [R1+0x688], R111 ;  /* 0x0006886f01007387 */ /* 0x0001e80000100800 */
[----:B0-----:R-:W4:Y:S04]  /*14b20*/  LDL.LU R111, [R1+0x3c] ;  /* 0x00003c00016f7983 */ /* 0x001f280000300800 */
[----:B------:R-:W-:Y:S04]  /*14b30*/  STL [R1+0x684], R113 ;  /* 0x0006847101007387 */ /* 0x000fe80000100800 */
[----:B------:R0:W-:Y:S04]  /*14b40*/  STL [R1+0x680], R115 ;  /* 0x0006807301007387 */ /* 0x0001e80000100800 */
[----:B0-----:R-:W2:Y:S04]  /*14b50*/  LDL.LU R115, [R1+0x44] ;  /* 0x0000440001737983 */ /* 0x001ea80000300800 */
[----:B------:R0:W-:Y:S04]  /*14b60*/  STL [R1+0x67c], R117 ;  /* 0x00067c7501007387 */ /* 0x0001e80000100800 */
[----:B0-----:R-:W2:Y:S04]  /*14b70*/  LDL.LU R117, [R1+0x518] ;  /* 0x0005180001757983 */ /* 0x001ea80000300800 */
[----:B------:R0:W-:Y:S01]  /*14b80*/  STL [R1+0x678], R119 ;  /* 0x0006787701007387 */ /* 0x0001e20000100800 */
[----:B-----5:R-:W-:-:S03]  /*14b90*/  PRMT R19, R19, 0x5410, R47 ;  /* 0x0000541013137816 */ /* 0x020fc6000000002f */
[----:B0-----:R-:W3:Y:S04]  /*14ba0*/  LDL.LU R119, [R1+0x38] ;  /* 0x0000380001777983 */ /* 0x001ee80000300800 */
[----:B------:R0:W-:Y:S01]  /*14bb0*/  STL [R1+0x674], R121 ;  /* 0x0006747901007387 */ /* 0x0001e20000100800 */
[----:B------:R-:W-:Y:S02]  /*14bc0*/  PRMT R26, R26, 0x5410, R35 ;  /* 0x000054101a1a7816 */ /* 0x000fe40000000023 */
[----:B------:R-:W-:Y:S01]  /*14bd0*/  PRMT R27, R27, 0x5410, R34 ;  /* 0x000054101b1b7816 */ /* 0x000fe20000000022 */
[----:B0-----:R-:W3:Y:S04]  /*14be0*/  LDL.LU R121, [R1+0x48] ;  /* 0x0000480001797983 */ /* 0x001ee80000300800 */
[----:B------:R0:W-:Y:S01]  /*14bf0*/  STL [R1+0x670], R123 ;  /* 0x0006707b01007387 */ /* 0x0001e20000100800 */
[----:B------:R-:W-:-:S02]  /*14c00*/  PRMT R28, R28, 0x5410, R33 ;  /* 0x000054101c1c7816 */ /* 0x000fc40000000021 */
[----:B------:R-:W-:Y:S02]  /*14c10*/  PRMT R29, R32, 0x5410, R29 ;  /* 0x00005410201d7816 */ /* 0x000fe4000000001d */
[----:B------:R-:W-:Y:S01]  /*14c20*/  PRMT R30, R30, 0x5410, R31 ;  /* 0x000054101e1e7816 */ /* 0x000fe2000000001f */
[----:B0-----:R-:W3:Y:S01]  /*14c30*/  LDL.LU R123, [R1+0x40] ;  /* 0x00004000017b7983 */ /* 0x001ee20000300800 */
[----:B------:R-:W-:Y:S02]  /*14c40*/  PRMT R5, R61, 0x5410, R62 ;  /* 0x000054103d057816 */ /* 0x000fe4000000003e */
[----:B------:R-:W-:Y:S01]  /*14c50*/  PRMT R6, R6, 0x5410, R60 ;  /* 0x0000541006067816 */ /* 0x000fe2000000003c */
[----:B------:R-:W-:Y:S01]  /*14c60*/  STL [R1+0x66c], R125 ;  /* 0x00066c7d01007387 */ /* 0x000fe20000100800 */
[----:B------:R-:W-:Y:S02]  /*14c70*/  PRMT R7, R59, 0x5410, R7 ;  /* 0x000054103b077816 */ /* 0x000fe40000000007 */
[----:B------:R-:W-:Y:S01]  /*14c80*/  PRMT R8, R58, 0x5410, R8 ;  /* 0x000054103a087816 */ /* 0x000fe20000000008 */
[----:B------:R-:W-:Y:S01]  /*14c90*/  STL [R1+0x668], R3 ;  /* 0x0006680301007387 */ /* 0x000fe20000100800 */
[----:B------:R-:W-:-:S02]  /*14ca0*/  PRMT R9, R9, 0x5410, R57 ;  /* 0x0000541009097816 */ /* 0x000fc40000000039 */
[----:B------:R-:W-:Y:S01]  /*14cb0*/  PRMT R10, R10, 0x5410, R56 ;  /* 0x000054100a0a7816 */ /* 0x000fe20000000038 */
[----:B------:R-:W-:Y:S01]  /*14cc0*/  STL [R1+0x658], R40 ;  /* 0x0006582801007387 */ /* 0x000fe20000100800 */
        /* <DEDUP_REMOVED lines=23> */
[----:B------:R0:W-:Y:S01]  /*14e40*/  STTM.x32 tmem[UR10+0x100], R4 ;  /* 0x00010004000079ed */ /* 0x0001e200082c000a */
[----:B------:R-:W1:Y:S01]  /*14e50*/  FENCE.VIEW.ASYNC.T ;  /* 0x00000000000073c6 */ /* 0x000e620000000200 */
[-C--:B----4-:R-:W-:Y:S02]  /*14e60*/  IADD3 R111, P1, PT, R111, R38.reuse, RZ ;  /* 0x000000266f6f7210 */ /* 0x090fe40007f3e0ff */
[----:B--2---:R-:W-:-:S05]  /*14e70*/  IADD3 R117, P3, PT, R117, R38, RZ ;  /* 0x0000002675757210 */ /* 0x004fca0007f7e0ff */
[--C-:B------:R-:W-:Y:S01]  /*14e80*/  IMAD.X R109, R109, 0x1, R37.reuse, P3 ;  /* 0x000000016d6d7824 */ /* 0x100fe200018e0625 */
[----:B------:R-:W-:Y:S04]  /*14e90*/  STL [R1+0x518], R117 ;  /* 0x0005187501007387 */ /* 0x000fe80000100800 */
[----:B------:R2:W-:Y:S04]  /*14ea0*/  STL [R1+0x34], R109 ;  /* 0x0000346d01007387 */ /* 0x0005e80000100800 */
[----:B--2---:R-:W2:Y:S04]  /*14eb0*/  LDL.LU R109, [R1+0x68c] ;  /* 0x00068c00016d7983 */ /* 0x004ea80000300800 */
[----:B0-----:R-:W4:Y:S01]  /*14ec0*/  LDL R19, [R1+0x34] ;  /* 0x0000340001137983 */ /* 0x001f220000100800 */
[-C--:B------:R-:W-:Y:S01]  /*14ed0*/  IADD3 R115, P3, PT, R115, R38.reuse, RZ ;  /* 0x0000002673737210 */ /* 0x080fe20007f7e0ff */
[----:B---3--:R-:W-:Y:S01]  /*14ee0*/  IMAD.X R119, R119, 0x1, R37, P1 ;  /* 0x0000000177777824 */ /* 0x008fe200008e0625 */
[----:B------:R-:W-:Y:S01]  /*14ef0*/  PRMT R125, RZ, 0x7610, R125 ;  /* 0x00007610ff7d7816 */ /* 0x000fe2000000007d */
[----:B------:R-:W-:Y:S01]  /*14f00*/  @!P0 IMAD.MOV.U32 R4, RZ, RZ, R117 ;  /* 0x000000ffff048224 */ /* 0x000fe200078e0075 */
[----:B------:R-:W-:Y:S01]  /*14f10*/  IADD3 R63, P1, PT, R63, R38, RZ ;  /* 0x000000263f3f7210 */ /* 0x000fe20007f3e0ff */
[----:B------:R0:W-:Y:S04]  /*14f20*/  STL [R1+0x3c], R111 ;  /* 0x00003c6f01007387 */ /* 0x0001e80000100800 */
[----:B------:R-:W-:Y:S01]  /*14f30*/  STL [R1+0x44], R115 ;  /* 0x0000447301007387 */ /* 0x000fe20000100800 */
[----:B------:R-:W-:-:S03]  /*14f40*/  PRMT R12, RZ, 0x7610, R12 ;  /* 0x00007610ff0c7816 */ /* 0x000fc6000000000c */
[----:B------:R-:W3:Y:S01]  /*14f50*/  LDL.LU R117, [R1+0x54] ;  /* 0x0000540001757983 */ /* 0x000ee20000300800 */
[----:B------:R-:W-:-:S03]  /*14f60*/  IMAD.X R123, R123, 0x1, R37, P3 ;  /* 0x000000017b7b7824 */ /* 0x000fc600018e0625 */
[----:B------:R0:W-:Y:S01]  /*14f70*/  STL [R1+0x38], R119 ;  /* 0x0000387701007387 */ /* 0x0001e20000100800 */
[----:B------:R-:W-:-:S03]  /*14f80*/  IMAD.X R121, R121, 0x1, R37, P1 ;  /* 0x0000000179797824 */ /* 0x000fc600008e0625 */
[----:B------:R0:W-:Y:S01]  /*14f90*/  STL [R1+0x4c], R63 ;  /* 0x00004c3f01007387 */ /* 0x0001e20000100800 */
[----:B------:R-:W-:Y:S01]  /*14fa0*/  PRMT R3, RZ, 0x7610, R3 ;  /* 0x00007610ff037816 */ /* 0x000fe20000000003 */
[----:B-1----:R-:W-:Y:S01]  /*14fb0*/  BAR.SYNC.DEFER_BLOCKING 0x0 ;  /* 0x0000000000007b1d */ /* 0x002fe20000010000 */
[----:B----4-:R-:W-:-:S05]  /*14fc0*/  @!P0 IMAD.MOV.U32 R5, RZ, RZ, R19 ;  /* 0x000000ffff058224 */ /* 0x010fca00078e0013 */
[----:B------:R1:W4:Y:S02]  /*14fd0*/  @!P0 LDG.E.U16 R125, desc[UR20][R4.64] ;  /* 0x00000014047d8981 */ /* 0x000324000c1e1500 */
[----:B-1----:R-:W-:Y:S02]  /*14fe0*/  @!P0 IMAD.MOV.U32 R4, RZ, RZ, R111 ;  /* 0x000000ffff048224 */ /* 0x002fe400078e006f */
[----:B0-----:R-:W2:Y:S01]  /*14ff0*/  LDL.LU R111, [R1+0x5c] ;  /* 0x00005c00016f7983 */ /* 0x001ea20000300800 */
[----:B------:R-:W-:-:S03]  /*15000*/  @!P0 IMAD.MOV.U32 R5, RZ, RZ, R119 ;  /* 0x000000ffff058224 */ /* 0x000fc600078e0077 */
[----:B------:R-:W-:Y:S04]  /*15010*/  STL [R1+0x40], R123 ;  /* 0x0000407b01007387 */ /* 0x000fe80000100800 */
[----:B------:R-:W4:Y:S04]  /*15020*/  LDL.LU R119, [R1+0x50] ;  /* 0x0000500001777983 */ /* 0x000f280000300800 */
[----:B------:R0:W4:Y:S04]  /*15030*/  @!P0 LDG.E.U16 R12, desc[UR20][R4.64] ;  /* 0x00000014040c8981 */ /* 0x000128000c1e1500 */
[----:B------:R-:W4:Y:S04]  /*15040*/  LDL.LU R18, [R1+0x64] ;  /* 0x0000640001127983 */ /* 0x000f280000300800 */
[----:B------:R-:W-:Y:S01]  /*15050*/  STL [R1+0x48], R121 ;  /* 0x0000487901007387 */ /* 0x000fe20000100800 */
[----:B0-----:R-:W-:-:S03]  /*15060*/  @!P0 IMAD.MOV.U32 R4, RZ, RZ, R115 ;  /* 0x000000ffff048224 */ /* 0x001fc600078e0073 */
[----:B------:R-:W4:Y:S01]  /*15070*/  LDL.LU R115, [R1+0x58] ;  /* 0x0000580001737983 */ /* 0x000f220000300800 */
[----:B------:R-:W-:-:S03]  /*15080*/  @!P0 IMAD.MOV.U32 R5, RZ, RZ, R123 ;  /* 0x000000ffff058224 */ /* 0x000fc600078e007b */
[----:B------:R-:W4:Y:S04]  /*15090*/  LDL.LU R19, [R1+0x60] ;  /* 0x0000600001137983 */ /* 0x000f280000300800 */
[----:B------:R0:W4:Y:S01]  /*150a0*/  @!P0 LDG.E.U16 R3, desc[UR20][R4.64] ;  /* 0x0000001404038981 */ /* 0x000122000c1e1500 */
[----:B---3--:R-:W-:Y:S02]  /*150b0*/  IADD3 R117, P1, PT, R117, R38, RZ ;  /* 0x0000002675757210 */ /* 0x008fe40007f3e0ff */
[----:B------:R-:W-:Y:S02]  /*150c0*/  PRMT R36, RZ, 0x7610, R36 ;  /* 0x00007610ff247816 */ /* 0x000fe40000000024 */
[----:B------:R-:W-:Y:S01]  /*150d0*/  PRMT R113, RZ, 0x7610, R113 ;  /* 0x00007610ff717816 */ /* 0x000fe20000000071 */
[----:B0-----:R-:W-:-:S02]  /*150e0*/  @!P0 IMAD.MOV.U32 R4, RZ, RZ, R63 ;  /* 0x000000ffff048224 */ /* 0x001fc400078e003f */
[----:B------:R-:W-:Y:S01]  /*150f0*/  @!P0 IMAD.MOV.U32 R5, RZ, RZ, R121 ;  /* 0x000000ffff058224 */ /* 0x000fe200078e0079 */
[----:B------:R-:W-:Y:S01]  /*15100*/  PRMT R62, RZ, 0x7610, R62 ;  /* 0x00007610ff3e7816 */ /* 0x000fe2000000003e */
[----:B------:R-:W3:Y:S04]  /*15110*/  LDL.LU R63, [R1+0x68] ;  /* 0x00006800013f7983 */ /* 0x000ee80000300800 */
[----:B------:R0:W3:Y:S02]  /*15120*/  @!P0 LDG.E.U16 R36, desc[UR20][R4.64] ;  /* 0x0000001404248981 */ /* 0x0000e4000c1e1500 */
[----:B0-----:R-:W-:Y:S02]  /*15130*/  @!P0 IMAD.MOV.U32 R4, RZ, RZ, R117 ;  /* 0x000000ffff048224 */ /* 0x001fe400078e0075 */
[----:B------:R-:W-:Y:S01]  /*15140*/  STL [R1+0x54], R117 ;  /* 0x0000547501007387 */ /* 0x000fe20000100800 */
[----:B------:R-:W-:-:S02]  /*15150*/  PRMT R40, RZ, 0x7610, R40 ;  /* 0x00007610ff287816 */ /* 0x000fc40000000028 */
[----:B--2---:R-:W-:Y:S01]  /*15160*/  IADD3 R111, P3, PT, R111, R38, RZ ;  /* 0x000000266f6f7210 */ /* 0x004fe20007f7e0ff */
[----:B----4-:R-:W-:-:S04]  /*15170*/  IMAD.X R119, R119, 0x1, R37, P1 ;  /* 0x0000000177777824 */ /* 0x010fc800008e0625 */
[----:B------:R-:W-:Y:S01]  /*15180*/  @!P0 IMAD.MOV.U32 R5, RZ, RZ, R119 ;  /* 0x000000ffff058224 */ /* 0x000fe200078e0077 */
[----:B------:R-:W-:-:S04]  /*15190*/  IADD3 R18, P1, PT, R18, R38, RZ ;  /* 0x0000002612127210 */ /* 0x000fc80007f3e0ff */
[----:B------:R0:W2:Y:S01]  /*151a0*/  @!P0 LDG.E.U16 R113, desc[UR20][R4.64] ;  /* 0x0000001404718981 */ /* 0x0000a2000c1e1500 */
[----:B------:R-:W-:Y:S02]  /*151b0*/  IMAD.X R115, R115, 0x1, R37, P3 ;  /* 0x0000000173737824 */ /* 0x000fe400018e0625 */
[----:B0-----:R-:W-:Y:S02]  /*151c0*/  @!P0 IMAD.MOV.U32 R4, RZ, RZ, R111 ;  /* 0x000000ffff048224 */ /* 0x001fe400078e006f */
[----:B------:R-:W-:Y:S02]  /*151d0*/  @!P0 IMAD.MOV.U32 R5, RZ, RZ, R115 ;  /* 0x000000ffff058224 */ /* 0x000fe400078e0073 */
[----:B------:R-:W-:Y:S01]  /*151e0*/  IMAD.X R19, R19, 0x1, R37, P1 ;  /* 0x0000000113137824 */ /* 0x000fe200008e0625 */
[----:B------:R0:W-:Y:S04]  /*151f0*/  STL [R1+0x28], R3 ;  /* 0x0000280301007387 */ /* 0x0001e80000100800 */
[----:B------:R1:W4:Y:S04]  /*15200*/  @!P0 LDG.E.U16 R62, desc[UR20][R4.64] ;  /* 0x00000014043e8981 */ /* 0x000328000c1e1500 */
[----:B0-----:R-:W4:Y:S04]  /*15210*/  LDL.LU R3, [R1+0x6c] ;  /* 0x00006c0001037983 */ /* 0x001f280000300800 */
[----:B------:R0:W-:Y:S01]  /*15220*/  STL [R1+0x2c], R12 ;  /* 0x00002c0c01007387 */ /* 0x0001e20000100800 */
[----:B-1----:R-:W-:-:S02]  /*15230*/  @!P0 IMAD.MOV.U32 R4, RZ, RZ, R18 ;  /* 0x000000ffff048224 */ /* 0x002fc400078e0012 */
[----:B------:R-:W-:-:S05]  /*15240*/  @!P0 IMAD.MOV.U32 R5, RZ, RZ, R19 ;  /* 0x000000ffff058224 */ /* 0x000fca00078e0013 */
[----:B------:R1:W4:Y:S04]  /*15250*/  @!P0 LDG.E.U16 R40, desc[UR20][R4.64] ;  /* 0x0000001404288981 */ /* 0x000328000c1e1500 */
[----:B0-----:R-:W4:Y:S04]  /*15260*/  LDL.LU R12, [R1+0x74] ;  /* 0x00007400010c7983 */ /* 0x001f280000300800 */
[----:B------:R-:W4:Y:S04]  /*15270*/  LDL.LU R13, [R1+0x7c] ;  /* 0x00007c00010d7983 */ /* 0x000f280000300800 */
[----:B---3--:R-:W-:Y:S04]  /*15280*/  STL [R1+0x65c], R36 ;  /* 0x00065c2401007387 */ /* 0x008fe80000100800 */
[----:B------:R-:W-:Y:S04]  /*15290*/  STL [R1+0x30], R125 ;  /* 0x0000307d01007387 */ /* 0x000fe80000100800 */
[----:B------:R-:W-:Y:S04]  /*152a0*/  STL [R1+0x5c], R111 ;  /* 0x00005c6f01007387 */ /* 0x000fe80000100800 */
[----:B------:R-:W-:Y:S04]  /*152b0*/  STL [R1+0x50], R119 ;  /* 0x0000507701007387 */ /* 0x000fe80000100800 */
[----:B------:R-:W-:Y:S04]  /*152c0*/  STL [R1+0x64], R18 ;  /* 0x0000641201007387 */ /* 0x000fe80000100800 */
[----:B------:R-:W-:Y:S01]  /*152d0*/  STL [R1+0x58], R115 ;  /* 0x0000587301007387 */ /* 0x000fe20000100800 */
[----:B-1----:R-:W-:-:S02]  /*152e0*/  PRMT R4, RZ, 0x7610, R4 ;  /* 0x00007610ff047816 */ /* 0x002fc40000000004 */
[----:B------:R-:W-:Y:S01]  /*152f0*/  PRMT R2, RZ, 0x7610, R2 ;  /* 0x00007610ff027816 */ /* 0x000fe20000000002 */
[----:B--2---:R0:W-:Y:S04]  /*15300*/  STL [R1+0x20], R113 ;  /* 0x0000207101007387 */ /* 0x0041e80000100800 */
[----:B0-----:R-:W2:Y:S04]  /*15310*/  LDL.LU R113, [R1+0x70] ;  /* 0x0000700001717983 */ /* 0x001ea80000300800 */
[----:B------:R-:W-:Y:S04]  /*15320*/  STL [R1+0x60], R19 ;  /* 0x0000601301007387 */ /* 0x000fe80000100800 */
[----:B----4-:R0:W-:Y:S01]  /*15330*/  STL [R1+0x1c], R62 ;  /* 0x00001c3e01007387 */ /* 0x0101e20000100800 */
[----:B------:R-:W-:-:S03]  /*15340*/  IADD3 R3, P1, PT, R3, R38, RZ ;  /* 0x0000002603037210 */ /* 0x000fc60007f3e0ff */
[----:B0-----:R-:W3:Y:S02]  /*15350*/  LDL.LU R62, [R1+0x78] ;  /* 0x00007800013e7983 */ /* 0x001ee40000300800 */
[----:B------:R-:W-:Y:S02]  /*15360*/  IMAD.X R63, R63, 0x1, R37, P1 ;  /* 0x000000013f3f7824 */ /* 0x000fe400008e0625 */
[----:B------:R-:W4:Y:S04]  /*15370*/  LDL.LU R18, [R1+0x84] ;  /* 0x0000840001127983 */ /* 0x000f280000300800 */
[----:B------:R-:W-:Y:S01]  /*15380*/  STL [R1+0x6c], R3 ;  /* 0x00006c0301007387 */ /* 0x000fe20000100800 */
[----:B------:R-:W-:-:S03]  /*15390*/  IADD3 R12, P3, PT, R12, R38, RZ ;  /* 0x000000260c0c7210 */ /* 0x000fc60007f7e0ff */
[----:B------:R-:W-:Y:S04]  /*153a0*/  STL [R1+0x660], R40 ;  /* 0x0006602801007387 */ /* 0x000fe80000100800 */
[----:B------:R-:W-:Y:S01]  /*153b0*/  STL [R1+0x74], R12 ;  /* 0x0000740c01007387 */ /* 0x000fe20000100800 */
[----:B------:R-:W-:-:S03]  /*153c0*/  @!P0 IMAD.MOV.U32 R5, RZ, RZ, R63 ;  /* 0x000000ffff058224 */ /* 0x000fc600078e003f */
[----:B------:R-:W-:Y:S04]  /*153d0*/  STL [R1+0x68], R63 ;  /* 0x0000683f01007387 */ /* 0x000fe80000100800 */
[----:B------:R-:W3:Y:S04]  /*153e0*/  LDL.LU R19, [R1+0x8c] ;  /* 0x00008c0001137983 */ /* 0x000ee80000300800 */
[----:B------:R0:W-:Y:S02]  /*153f0*/  STL.S16 [R1+0x10], R4 ;  /* 0x0000100401007387 */ /* 0x0001e40000100600 */
[----:B0-----:R-:W-:-:S05]  /*15400*/  @!P0 IMAD.MOV.U32 R4, RZ, RZ, R3 ;  /* 0x000000ffff048224 */ /* 0x001fca00078e0003 */
[----:B------:R-:W3:Y:S01]  /*15410*/  @!P0 LDG.E.U16 R2, desc[UR20][R4.64] ;  /* 0x0000001404028981 */ /* 0x000ee2000c1e1500 */
[----:B------:R-:W-:-:S05]  /*15420*/  IADD3 R13, P1, PT, R13, R38, RZ ;  /* 0x000000260d0d7210 */ /* 0x000fca0007f3e0ff */
[----:B------:R-:W-:Y:S04]  /*15430*/  STL [R1+0x7c], R13 ;  /* 0x00007c0d01007387 */ /* 0x000fe80000100800 */
[----:B------:R-:W4:Y:S01]  /*15440*/  LDL.LU R111, [R1+0x80] ;  /* 0x00008000016f7983 */ /* 0x000f220000300800 */
[----:B--2---:R-:W-:-:S05]  /*15450*/  IMAD.X R113, R113, 0x1, R37, P3 ;  /* 0x0000000171717824 */ /* 0x004fca00018e0625 */
[----:B------:R-:W-:Y:S04]  /*15460*/  STL [R1+0x70], R113 ;  /* 0x0000707101007387 */ /* 0x000fe80000100800 */
[----:B------:R-:W2:Y:S04]  /*15470*/  LDL.LU R63, [R1+0x88] ;  /* 0x00008800013f7983 */ /* 0x000ea80000300800 */
[----:B------:R-:W2:Y:S04]  /*15480*/  LDL.LU R3, [R1+0x94] ;  /* 0x0000940001037983 */ /* 0x000ea80000300800 */
[----:B---3--:R0:W-:Y:S04]  /*15490*/  STL [R1+0x664], R2 ;  /* 0x0006640201007387 */ /* 0x0081e80000100800 */
[----:B0-----:R-:W3:Y:S01]  /*154a0*/  LDL.LU R2, [R1+0x10] ;  /* 0x0000100001027983 */ /* 0x001ee20000300800 */
[----:B------:R-:W-:Y:S01]  /*154b0*/  IMAD.X R62, R62, 0x1, R37, P1 ;  /* 0x000000013e3e7824 */ /* 0x000fe200008e0625 */
[----:B----4-:R-:W-:Y:S01]  /*154c0*/  IADD3 R18, P1, PT, R18, R38, RZ ;  /* 0x0000002612127210 */ /* 0x010fe20007f3e0ff */
[----:B------:R-:W-:-:S02]  /*154d0*/  @!P0 IMAD.MOV.U32 R4, RZ, RZ, R12 ;  /* 0x000000ffff048224 */ /* 0x000fc400078e000c */
[----:B------:R-:W-:Y:S01]  /*154e0*/  @!P0 IMAD.MOV.U32 R5, RZ, RZ, R113 ;  /* 0x000000ffff058224 */ /* 0x000fe200078e0071 */
[----:B------:R-:W4:Y:S01]  /*154f0*/  LDL.LU R12, [R1+0x90] ;  /* 0x00009000010c7983 */ /* 0x000f220000300800 */
[-C--:B------:R-:W-:Y:S01]  /*15500*/  IADD3 R19, P3, PT, R19, R38.reuse, RZ ;  /* 0x0000002613137210 */ /* 0x080fe20007f7e0ff */
[--C-:B------:R-:W-:Y:S01]  /*15510*/  IMAD.X R111, R111, 0x1, R37.reuse, P1 ;  /* 0x000000016f6f7824 */ /* 0x100fe200008e0625 */
[----:B------:R-:W-:Y:S01]  /*15520*/  PRMT R36, RZ, 0x7610, R36 ;  /* 0x00007610ff247816 */ /* 0x000fe20000000024 */
[----:B------:R0:W-:Y:S02]  /*15530*/  STL [R1+0x78], R62 ;  /* 0x0000783e01007387 */ /* 0x0001e40000100800 */
[----:B--2---:R-:W-:Y:S01]  /*15540*/  IMAD.X R63, R63, 0x1, R37, P3 ;  /* 0x000000013f3f7824 */ /* 0x004fe200018e0625 */
[----:B------:R-:W-:Y:S01]  /*15550*/  IADD3 R3, P1, PT, R3, R38, RZ ;  /* 0x0000002603037210 */ /* 0x000fe20007f3e0ff */
[----:B---3--:R1:W2:Y:S02]  /*15560*/  @!P0 LDG.E.U16 R2, desc[UR20][R4.64] ;  /* 0x0000001404028981 */ /* 0x0082a4000c1e1500 */
[----:B-1----:R-:W-:-:S02]  /*15570*/  @!P0 IMAD.MOV.U32 R5, RZ, RZ, R62 ;  /* 0x000000ffff058224 */ /* 0x002fc400078e003e */
[----:B------:R-:W-:Y:S01]  /*15580*/  @!P0 IMAD.MOV.U32 R4, RZ, RZ, R13 ;  /* 0x000000ffff048224 */ /* 0x000fe200078e000d */
[----:B0-----:R-:W3:Y:S04]  /*15590*/  LDL.LU R62, [R1+0x9c] ;  /* 0x00009c00013e7983 */ /* 0x001ee80000300800 */
[----:B------:R-:W2:Y:S04]  /*155a0*/  LDL.LU R13, [R1+0xa4] ;  /* 0x0000a400010d7983 */ /* 0x000ea80000300800 */
[----:B------:R0:W-:Y:S04]  /*155b0*/  STL [R1+0x84], R18 ;  /* 0x0000841201007387 */ /* 0x0001e80000100800 */
[----:B------:R-:W-:Y:S04]  /*155c0*/  STL [R1+0x8c], R19 ;  /* 0x00008c1301007387 */ /* 0x000fe80000100800 */
[----:B------:R-:W-:Y:S04]  /*155d0*/  STL [R1+0x80], R111 ;  /* 0x0000806f01007387 */ /* 0x000fe80000100800 */
[----:B------:R-:W-:Y:S04]  /*155e0*/  STL [R1+0x94], R3 ;  /* 0x0000940301007387 */ /* 0x000fe80000100800 */
[----:B------:R1:W2:Y:S04]  /*155f0*/  @!P0 LDG.E.U16 R36, desc[UR20][R4.64] ;  /* 0x0000001404248981 */ /* 0x0002a8000c1e1500 */
[----:B------:R-:W2:Y:S04]  /*15600*/  LDL.LU R115, [R1+0x98] ;  /* 0x0000980001737983 */ /* 0x000ea80000300800 */
[----:B------:R4:W-:Y:S01]  /*15610*/  STL [R1+0x88], R63 ;  /* 0x0000883f01007387 */ /* 0x0009e20000100800 */
[----:B-1----:R-:W-:-:S03]  /*15620*/  @!P0 IMAD.MOV.U32 R4, RZ, RZ, R18 ;  /* 0x000000ffff048224 */ /* 0x002fc600078e0012 */
[----:B0-----:R-:W2:Y:S01]  /*15630*/  LDL.LU R18, [R1+0xac] ;  /* 0x0000ac0001127983 */ /* 0x001ea20000300800 */
[----:B------:R-:W-:Y:S01]  /*15640*/  PRMT R39, RZ, 0x7610, R39 ;  /* 0x00007610ff277816 */ /* 0x000fe20000000027 */
[----:B------:R-:W-:Y:S01]  /*15650*/  @!P0 IMAD.MOV.U32 R5, RZ, RZ, R111 ;  /* 0x000000ffff058224 */ /* 0x000fe200078e006f */
[----:B------:R-:W-:Y:S01]  /*15660*/  PRMT R0, RZ, 0x7610, R0 ;  /* 0x00007610ff007816 */ /* 0x000fe20000000000 */
[----:B----4-:R-:W-:Y:S01]  /*15670*/  IMAD.X R12, R12, 0x1, R37, P1 ;  /* 0x000000010c0c7824 */ /* 0x010fe200008e0625 */
[----:B------:R-:W4:Y:S04]  /*15680*/  LDL.LU R113, [R1+0xa0] ;  /* 0x0000a00001717983 */ /* 0x000f280000300800 */
[----:B------:R0:W4:Y:S04]  /*15690*/  @!P0 LDG.E.U16 R39, desc[UR20][R4.64] ;  /* 0x0000001404278981 */ /* 0x000128000c1e1500 */
[----:B------:R1:W-:Y:S01]  /*156a0*/  STL [R1+0x90], R12 ;  /* 0x0000900c01007387 */ /* 0x0003e20000100800 */
[----:B0-----:R-:W-:-:S02]  /*156b0*/  @!P0 IMAD.MOV.U32 R4, RZ, RZ, R19 ;  /* 0x000000ffff048224 */ /* 0x001fc400078e0013 */
[----:B------:R-:W-:Y:S02]  /*156c0*/  @!P0 IMAD.MOV.U32 R5, RZ, RZ, R63 ;  /* 0x000000ffff058224 */ /* 0x000fe400078e003f */
[----:B------:R-:W4:Y:S01]  /*156d0*/  LDL.LU R63, [R1+0xa8] ;  /* 0x0000a800013f7983 */ /* 0x000f220000300800 */
[----:B------:R-:W-:-:S03]  /*156e0*/  PRMT R40, RZ, 0x7610, R40 ;  /* 0x00007610ff287816 */ /* 0x000fc60000000028 */
[----:B------:R0:W4:Y:S04]  /*156f0*/  @!P0 LDG.E.U16 R0, desc[UR20][R4.64] ;  /* 0x0000001404008981 */ /* 0x000128000c1e1500 */
[----:B------:R-:W4:Y:S01]  /*15700*/  LDL.LU R111, [R1+0xb0] ;  /* 0x0000b000016f7983 */ /* 0x000f220000300800 */
[----:B0-----:R-:W-:Y:S02]  /*15710*/  @!P0 IMAD.MOV.U32 R5, RZ, RZ, R12 ;  /* 0x000000ffff058224 */ /* 0x001fe400078e000c */
[----:B------:R-:W-:-:S05]  /*15720*/  @!P0 IMAD.MOV.U32 R4, RZ, RZ, R3 ;  /* 0x000000ffff048224 */ /* 0x000fca00078e0003 */
[----:B------:R0:W4:Y:S01]  /*15730*/  @!P0 LDG.E.U16 R40, desc[UR20][R4.64] ;  /* 0x0000001404288981 */ /* 0x000122000c1e1500 */
[-C--:B---3--:R-:W-:Y:S02]  /*15740*/  IADD3 R62, P1, PT, R62, R38.reuse, RZ ;  /* 0x000000263e3e7210 */ /* 0x088fe40007f3e0ff */
[----:B--2---:R-:W-:-:S03]  /*15750*/  IADD3 R13, P3, PT, R13, R38, RZ ;  /* 0x000000260d0d7210 */ /* 0x004fc60007f7e0ff */
[----:B------:R2:W-:Y:S04]  /*15760*/  STL [R1+0x9c], R62 ;  /* 0x00009c3e01007387 */ /* 0x0005e80000100800 */
[----:B-1----:R-:W3:Y:S04]  /*15770*/  LDL.LU R12, [R1+0xb4] ;  /* 0x0000b400010c7983 */ /* 0x002ee80000300800 */
[----:B------:R-:W3:Y:S01]  /*15780*/  LDL.LU R19, [R1+0xbc] ;  /* 0x0000bc0001137983 */ /* 0x000ee20000300800 */
[----:B0-----:R-:W-:-:S03]  /*15790*/  @!P0 IMAD.MOV.U32 R4, RZ, RZ, R62 ;  /* 0x000000ffff048224 */ /* 0x001fc600078e003e */
[----:B------:R-:W3:Y:S04]  /*157a0*/  LDL.LU R3, [R1+0xc4] ;  /* 0x0000c40001037983 */ /* 0x000ee80000300800 */
[----:B------:R0:W-:Y:S01]  /*157b0*/  STL [R1+0xa4], R13 ;  /* 0x0000a40d01007387 */ /* 0x0001e20000100800 */
[----:B------:R-:W-:Y:S01]  /*157c0*/  IMAD.X R115, R115, 0x1, R37, P1 ;  /* 0x0000000173737824 */ /* 0x000fe200008e0625 */
[----:B------:R-:W-:-:S04]  /*157d0*/  IADD3 R18, P1, PT, R18, R38, RZ ;  /* 0x0000002612127210 */ /* 0x000fc80007f3e0ff */
[----:B------:R-:W-:Y:S04]  /*157e0*/  STL [R1+0x98], R115 ;  /* 0x0000987301007387 */ /* 0x000fe80000100800 */
[----:B------:R-:W-:Y:S04]  /*157f0*/  STL [R1+0xac], R18 ;  /* 0x0000ac1201007387 */ /* 0x000fe80000100800 */
[----:B--2---:R-:W2:Y:S01]  /*15800*/  LDL.LU R62, [R1+0xb8] ;  /* 0x0000b800013e7983 */ /* 0x004ea20000300800 */
[----:B------:R-:W-:Y:S01]  /*15810*/  PRMT R124, RZ, 0x7610, R124 ;  /* 0x00007610ff7c7816 */ /* 0x000fe2000000007c */
[----:B------:R-:W-:-:S02]  /*15820*/  @!P0 IMAD.MOV.U32 R5, RZ, RZ, R115 ;  /* 0x000000ffff058224 */ /* 0x000fc400078e0073 */
[--C-:B----4-:R-:W-:Y:S01]  /*15830*/  IMAD.X R113, R113, 0x1, R37.reuse, P3 ;  /* 0x0000000171717824 */ /* 0x110fe200018e0625 */
[----:B------:R-:W-:Y:S02]  /*15840*/  PRMT R122, RZ, 0x7610, R122 ;  /* 0x00007610ff7a7816 */ /* 0x000fe4000000007a */
[----:B------:R1:W4:Y:S04]  /*15850*/  @!P0 LDG.E.U16 R124, desc[UR20][R4.64] ;  /* 0x00000014047c8981 */ /* 0x000328000c1e1500 */
[----:B------:R-:W-:Y:S01]  /*15860*/  STL [R1+0xa0], R113 ;  /* 0x0000a07101007387 */ /* 0x000fe20000100800 */
[----:B------:R-:W-:Y:S02]  /*15870*/  IMAD.X R63, R63, 0x1, R37, P1 ;  /* 0x000000013f3f7824 */ /* 0x000fe400008e0625 */
[----:B-1----:R-:W-:-:S02]  /*15880*/  @!P0 IMAD.MOV.U32 R4, RZ, RZ, R13 ;  /* 0x000000ffff048224 */ /* 0x002fc400078e000d */
[----:B------:R-:W-:Y:S01]  /*15890*/  @!P0 IMAD.MOV.U32 R5, RZ, RZ, R113 ;  /* 0x000000ffff058224 */ /* 0x000fe200078e0071 */
[----:B0-----:R-:W4:Y:S01]  /*158a0*/  LDL.LU R13, [R1+0xc0] ;  /* 0x0000c000010d7983 */ /* 0x001f220000300800 */
[----:B------:R-:W-:-:S03]  /*158b0*/  PRMT R120, RZ, 0x7610, R120 ;  /* 0x00007610ff787816 */ /* 0x000fc60000000078 */
[----:B------:R0:W4:Y:S04]  /*158c0*/  @!P0 LDG.E.U16 R122, desc[UR20][R4.64] ;  /* 0x00000014047a8981 */ /* 0x000128000c1e1500 */
[----:B------:R1:W-:Y:S01]  /*158d0*/  STL [R1+0xa8], R63 ;  /* 0x0000a83f01007387 */ /* 0x0003e20000100800 */
[----:B0-----:R-:W-:Y:S02]  /*158e0*/  @!P0 IMAD.MOV.U32 R5, RZ, RZ, R63 ;  /* 0x000000ffff058224 */ /* 0x001fe400078e003f */
[----:B------:R-:W-:Y:S01]  /*158f0*/  @!P0 IMAD.MOV.U32 R4, RZ, RZ, R18 ;  /* 0x000000ffff048224 */ /* 0x000fe200078e0012 */
[----:B-1----:R-:W4:Y:S04]  /*15900*/  LDL.LU R63, [R1+0xcc] ;  /* 0x0000cc00013f7983 */ /* 0x002f280000300800 */
[----:B------:R-:W4:Y:S04]  /*15910*/  LDL.LU R18, [R1+0xd4] ;  /* 0x0000d40001127983 */ /* 0x000f280000300800 */
[----:B------:R0:W4:Y:S01]  /*15920*/  @!P0 LDG.E.U16 R120, desc[UR20][R4.64] ;  /* 0x0000001404788981 */ /* 0x000122000c1e1500 */
[----:B---3--:R-:W-:-:S02]  /*15930*/  IADD3 R12, P1, PT, R12, R38, RZ ;  /* 0x000000260c0c7210 */ /* 0x008fc40007f3e0ff */
[----:B------:R-:W-:-:S03]  /*15940*/  IADD3 R19, P3, PT, R19, R38, RZ ;  /* 0x0000002613137210 */ /* 0x000fc60007f7e0ff */
[----:B------:R-:W-:Y:S01]  /*15950*/  IMAD.X R111, R111, 0x1, R37, P1 ;  /* 0x000000016f6f7824 */ /* 0x000fe200008e0625 */
[----:B------:R1:W-:Y:S01]  /*15960*/  STL [R1+0xb4], R12 ;  /* 0x0000b40c01007387 */ /* 0x0003e20000100800 */
[----:B------:R-:W-:-:S03]  /*15970*/  IADD3 R3, P1, PT, R3, R38, RZ ;  /* 0x0000002603037210 */ /* 0x000fc60007f3e0ff */
[----:B------:R-:W-:Y:S01]  /*15980*/  STL [R1+0xbc], R19 ;  /* 0x0000bc1301007387 */ /* 0x000fe20000100800 */
[----:B0-----:R-:W-:-:S03]  /*15990*/  @!P0 IMAD.MOV.U32 R4, RZ, RZ, R12 ;  /* 0x000000ffff048224 */ /* 0x001fc600078e000c */
[----:B------:R-:W-:Y:S04]  /*159a0*/  STL [R1+0xb0], R111 ;  /* 0x0000b06f01007387 */ /* 0x000fe80000100800 */
[----:B------:R-:W-:Y:S04]  /*159b0*/  STL [R1+0xc4], R3 ;  /* 0x0000c40301007387 */ /* 0x000fe80000100800 */
[----:B------:R-:W3:Y:S01]  /*159c0*/  LDL.LU R115, [R1+0xc8] ;  /* 0x0000c80001737983 */ /* 0x000ee20000300800 */
[----:B--2---:R-:W-:-:S05]  /*159d0*/  IMAD.X R62, R62, 0x1, R37, P3 ;  /* 0x000000013e3e7824 */ /* 0x004fca00018e0625 */
[----:B------:R0:W-:Y:S04]  /*159e0*/  STL [R1+0xb8], R62 ;  /* 0x0000b83e01007387 */ /* 0x0001e80000100800 */
[----:B-1----:R-:W2:Y:S01]  /*159f0*/  LDL.LU R12, [R1+0xdc] ;  /* 0x0000dc00010c7983 */ /* 0x002ea20000300800 */
[----:B------:R-:W-:Y:S01]  /*15a00*/  PRMT R118, RZ, 0x7610, R118 ;  /* 0x00007610ff767816 */ /* 0x000fe20000000076 */
[----:B------:R-:W-:Y:S01]  /*15a10*/  @!P0 IMAD.MOV.U32 R5, RZ, RZ, R111 ;  /* 0x000000ffff058224 */ /* 0x000fe200078e006f */
[----:B------:R-:W-:Y:S01]  /*15a20*/  PRMT R116, RZ, 0x7610, R116 ;  /* 0x00007610ff747816 */ /* 0x000fe20000000074 */
[----:B------:R-:W2:Y:S04]  /*15a30*/  LDL.LU R113, [R1+0xd0] ;  /* 0x0000d00001717983 */ /* 0x000ea80000300800 */
[----:B------:R1:W2:Y:S01]  /*15a40*/  @!P0 LDG.E.U16 R118, desc[UR20][R4.64] ;  /* 0x0000001404768981 */ /* 0x0002a2000c1e1500 */
[----:B----4-:R-:W-:-:S02]  /*15a50*/  IMAD.X R13, R13, 0x1, R37, P1 ;  /* 0x000000010d0d7824 */ /* 0x010fc400008e0625 */
[----:B-1----:R-:W-:Y:S02]  /*15a60*/  @!P0 IMAD.MOV.U32 R4, RZ, RZ, R19 ;  /* 0x000000ffff048224 */ /* 0x002fe400078e0013 */
[----:B------:R-:W-:Y:S01]  /*15a70*/  @!P0 IMAD.MOV.U32 R5, RZ, RZ, R62 ;  /* 0x000000ffff058224 */ /* 0x000fe200078e003e */
[----:B------:R1:W-:Y:S01]  /*15a80*/  STL [R1+0xc0], R13 ;  /* 0x0000c00d01007387 */ /* 0x0003e20000100800 */
[----:B------:R-:W-:-:S03]  /*15a90*/  PRMT R114, RZ, 0x7610, R114 ;  /* 0x00007610ff727816 */ /* 0x000fc60000000072 */
[----:B0-----:R-:W4:Y:S01]  /*15aa0*/  LDL.LU R62, [R1+0xd8] ;  /* 0x0000d800013e7983 */ /* 0x001f220000300800 */
[----:B------:R-:W-:-:S03]  /*15ab0*/  IADD3 R63, P1, PT, R63, R38, RZ ;  /* 0x000000263f3f7210 */ /* 0x000fc60007f3e0ff */
[----:B------:R0:W4:Y:S04]  /*15ac0*/  @!P0 LDG.E.U16 R116, desc[UR20][R4.64] ;  /* 0x0000001404748981 */ /* 0x000128000c1e1500 */
[----:B------:R-:W4:Y:S01]  /*15ad0*/  LDL.LU R111, [R1+0xe0] ;  /* 0x0000e000016f7983 */ /* 0x000f220000300800 */
[----:B------:R-:W-:-:S03]  /*15ae0*/  IADD3 R18, P3, PT, R18, R38, RZ ;  /* 0x0000002612127210 */ /* 0x000fc60007f7e0ff */
[----:B------:R2:W-:Y:S01]  /*15af0*/  STL [R1+0xcc], R63 ;  /* 0x0000cc3f01007387 */ /* 0x0005e20000100800 */
[----:B0-----:R-:W-:-:S03]  /*15b00*/  @!P0 IMAD.MOV.U32 R5, RZ, RZ, R13 ;  /* 0x000000ffff058224 */ /* 0x001fc600078e000d */
[----:B-1----:R-:W4:Y:S01]  /*15b10*/  LDL.LU R13, [R1+0xe4] ;  /* 0x0000e400010d7983 */ /* 0x002f220000300800 */
[----:B------:R-:W-:-:S03]  /*15b20*/  @!P0 IMAD.MOV.U32 R4, RZ, RZ, R3 ;  /* 0x000000ffff048224 */ /* 0x000fc600078e0003 */
[----:B------:R-:W4:Y:S04]  /*15b30*/  LDL.LU R19, [R1+0xec] ;  /* 0x0000ec0001137983 */ /* 0x000f280000300800 */
[----:B------:R-:W4:Y:S04]  /*15b40*/  LDL.LU R3, [R1+0xf4] ;  /* 0x0000f40001037983 */ /* 0x000f280000300800 */
[----:B------:R0:W-:Y:S04]  /*15b50*/  STL [R1+0xd4], R18 ;  /* 0x0000d41201007387 */ /* 0x0001e80000100800 */
[----:B------:R1:W4:Y:S02]  /*15b60*/  @!P0 LDG.E.U16 R114, desc[UR20][R4.64] ;  /* 0x0000001404728981 */ /* 0x000324000c1e1500 */
[----:B-1----:R-:W-:-:S02]  /*15b70*/  @!P0 IMAD.MOV.U32 R4, RZ, RZ, R63 ;  /* 0x000000ffff048224 */ /* 0x002fc400078e003f */
[----:B---3--:R-:W-:-:S05]  /*15b80*/  IMAD.X R115, R115, 0x1, R37, P1 ;  /* 0x0000000173737824 */ /* 0x008fca00008e0625 */
[----:B------:R-:W-:Y:S01]  /*15b90*/  STL [R1+0xc8], R115 ;  /* 0x0000c87301007387 */ /* 0x000fe20000100800 */
[----:B--2---:R-:W-:-:S05]  /*15ba0*/  IADD3 R12, P1, PT, R12, R38, RZ ;  /* 0x000000260c0c7210 */ /* 0x004fca0007f3e0ff */
[----:B------:R-:W-:Y:S04]  /*15bb0*/  STL [R1+0xdc], R12 ;  /* 0x0000dc0c01007387 */ /* 0x000fe80000100800 */
[----:B------:R-:W2:Y:S01]  /*15bc0*/  LDL.LU R63, [R1+0xe8] ;  /* 0x0000e800013f7983 */ /* 0x000ea20000300800 */
[----:B------:R-:W-:Y:S01]  /*15bd0*/  PRMT R112, RZ, 0x7610, R112 ;  /* 0x00007610ff707816 */ /* 0x000fe20000000070 */
[----:B------:R-:W-:Y:S02]  /*15be0*/  @!P0 IMAD.MOV.U32 R5, RZ, RZ, R115 ;  /* 0x000000ffff058224 */ /* 0x000fe400078e0073 */
[--C-:B------:R-:W-:Y:S01]  /*15bf0*/  IMAD.X R113, R113, 0x1, R37.reuse, P3 ;  /* 0x0000000171717824 */ /* 0x100fe200018e0625 */
[----:B------:R-:W-:Y:S02]  /*15c00*/  PRMT R110, RZ, 0x7610, R110 ;  /* 0x00007610ff6e7816 */ /* 0x000fe4000000006e */
[----:B------:R1:W3:Y:S04]  /*15c10*/  @!P0 LDG.E.U16 R112, desc[UR20][R4.64] ;  /* 0x0000001404708981 */ /* 0x0002e8000c1e1500 */
[----:B------:R-:W-:Y:S01]  /*15c20*/  STL [R1+0xd0], R113 ;  /* 0x0000d07101007387 */ /* 0x000fe20000100800 */
[----:B----4-:R-:W-:-:S02]  /*15c30*/  IMAD.X R62, R62, 0x1, R37, P1 ;  /* 0x000000013e3e7824 */ /* 0x010fc400008e0625 */
[----:B-1----:R-:W-:Y:S02]  /*15c40*/  @!P0 IMAD.MOV.U32 R4, RZ, RZ, R18 ;  /* 0x000000ffff048224 */ /* 0x002fe400078e0012 */
[----:B------:R-:W-:Y:S01]  /*15c50*/  @!P0 IMAD.MOV.U32 R5, RZ, RZ, R113 ;  /* 0x000000ffff058224 */ /* 0x000fe200078e0071 */
[----:B0-----:R-:W4:Y:S01]  /*15c60*/  LDL.LU R18, [R1+0xf0] ;  /* 0x0000f00001127983 */ /* 0x001f220000300800 */
[----:B------:R-:W-:-:S03]  /*15c70*/  PRMT R108, RZ, 0x7610, R108 ;  /* 0x00007610ff6c7816 */ /* 0x000fc6000000006c */
[----:B------:R0:W3:Y:S01]  /*15c80*/  @!P0 LDG.E.U16 R110, desc[UR20][R4.64] ;  /* 0x00000014046e8981 */ /* 0x0000e2000c1e1500 */
[----:B------:R-:W-:-:S03]  /*15c90*/  IADD3 R13, P1, PT, R13, R38, RZ ;  /* 0x000000260d0d7210 */ /* 0x000fc60007f3e0ff */
[----:B------:R1:W-:Y:S01]  /*15ca0*/  STL [R1+0xd8], R62 ;  /* 0x0000d83e01007387 */ /* 0x0003e20000100800 */
[----:B0-----:R-:W-:Y:S01]  /*15cb0*/  @!P0 IMAD.MOV.U32 R5, RZ, RZ, R62 ;  /* 0x000000ffff058224 */ /* 0x001fe200078e003e */
[-C--:B------:R-:W-:Y:S01]  /*15cc0*/  IADD3 R19, P3, PT, R19, R38.reuse, RZ ;  /* 0x0000002613137210 */ /* 0x080fe20007f7e0ff */
[----:B------:R-:W-:Y:S02]  /*15cd0*/  IMAD.X R111, R111, 0x1, R37, P1 ;  /* 0x000000016f6f7824 */ /* 0x000fe400008e0625 */
[----:B------:R-:W-:Y:S01]  /*15ce0*/  @!P0 IMAD.MOV.U32 R4, RZ, RZ, R12 ;  /* 0x000000ffff048224 */ /* 0x000fe200078e000c */
[----:B------:R-:W-:Y:S01]  /*15cf0*/  IADD3 R3, P1, PT, R3, R38, RZ ;  /* 0x0000002603037210 */ /* 0x000fe20007f3e0ff */
[----:B-1----:R-:W3:Y:S04]  /*15d00*/  LDL.LU R62, [R1+0xfc] ;  /* 0x0000fc00013e7983 */ /* 0x002ee80000300800 */
[----:B------:R-:W3:Y:S04]  /*15d10*/  LDL.LU R12, [R1+0x104] ;  /* 0x00010400010c7983 */ /* 0x000ee80000300800 */
[----:B------:R0:W-:Y:S04]  /*15d20*/  STL [R1+0xe4], R13 ;  /* 0x0000e40d01007387 */ /* 0x0001e80000100800 */
[----:B------:R-:W-:Y:S04]  /*15d30*/  STL [R1+0xec], R19 ;  /* 0x0000ec1301007387 */ /* 0x000fe80000100800 */
[----:B------:R-:W-:Y:S04]  /*15d40*/  STL [R1+0xe0], R111 ;  /* 0x0000e06f01007387 */ /* 0x000fe80000100800 */
[----:B------:R-:W-:Y:S04]  /*15d50*/  STL [R1+0xf4], R3 ;  /* 0x0000f40301007387 */ /* 0x000fe80000100800 */
[----:B------:R1:W3:Y:S04]  /*15d60*/  @!P0 LDG.E.U16 R108, desc[UR20][R4.64] ;  /* 0x00000014046c8981 */ /* 0x0002e8000c1e1500 */
[----:B------:R-:W3:Y:S01]  /*15d70*/  LDL.LU R115, [R1+0xf8] ;  /* 0x0000f80001737983 */ /* 0x000ee20000300800 */
[----:B-1----:R-:W-:-:S02]  /*15d80*/  @!P0 IMAD.MOV.U32 R4, RZ, RZ, R13 ;  /* 0x000000ffff048224 */ /* 0x002fc400078e000d */
[----:B--2---:R-:W-:-:S05]  /*15d90*/  IMAD.X R63, R63, 0x1, R37, P3 ;  /* 0x000000013f3f7824 */ /* 0x004fca00018e0625 */
[----:B------:R1:W-:Y:S04]  /*15da0*/  STL [R1+0xe8], R63 ;  /* 0x0000e83f01007387 */ /* 0x0003e80000100800 */
[----:B0-----:R-:W2:Y:S01]  /*15db0*/  LDL.LU R13, [R1+0x10c] ;  /* 0x00010c00010d7983 */ /* 0x001ea20000300800 */
[----:B------:R-:W-:Y:S01]  /*15dc0*/  PRMT R106, RZ, 0x7610, R106 ;  /* 0x00007610ff6a7816 */ /* 0x000fe2000000006a */
[----:B------:R-:W-:Y:S01]  /*15dd0*/  @!P0 IMAD.MOV.U32 R5, RZ, RZ, R111 ;  /* 0x000000ffff058224 */ /* 0x000fe200078e006f */
[----:B------:R-:W-:Y:S01]  /*15de0*/  PRMT R104, RZ, 0x7610, R104 ;  /* 0x00007610ff687816 */ /* 0x000fe20000000068 */
[----:B------:R-:W2:Y:S04]  /*15df0*/  LDL.LU R113, [R1+0x100] ;  /* 0x0001000001717983 */ /* 0x000ea80000300800 */
[----:B------:R0:W2:Y:S01]  /*15e00*/  @!P0 LDG.E.U16 R106, desc[UR20][R4.64] ;  /* 0x00000014046a8981 */ /* 0x0000a2000c1e1500 */
[----:B----4-:R-:W-:-:S02]  /*15e10*/  IMAD.X R18, R18, 0x1, R37, P1 ;  /* 0x0000000112127824 */ /* 0x010fc400008e0625 */
[----:B0-----:R-:W-:Y:S02]  /*15e20*/  @!P0 IMAD.MOV.U32 R4, RZ, RZ, R19 ;  /* 0x000000ffff048224 */ /* 0x001fe400078e0013 */
[----:B------:R-:W-:Y:S01]  /*15e30*/  @!P0 IMAD.MOV.U32 R5, RZ, RZ, R63 ;  /* 0x000000ffff058224 */ /* 0x000fe200078e003f */
[----:B------:R0:W-:Y:S01]  /*15e40*/  STL [R1+0xf0], R18 ;  /* 0x0000f01201007387 */ /* 0x0001e20000100800 */
[----:B------:R-:W-:-:S03]  /*15e50*/  PRMT R102, RZ, 0x7610, R102 ;  /* 0x00007610ff667816 */ /* 0x000fc60000000066 */
[----:B-1----:R-:W4:Y:S04]  /*15e60*/  LDL.LU R63, [R1+0x108] ;  /* 0x00010800013f7983 */ /* 0x002f280000300800 */
[----:B------:R1:W4:Y:S04]  /*15e70*/  @!P0 LDG.E.U16 R104, desc[UR20][R4.64] ;  /* 0x0000001404688981 */ /* 0x000328000c1e1500 */
[----:B------:R-:W4:Y:S01]  /*15e80*/  LDL.LU R111, [R1+0x110] ;  /* 0x00011000016f7983 */ /* 0x000f220000300800 */
[----:B---3--:R-:W-:Y:S01]  /*15e90*/  IADD3 R62, P1, PT, R62, R38, RZ ;  /* 0x000000263e3e7210 */ /* 0x008fe20007f3e0ff */
[----:B-1----:R-:W-:-:S04]  /*15ea0*/  @!P0 IMAD.MOV.U32 R5, RZ, RZ, R18 ;  /* 0x000000ffff058224 */ /* 0x002fc800078e0012 */
[----:B------:R1:W-:Y:S01]  /*15eb0*/  STL [R1+0xfc], R62 ;  /* 0x0000fc3e01007387 */ /* 0x0003e20000100800 */
[----:B------:R-:W-:Y:S01]  /*15ec0*/  IADD3 R12, P3, PT, R12, R38, RZ ;  /* 0x000000260c0c7210 */ /* 0x000fe20007f7e0ff */
[----:B------:R-:W-:Y:S02]  /*15ed0*/  @!P0 IMAD.MOV.U32 R4, RZ, RZ, R3 ;  /* 0x000000ffff048224 */ /* 0x000fe400078e0003 */
[----:B0-----:R-:W3:Y:S04]  /*15ee0*/  LDL.LU R18, [R1+0x114] ;  /* 0x0001140001127983 */ /* 0x001ee80000300800 */
[----:B------:R-:W3:Y:S04]  /*15ef0*/  LDL.LU R19, [R1+0x11c] ;  /* 0x00011c0001137983 */ /* 0x000ee80000300800 */
[----:B------:R-:W3:Y:S04]  /*15f00*/  LDL.LU R3, [R1+0x124] ;  /* 0x0001240001037983 */ /* 0x000ee80000300800 */
[----:B------:R0:W-:Y:S04]  /*15f10*/  STL [R1+0x104], R12 ;  /* 0x0001040c01007387 */ /* 0x0001e80000100800 */
[----:B------:R0:W3:Y:S01]  /*15f20*/  @!P0 LDG.E.U16 R102, desc[UR20][R4.64] ;  /* 0x0000001404668981 */ /* 0x0000e2000c1e1500 */
[----:B------:R-:W-:-:S05]  /*15f30*/  IMAD.X R115, R115, 0x1, R37, P1 ;  /* 0x0000000173737824 */ /* 0x000fca00008e0625 */
[----:B------:R-:W-:Y:S01]  /*15f40*/  STL [R1+0xf8], R115 ;  /* 0x0000f87301007387 */ /* 0x000fe20000100800 */
[----:B0-----:R-:W-:Y:S01]  /*15f50*/  @!P0 IMAD.MOV.U32 R4, RZ, RZ, R62 ;  /* 0x000000ffff048224 */ /* 0x001fe200078e003e */
[----:B--2---:R-:W-:-:S05]  /*15f60*/  IADD3 R13, P1, PT, R13, R38, RZ ;  /* 0x000000260d0d7210 */ /* 0x004fca0007f3e0ff */
[----:B------:R-:W-:Y:S04]  /*15f70*/  STL [R1+0x10c], R13 ;  /* 0x00010c0d01007387 */ /* 0x000fe80000100800 */
[----:B-1----:R-:W2:Y:S01]  /*15f80*/  LDL.LU R62, [R1+0x118] ;  /* 0x00011800013e7983 */ /* 0x002ea20000300800 */
[----:B------:R-:W-:Y:S01]  /*15f90*/  PRMT R100, RZ, 0x7610, R100 ;  /* 0x00007610ff647816 */ /* 0x000fe20000000064 */
[----:B------:R-:W-:Y:S02]  /*15fa0*/  @!P0 IMAD.MOV.U32 R5, RZ, RZ, R115 ;  /* 0x000000ffff058224 */ /* 0x000fe400078e0073 */
[--C-:B------:R-:W-:Y:S01]  /*15fb0*/  IMAD.X R113, R113, 0x1, R37.reuse, P3 ;  /* 0x0000000171717824 */ /* 0x100fe200018e0625 */
[----:B------:R-:W-:Y:S02]  /*15fc0*/  PRMT R98, RZ, 0x7610, R98 ;  /* 0x00007610ff627816 */ /* 0x000fe40000000062 */
[----:B------:R0:W2:Y:S04]  /*15fd0*/  @!P0 LDG.E.U16 R100, desc[UR20][R4.64] ;  /* 0x0000001404648981 */ /* 0x0000a8000c1e1500 */
[----:B------:R-:W-:Y:S01]  /*15fe0*/  STL [R1+0x100], R113 ;  /* 0x0001007101007387 */ /* 0x000fe20000100800 */
[----:B----4-:R-:W-:-:S02]  /*15ff0*/  IMAD.X R63, R63, 0x1, R37, P1 ;  /* 0x000000013f3f7824 */ /* 0x010fc400008e0625 */
[----:B0-----:R-:W-:Y:S02]  /*16000*/  @!P0 IMAD.MOV.U32 R4, RZ, RZ, R12 ;  /* 0x000000ffff048224 */ /* 0x001fe400078e000c */
[----:B------:R-:W-:Y:S01]  /*16010*/  @!P0 IMAD.MOV.U32 R5, RZ, RZ, R113 ;  /* 0x000000ffff058224 */ /* 0x000fe200078e0071 */
[----:B------:R-:W4:Y:S01]  /*16020*/  LDL.LU R12, [R1+0x120] ;  /* 0x00012000010c7983 */ /* 0x000f220000300800 */
[----:B------:R-:W-:-:S03]  /*16030*/  PRMT R96, RZ, 0x7610, R96 ;  /* 0x00007610ff607816 */ /* 0x000fc60000000060 */
[----:B------:R0:W4:Y:S04]  /*16040*/  @!P0 LDG.E.U16 R98, desc[UR20][R4.64] ;  /* 0x0000001404628981 */ /* 0x000128000c1e1500 */
[----:B------:R1:W-:Y:S01]  /*16050*/  STL [R1+0x108], R63 ;  /* 0x0001083f01007387 */ /* 0x0003e20000100800 */
[-C--:B---3--:R-:W-:Y:S01]  /*16060*/  IADD3 R18, P1, PT, R18, R38.reuse, RZ ;  /* 0x0000002612127210 */ /* 0x088fe20007f3e0ff */
[----:B0-----:R-:W-:Y:S01]  /*16070*/  @!P0 IMAD.MOV.U32 R5, RZ, RZ, R63 ;  /* 0x000000ffff058224 */ /* 0x001fe200078e003f */
[----:B------:R-:W-:-:S03]  /*16080*/  IADD3 R19, P3, PT, R19, R38, RZ ;  /* 0x0000002613137210 */ /* 0x000fc60007f7e0ff */
[----:B------:R-:W-:Y:S01]  /*16090*/  IMAD.X R111, R111, 0x1, R37, P1 ;  /* 0x000000016f6f7824 */ /* 0x000fe200008e0625 */
[----:B-1----:R-:W3:Y:S01]  /*160a0*/  LDL.LU R63, [R1+0x12c] ;  /* 0x00012c00013f7983 */ /* 0x002ee20000300800 */
[----:B------:R-:W-:Y:S01]  /*160b0*/  @!P0 IMAD.MOV.U32 R4, RZ, RZ, R13 ;  /* 0x000000ffff048224 */ /* 0x000fe200078e000d */
[----:B------:R-:W-:Y:S02]  /*160c0*/  IADD3 R3, P1, PT, R3, R38, RZ ;  /* 0x0000002603037210 */ /* 0x000fe40007f3e0ff */
        /* <DEDUP_REMOVED lines=22> */
[----:B------:R1:W4:Y:S01]  /*16230*/  @!P0 LDG.E.U16 R92, desc[UR20][R4.64] ;  /* 0x00000014045c8981 */ /* 0x000322000c1e1500 */
[----:B---3--:R-:W-:-:S03]  /*16240*/  IADD3 R63, P1, PT, R63, R38, RZ ;  /* 0x000000263f3f7210 */ /* 0x008fc60007f3e0ff */
[----:B------:R-:W3:Y:S01]  /*16250*/  LDL.LU R111, [R1+0x140] ;  /* 0x00014000016f7983 */ /* 0x000ee20000300800 */
[----:B------:R-:W-:-:S03]  /*16260*/  IADD3 R13, P3, PT, R13, R38, RZ ;  /* 0x000000260d0d7210 */ /* 0x000fc60007f7e0ff */
[----:B------:R2:W-:Y:S01]  /*16270*/  STL [R1+0x12c], R63 ;  /* 0x00012c3f01007387 */ /* 0x0005e20000100800 */
[----:B-1----:R-:W-:-:S03]  /*16280*/  @!P0 IMAD.MOV.U32 R5, RZ, RZ, R12 ;  /* 0x000000ffff058224 */ /* 0x002fc600078e000c */
[----:B0-----:R-:W3:Y:S01]  /*16290*/  LDL.LU R12, [R1+0x144] ;  /* 0x00014400010c7983 */ /* 0x001ee20000300800 */
[----:B------:R-:W-:-:S03]  /*162a0*/  @!P0 IMAD.MOV.U32 R4, RZ, RZ, R3 ;  /* 0x000000ffff048224 */ /* 0x000fc600078e0003 */
[----:B------:R-:W3:Y:S04]  /*162b0*/  LDL.LU R19, [R1+0x14c] ;  /* 0x00014c0001137983 */ /* 0x000ee80000300800 */
[----:B------:R-:W3:Y:S04]  /*162c0*/  LDL.LU R3, [R1+0x154] ;  /* 0x0001540001037983 */ /* 0x000ee80000300800 */
[----:B------:R0:W-:Y:S04]  /*162d0*/  STL [R1+0x134], R13 ;  /* 0x0001340d01007387 */ /* 0x0001e80000100800 */
[----:B------:R1:W3:Y:S01]  /*162e0*/  @!P0 LDG.E.U16 R90, desc[UR20][R4.64] ;  /* 0x00000014045a8981 */ /* 0x0002e2000c1e1500 */
[----:B------:R-:W-:-:S05]  /*162f0*/  IMAD.X R115, R115, 0x1, R37, P1 ;  /* 0x0000000173737824 */ /* 0x000fca00008e0625 */
[----:B------:R-:W-:Y:S01]  /*16300*/  STL [R1+0x128], R115 ;  /* 0x0001287301007387 */ /* 0x000fe20000100800 */
[----:B-1----:R-:W-:Y:S01]  /*16310*/  @!P0 IMAD.MOV.U32 R4, RZ, RZ, R63 ;  /* 0x000000ffff048224 */ /* 0x002fe200078e003f */
[----:B--2---:R-:W-:-:S05]  /*16320*/  IADD3 R18, P1, PT, R18, R38, RZ ;  /* 0x0000002612127210 */ /* 0x004fca0007f3e0ff */
[----:B------:R-:W-:Y:S04]  /*16330*/  STL [R1+0x13c], R18 ;  /* 0x00013c1201007387 */ /* 0x000fe80000100800 */
[----:B------:R-:W2:Y:S01]  /*16340*/  LDL.LU R63, [R1+0x148] ;  /* 0x00014800013f7983 */ /* 0x000ea20000300800 */
[----:B------:R-:W-:Y:S01]  /*16350*/  PRMT R88, RZ, 0x7610, R88 ;  /* 0x00007610ff587816 */ /* 0x000fe20000000058 */
[----:B------:R-:W-:Y:S02]  /*16360*/  @!P0 IMAD.MOV.U32 R5, RZ, RZ, R115 ;  /* 0x000000ffff058224 */ /* 0x000fe400078e0073 */
[--C-:B------:R-:W-:Y:S01]  /*16370*/  IMAD.X R113, R113, 0x1, R37.reuse, P3 ;  /* 0x0000000171717824 */ /* 0x100fe200018e0625 */
[----:B------:R-:W-:Y:S02]  /*16380*/  PRMT R86, RZ, 0x7610, R86 ;  /* 0x00007610ff567816 */ /* 0x000fe40000000056 */
[----:B------:R1:W2:Y:S04]  /*16390*/  @!P0 LDG.E.U16 R88, desc[UR20][R4.64] ;  /* 0x0000001404588981 */ /* 0x0002a8000c1e1500 */
[----:B------:R-:W-:Y:S01]  /*163a0*/  STL [R1+0x130], R113 ;  /* 0x0001307101007387 */ /* 0x000fe20000100800 */
[----:B----4-:R-:W-:-:S02]  /*163b0*/  IMAD.X R62, R62, 0x1, R37, P1 ;  /* 0x000000013e3e7824 */ /* 0x010fc400008e0625 */
[----:B-1----:R-:W-:Y:S02]  /*163c0*/  @!P0 IMAD.MOV.U32 R4, RZ, RZ, R13 ;  /* 0x000000ffff048224 */ /* 0x002fe400078e000d */
[----:B------:R-:W-:Y:S01]  /*163d0*/  @!P0 IMAD.MOV.U32 R5, RZ, RZ, R113 ;  /* 0x000000ffff058224 */ /* 0x000fe200078e0071 */
[----:B0-----:R-:W4:Y:S01]  /*163e0*/  LDL.LU R13, [R1+0x150] ;  /* 0x00015000010d7983 */ /* 0x001f220000300800 */
[----:B------:R-:W-:-:S03]  /*163f0*/  PRMT R84, RZ, 0x7610, R84 ;  /* 0x00007610ff547816 */ /* 0x000fc60000000054 */
[----:B------:R0:W4:Y:S01]  /*16400*/  @!P0 LDG.E.U16 R86, desc[UR20][R4.64] ;  /* 0x0000001404568981 */ /* 0x000122000c1e1500 */
[----:B---3--:R-:W-:-:S03]  /*16410*/  IADD3 R12, P1, PT, R12, R38, RZ ;  /* 0x000000260c0c7210 */ /* 0x008fc60007f3e0ff */
[----:B------:R1:W-:Y:S01]  /*16420*/  STL [R1+0x138], R62 ;  /* 0x0001383e01007387 */ /* 0x0003e20000100800 */
[-C--:B------:R-:W-:Y:S01]  /*16430*/  IADD3 R19, P3, PT, R19, R38.reuse, RZ ;  /* 0x0000002613137210 */ /* 0x080fe20007f7e0ff */
[----:B0-----:R-:W-:Y:S02]  /*16440*/  @!P0 IMAD.MOV.U32 R5, RZ, RZ, R62 ;  /* 0x000000ffff058224 */ /* 0x001fe400078e003e */
[----:B------:R-:W-:Y:S01]  /*16450*/  IMAD.X R111, R111, 0x1, R37, P1 ;  /* 0x000000016f6f7824 */ /* 0x000fe200008e0625 */
[----:B------:R-:W-:Y:S01]  /*16460*/  IADD3 R3, P1, PT, R3, R38, RZ ;  /* 0x0000002603037210 */ /* 0x000fe20007f3e0ff */
[----:B------:R-:W-:Y:S01]  /*16470*/  @!P0 IMAD.MOV.U32 R4, RZ, RZ, R18 ;  /* 0x000000ffff048224 */ /* 0x000fe200078e0012 */
        /* <DEDUP_REMOVED lines=25> */
[-C--:B---3--:R-:W-:Y:S02]  /*16610*/  IADD3 R62, P1, PT, R62, R38.reuse, RZ ;  /* 0x000000263e3e7210 */ /* 0x088fe40007f3e0ff */
[----:B------:R-:W-:Y:S01]  /*16620*/  IADD3 R18, P3, PT, R18, R38, RZ ;  /* 0x0000002612127210 */ /* 0x000fe20007f7e0ff */
[----:B-1----:R-:W-:-:S02]  /*16630*/  @!P0 IMAD.MOV.U32 R5, RZ, RZ, R13 ;  /* 0x000000ffff058224 */ /* 0x002fc400078e000d */
[----:B------:R1:W-:Y:S01]  /*16640*/  STL [R1+0x15c], R62 ;  /* 0x00015c3e01007387 */ /* 0x0003e20000100800 */
[----:B------:R-:W-:-:S03]  /*16650*/  @!P0 IMAD.MOV.U32 R4, RZ, RZ, R3 ;  /* 0x000000ffff048224 */ /* 0x000fc600078e0003 */
        /* <DEDUP_REMOVED lines=133> */
[----:B------:R-:W-:Y:S01]  /*16eb0*/  IMAD.X R113, R113, 0x1, R37, P3 ;  /* 0x0000000171717824 */ /* 0x000fe200018e0625 */
        /* <DEDUP_REMOVED lines=179> */
[----:B------:R-:W-:Y:S01]  /*179f0*/  IMAD.X R113, R113, 0x1, R37, P3 ;  /* 0x0000000171717824 */ /* 0x000fe200018e0625 */
        /* <DEDUP_REMOVED lines=55> */
[----:B------:R0:W-:Y:S04]  /*17d70*/  STL [R1+0x2a0], R12 ;  /* 0x0002a00c01007387 */ /* 0x0001e80000100800 */
[----:B-1----:R-:W2:Y:S01]  /*17d80*/  LDL.LU R62, [R1+0x2ac] ;  /* 0x0002ac00013e7983 */ /* 0x002ea20000300800 */
[----:B------:R-:W-:Y:S01]  /*17d90*/  PRMT R54, RZ, 0x7610, R54 ;  /* 0x00007610ff367816 */ /* 0x000fe20000000036 */
[----:B------:R-:W-:Y:S02]  /*17da0*/  @!P0 IMAD.MOV.U32 R5, RZ, RZ, R115 ;  /* 0x000000ffff058224 */ /* 0x000fe400078e0073 */
[----:B------:R-:W-:Y:S01]  /*17db0*/  IMAD.X R113, R113, 0x1, R37, P3 ;  /* 0x0000000171717824 */ /* 0x000fe200018e0625 */
[----:B------:R-:W-:Y:S02]  /*17dc0*/  PRMT R41, RZ, 0x7610, R41 ;  /* 0x00007610ff297816 */ /* 0x000fe40000000029 */
[----:B------:R1:W2:Y:S01]  /*17dd0*/  @!P0 LDG.E.U16 R54, desc[UR20][R4.64] ;  /* 0x0000001404368981 */ /* 0x0002a2000c1e1500 */
[----:B------:R-:W-:-:S03]  /*17de0*/  PRMT R23, RZ, 0x7610, R23 ;  /* 0x00007610ff177816 */ /* 0x000fc60000000017 */
[----:B------:R-:W-:Y:S01]  /*17df0*/  STL [R1+0x294], R113 ;  /* 0x0002947101007387 */ /* 0x000fe20000100800 */
[----:B----4-:R-:W-:Y:S02]  /*17e00*/  IMAD.X R63, R63, 0x1, R37, P1 ;  /* 0x000000013f3f7824 */ /* 0x010fe400008e0625 */
[----:B-1----:R-:W-:Y:S02]  /*17e10*/  @!P0 IMAD.MOV.U32 R4, RZ, RZ, R18 ;  /* 0x000000ffff048224 */ /* 0x002fe400078e0012 */
[----:B------:R-:W-:Y:S01]  /*17e20*/  @!P0 IMAD.MOV.U32 R5, RZ, RZ, R113 ;  /* 0x000000ffff058224 */ /* 0x000fe200078e0071 */
[----:B------:R-:W4:Y:S04]  /*17e30*/  LDL.LU R18, [R1+0x2b4] ;  /* 0x0002b40001127983 */ /* 0x000f280000300800 */
[----:B------:R1:W4:Y:S04]  /*17e40*/  @!P0 LDG.E.U16 R41, desc[UR20][R4.64] ;  /* 0x0000001404298981 */ /* 0x000328000c1e1500 */
[----:B------:R0:W-:Y:S01]  /*17e50*/  STL [R1+0x29c], R63 ;  /* 0x00029c3f01007387 */ /* 0x0001e20000100800 */
[-C--:B---3--:R-:W-:Y:S01]  /*17e60*/  IADD3 R13, P1, PT, R13, R38.reuse, RZ ;  /* 0x000000260d0d7210 */ /* 0x088fe20007f3e0ff */
[----:B-1----:R-:W-:Y:S01]  /*17e70*/  @!P0 IMAD.MOV.U32 R4, RZ, RZ, R12 ;  /* 0x000000ffff048224 */ /* 0x002fe200078e000c */
[-C--:B------:R-:W-:Y:S01]  /*17e80*/  IADD3 R19, P3, PT, R19, R38.reuse, RZ ;  /* 0x0000002613137210 */ /* 0x080fe20007f7e0ff */
[----:B------:R-:W-:Y:S01]  /*17e90*/  @!P0 IMAD.MOV.U32 R5, RZ, RZ, R63 ;  /* 0x000000ffff058224 */ /* 0x000fe200078e003f */
[----:B0-----:R-:W3:Y:S01]  /*17ea0*/  LDL.LU R12, [R1+0x2c0] ;  /* 0x0002c000010c7983 */ /* 0x001ee20000300800 */
[----:B------:R-:W-:Y:S01]  /*17eb0*/  IMAD.X R111, R111, 0x1, R37, P1 ;  /* 0x000000016f6f7824 */ /* 0x000fe200008e0625 */
[----:B------:R-:W-:-:S02]  /*17ec0*/  IADD3 R3, P1, PT, R3, R38, RZ ;  /* 0x0000002603037210 */ /* 0x000fc40007f3e0ff */
[----:B------:R-:W3:Y:S04]  /*17ed0*/  LDL.LU R63, [R1+0x2c8] ;  /* 0x0002c800013f7983 */ /* 0x000ee80000300800 */
[----:B------:R0:W-:Y:S04]  /*17ee0*/  STL [R1+0x2a8], R13 ;  /* 0x0002a80d01007387 */ /* 0x0001e80000100800 */
[----:B------:R-:W-:Y:S04]  /*17ef0*/  STL [R1+0x2b0], R19 ;  /* 0x0002b01301007387 */ /* 0x000fe80000100800 */
[----:B------:R1:W3:Y:S04]  /*17f00*/  @!P0 LDG.E.U16 R23, desc[UR20][R4.64] ;  /* 0x0000001404178981 */ /* 0x0002e8000c1e1500 */
[----:B------:R2:W-:Y:S04]  /*17f10*/  STL [R1+0x2a4], R111 ;  /* 0x0002a46f01007387 */ /* 0x0005e80000100800 */
[----:B------:R-:W-:Y:S01]  /*17f20*/  STL [R1+0x2b8], R3 ;  /* 0x0002b80301007387 */ /* 0x000fe20000100800 */
[----:B-1----:R-:W-:-:S03]  /*17f30*/  @!P0 IMAD.MOV.U32 R4, RZ, RZ, R13 ;  /* 0x000000ffff048224 */ /* 0x002fc600078e000d */
[----:B0-----:R-:W3:Y:S01]  /*17f40*/  LDL.LU R13, [R1+0x2bc] ;  /* 0x0002bc00010d7983 */ /* 0x001ee20000300800 */
[----:B--2---:R-:W-:-:S05]  /*17f50*/  IMAD.X R62, R62, 0x1, R37, P3 ;  /* 0x000000013e3e7824 */ /* 0x004fca00018e0625 */
[----:B------:R0:W-:Y:S04]  /*17f60*/  STL [R1+0x2ac], R62 ;  /* 0x0002ac3e01007387 */ /* 0x0001e80000100800 */
[----:B------:R-:W2:Y:S01]  /*17f70*/  LDL.LU R113, [R1+0x2d0] ;  /* 0x0002d00001717983 */ /* 0x000ea20000300800 */
[----:B------:R-:W-:Y:S01]  /*17f80*/  PRMT R10, RZ, 0x7610, R10 ;  /* 0x00007610ff0a7816 */ /* 0x000fe2000000000a */
[----:B------:R-:W-:Y:S01]  /*17f90*/  @!P0 IMAD.MOV.U32 R5, RZ, RZ, R111 ;  /* 0x000000ffff058224 */ /* 0x000fe200078e006f */
[----:B------:R-:W-:Y:S01]  /*17fa0*/  PRMT R53, RZ, 0x7610, R53 ;  /* 0x00007610ff357816 */ /* 0x000fe20000000035 */
[----:B------:R-:W2:Y:S04]  /*17fb0*/  LDL.LU R117, [R1+0x2c4] ;  /* 0x0002c40001757983 */ /* 0x000ea80000300800 */
[----:B------:R1:W2:Y:S01]  /*17fc0*/  @!P0 LDG.E.U16 R10, desc[UR20][R4.64] ;  /* 0x00000014040a8981 */ /* 0x0002a2000c1e1500 */
[----:B----4-:R-:W-:-:S05]  /*17fd0*/  IMAD.X R18, R18, 0x1, R37, P1 ;  /* 0x0000000112127824 */ /* 0x010fca00008e0625 */
[----:B------:R4:W-:Y:S01]  /*17fe0*/  STL [R1+0x2b4], R18 ;  /* 0x0002b41201007387 */ /* 0x0009e20000100800 */
[----:B-1----:R-:W-:Y:S02]  /*17ff0*/  @!P0 IMAD.MOV.U32 R4, RZ, RZ, R19 ;  /* 0x000000ffff048224 */ /* 0x002fe400078e0013 */
[----:B------:R-:W-:Y:S01]  /*18000*/  @!P0 IMAD.MOV.U32 R5, RZ, RZ, R62 ;  /* 0x000000ffff058224 */ /* 0x000fe200078e003e */
[----:B------:R-:W2:Y:S04]  /*18010*/  LDL.LU R115, [R1+0x2cc] ;  /* 0x0002cc0001737983 */ /* 0x000ea80000300800 */
[----:B------:R-:W2:Y:S04]  /*18020*/  LDL.LU R111, [R1+0x2d4] ;  /* 0x0002d400016f7983 */ /* 0x000ea80000300800 */
[----:B------:R1:W2:Y:S01]  /*18030*/  @!P0 LDG.E.U16 R53, desc[UR20][R4.64] ;  /* 0x0000001404358981 */ /* 0x0002a2000c1e1500 */
[----:B---3--:R-:W-:-:S02]  /*18040*/  IADD3 R12, P1, PT, R12, R38, RZ ;  /* 0x000000260c0c7210 */ /* 0x008fc40007f3e0ff */
[----:B------:R-:W-:-:S03]  /*18050*/  IADD3 R63, P3, PT, R63, R38, RZ ;  /* 0x000000263f3f7210 */ /* 0x000fc60007f7e0ff */
[----:B------:R3:W-:Y:S01]  /*18060*/  STL [R1+0x2c0], R12 ;  /* 0x0002c00c01007387 */ /* 0x0007e20000100800 */
[----:B-1----:R-:W-:-:S03]  /*18070*/  @!P0 IMAD.MOV.U32 R5, RZ, RZ, R18 ;  /* 0x000000ffff058224 */ /* 0x002fc600078e0012 */
[----:B0-----:R-:W3:Y:S01]  /*18080*/  LDL.LU R62, [R1+0x2d8] ;  /* 0x0002d800013e7983 */ /* 0x001ee20000300800 */
[----:B------:R-:W-:-:S03]  /*18090*/  @!P0 IMAD.MOV.U32 R4, RZ, RZ, R3 ;  /* 0x000000ffff048224 */ /* 0x000fc600078e0003 */
[----:B----4-:R-:W4:Y:S04]  /*180a0*/  LDL.LU R18, [R1+0x2e0] ;  /* 0x0002e00001127983 */ /* 0x010f280000300800 */
[----:B------:R-:W4:Y:S04]  /*180b0*/  LDL.LU R3, [R1+0x2e8] ;  /* 0x0002e80001037983 */ /* 0x000f280000300800 */
[----:B------:R-:W-:Y:S01]  /*180c0*/  STL [R1+0x2c8], R63 ;  /* 0x0002c83f01007387 */ /* 0x000fe20000100800 */
[----:B------:R-:W-:-:S05]  /*180d0*/  IMAD.X R13, R13, 0x1, R37, P1 ;  /* 0x000000010d0d7824 */ /* 0x000fca00008e0625 */
[----:B------:R0:W-:Y:S01]  /*180e0*/  STL [R1+0x2bc], R13 ;  /* 0x0002bc0d01007387 */ /* 0x0001e20000100800 */
[----:B--2---:R-:W-:-:S05]  /*180f0*/  IADD3 R113, P1, PT, R113, R38, RZ ;  /* 0x0000002671717210 */ /* 0x004fca0007f3e0ff */
[----:B------:R-:W-:Y:S04]  /*18100*/  STL [R1+0x2d0], R113 ;  /* 0x0002d07101007387 */ /* 0x000fe80000100800 */
[----:B------:R-:W2:Y:S01]  /*18110*/  LDL.LU R19, [R1+0x2dc] ;  /* 0x0002dc0001137983 */ /* 0x000ea20000300800 */
[----:B------:R-:W-:Y:S02]  /*18120*/  PRMT R35, RZ, 0x7610, R35 ;  /* 0x00007610ff237816 */ /* 0x000fe40000000023 */
[----:B------:R-:W-:Y:S01]  /*18130*/  PRMT R22, RZ, 0x7610, R22 ;  /* 0x00007610ff167816 */ /* 0x000fe20000000016 */
[----:B------:R-:W-:-:S03]  /*18140*/  IMAD.X R117, R117, 0x1, R37, P3 ;  /* 0x0000000175757824 */ /* 0x000fc600018e0625 */
[----:B------:R1:W2:Y:S04]  /*18150*/  @!P0 LDG.E.U16 R35, desc[UR20][R4.64] ;  /* 0x0000001404238981 */ /* 0x0002a8000c1e1500 */
[----:B------:R3:W2:Y:S01]  /*18160*/  @!P0 LDG.E.U16 R22, desc[UR20][R12.64] ;  /* 0x000000140c168981 */ /* 0x0006a2000c1e1500 */
[----:B------:R-:W-:Y:S01]  /*18170*/  IMAD.X R115, R115, 0x1, R37, P1 ;  /* 0x0000000173737824 */ /* 0x000fe200008e0625 */
[----:B-1----:R-:W-:Y:S02]  /*18180*/  PRMT R5, RZ, 0x7610, R5 ;  /* 0x00007610ff057816 */ /* 0x002fe40000000005 */
[----:B------:R1:W-:Y:S01]  /*18190*/  STL [R1+0x2c4], R117 ;  /* 0x0002c47501007387 */ /* 0x0003e20000100800 */
[----:B---3--:R-:W-:Y:S02]  /*181a0*/  @!P0 IMAD.MOV.U32 R12, RZ, RZ, R63 ;  /* 0x000000ffff0c8224 */ /* 0x008fe400078e003f */
[----:B0-----:R-:W-:Y:S01]  /*181b0*/  @!P0 IMAD.MOV.U32 R13, RZ, RZ, R117 ;  /* 0x000000ffff0d8224 */ /* 0x001fe200078e0075 */
[----:B------:R-:W3:Y:S01]  /*181c0*/  LDL.LU R63, [R1+0x2e4] ;  /* 0x0002e400013f7983 */ /* 0x000ee20000300800 */
[----:B------:R-:W-:-:S02]  /*181d0*/  PRMT R52, RZ, 0x7610, R52 ;  /* 0x00007610ff347816 */ /* 0x000fc40000000034 */
[-C--:B------:R-:W-:Y:S01]  /*181e0*/  IADD3 R62, P1, PT, R62, R38.reuse, RZ ;  /* 0x000000263e3e7210 */ /* 0x080fe20007f3e0ff */
[----:B------:R-:W-:Y:S01]  /*181f0*/  STL [R1+0x2cc], R115 ;  /* 0x0002cc7301007387 */ /* 0x000fe20000100800 */
[----:B----4-:R-:W-:-:S03]  /*18200*/  IADD3 R18, P3, PT, R18, R38, RZ ;  /* 0x0000002612127210 */ /* 0x010fc60007f7e0ff */
[----:B------:R0:W4:Y:S01]  /*18210*/  @!P0 LDG.E.U16 R5, desc[UR20][R12.64] ;  /* 0x000000140c058981 */ /* 0x000122000c1e1500 */
[----:B------:R-:W-:Y:S01]  /*18220*/  IMAD.X R111, R111, 0x1, R37, P1 ;  /* 0x000000016f6f7824 */ /* 0x000fe200008e0625 */
[----:B------:R-:W-:Y:S02]  /*18230*/  IADD3 R3, P1, PT, R3, R38, RZ ;  /* 0x0000002603037210 */ /* 0x000fe40007f3e0ff */
[----:B-1----:R-:W4:Y:S01]  /*18240*/  LDL.LU R117, [R1+0x2f0] ;  /* 0x0002f00001757983 */ /* 0x002f220000300800 */
[----:B0-----:R-:W-:Y:S02]  /*18250*/  @!P0 IMAD.MOV.U32 R12, RZ, RZ, R113 ;  /* 0x000000ffff0c8224 */ /* 0x001fe400078e0071 */
[----:B------:R-:W-:Y:S01]  /*18260*/  @!P0 IMAD.MOV.U32 R13, RZ, RZ, R115 ;  /* 0x000000ffff0d8224 */ /* 0x000fe200078e0073 */
[----:B------:R-:W4:Y:S04]  /*18270*/  LDL.LU R113, [R1+0x2f8] ;  /* 0x0002f80001717983 */ /* 0x000f280000300800 */
[----:B------:R0:W-:Y:S04]  /*18280*/  STL [R1+0x2d8], R62 ;  /* 0x0002d83e01007387 */ /* 0x0001e80000100800 */
[----:B------:R-:W-:Y:S04]  /*18290*/  STL [R1+0x2e0], R18 ;  /* 0x0002e01201007387 */ /* 0x000fe80000100800 */
[----:B------:R-:W-:Y:S04]  /*182a0*/  STL [R1+0x2d4], R111 ;  /* 0x0002d46f01007387 */ /* 0x000fe80000100800 */
[----:B------:R-:W-:Y:S04]  /*182b0*/  STL [R1+0x2e8], R3 ;  /* 0x0002e80301007387 */ /* 0x000fe80000100800 */
[----:B------:R1:W4:Y:S04]  /*182c0*/  @!P0 LDG.E.U16 R52, desc[UR20][R12.64] ;  /* 0x000000140c348981 */ /* 0x000328000c1e1500 */
[----:B------:R-:W4:Y:S01]  /*182d0*/  LDL.LU R123, [R1+0x2ec] ;  /* 0x0002ec00017b7983 */ /* 0x000f220000300800 */
[----:B-1----:R-:W-:-:S02]  /*182e0*/  @!P0 IMAD.MOV.U32 R12, RZ, RZ, R62 ;  /* 0x000000ffff0c8224 */ /* 0x002fc400078e003e */
[----:B--2---:R-:W-:-:S05]  /*182f0*/  IMAD.X R19, R19, 0x1, R37, P3 ;  /* 0x0000000113137824 */ /* 0x004fca00018e0625 */
[----:B------:R1:W-:Y:S04]  /*18300*/  STL [R1+0x2dc], R19 ;  /* 0x0002dc1301007387 */ /* 0x0003e80000100800 */
[----:B0-----:R-:W2:Y:S04]  /*18310*/  LDL.LU R62, [R1+0x300] ;  /* 0x00030000013e7983 */ /* 0x001ea80000300800 */
[----:B------:R-:W2:Y:S01]  /*18320*/  LDL.LU R121, [R1+0x2f4] ;  /* 0x0002f40001797983 */ /* 0x000ea20000300800 */
[----:B------:R-:W-:Y:S01]  /*18330*/  PRMT R21, RZ, 0x7610, R21 ;  /* 0x00007610ff157816 */ /* 0x000fe20000000015 */
[----:B------:R-:W-:Y:S01]  /*18340*/  @!P0 IMAD.MOV.U32 R13, RZ, RZ, R111 ;  /* 0x000000ffff0d8224 */ /* 0x000fe200078e006f */
[----:B------:R-:W-:-:S04]  /*18350*/  PRMT R34, RZ, 0x7610, R34 ;  /* 0x00007610ff227816 */ /* 0x000fc80000000022 */
[----:B------:R1:W2:Y:S01]  /*18360*/  @!P0 LDG.E.U16 R21, desc[UR20][R18.64] ;  /* 0x0000001412158981 */ /* 0x0002a2000c1e1500 */
[----:B---3--:R-:W-:-:S03]  /*18370*/  IMAD.X R63, R63, 0x1, R37, P1 ;  /* 0x000000013f3f7824 */ /* 0x008fc600008e0625 */
[----:B------:R0:W3:Y:S04]  /*18380*/  @!P0 LDG.E.U16 R34, desc[UR20][R12.64] ;  /* 0x000000140c228981 */ /* 0x0000e8000c1e1500 */
[----:B------:R0:W-:Y:S01]  /*18390*/  STL [R1+0x2e4], R63 ;  /* 0x0002e43f01007387 */ /* 0x0001e20000100800 */
[----:B-1----:R-:W-:-:S03]  /*183a0*/  @!P0 IMAD.MOV.U32 R19, RZ, RZ, R63 ;  /* 0x000000ffff138224 */ /* 0x002fc600078e003f */
[----:B------:R-:W3:Y:S01]  /*183b0*/  LDL.LU R119, [R1+0x2fc] ;  /* 0x0002fc0001777983 */ /* 0x000ee20000300800 */
[----:B------:R-:W-:Y:S01]  /*183c0*/  @!P0 IMAD.MOV.U32 R18, RZ, RZ, R3 ;  /* 0x000000ffff128224 */ /* 0x000fe200078e0003 */
[----:B0-----:R-:W-:Y:S02]  /*183d0*/  PRMT R13, RZ, 0x7610, R13 ;  /* 0x00007610ff0d7816 */ /* 0x001fe4000000000d */
[----:B------:R-:W3:Y:S01]  /*183e0*/  LDL.LU R63, [R1+0x304] ;  /* 0x00030400013f7983 */ /* 0x000ee20000300800 */
[----:B----4-:R-:W-:-:S03]  /*183f0*/  IADD3 R117, P1, PT, R117, R38, RZ ;  /* 0x0000002675757210 */ /* 0x010fc60007f3e0ff */
[----:B------:R0:W4:Y:S04]  /*18400*/  @!P0 LDG.E.U16 R13, desc[UR20][R18.64] ;  /* 0x00000014120d8981 */ /* 0x000128000c1e1500 */
[----:B------:R1:W-:Y:S01]  /*18410*/  STL [R1+0x2f0], R117 ;  /* 0x0002f07501007387 */ /* 0x0003e20000100800 */
[----:B------:R-:W-:-:S03]  /*18420*/  IADD3 R113, P3, PT, R113, R38, RZ ;  /* 0x0000002671717210 */ /* 0x000fc60007f7e0ff */
[----:B------:R-:W4:Y:S04]  /*18430*/  LDL.LU R3, [R1+0x308] ;  /* 0x0003080001037983 */ /* 0x000f280000300800 */
[----:B------:R-:W4:Y:S01]  /*18440*/  LDL.LU R115, [R1+0x310] ;  /* 0x0003100001737983 */ /* 0x000f220000300800 */
[----:B0-----:R-:W-:-:S03]  /*18450*/  @!P0 IMAD.MOV.U32 R18, RZ, RZ, R117 ;  /* 0x000000ffff128224 */ /* 0x001fc600078e0075 */
[----:B------:R-:W4:Y:S01]  /*18460*/  LDL.LU R111, [R1+0x318] ;  /* 0x00031800016f7983 */ /* 0x000f220000300800 */
[----:B------:R-:W-:-:S03]  /*18470*/  PRMT R51, RZ, 0x7610, R51 ;  /* 0x00007610ff337816 */ /* 0x000fc60000000033 */
[----:B------:R0:W-:Y:S01]  /*18480*/  STL [R1+0x2f8], R113 ;  /* 0x0002f87101007387 */ /* 0x0001e20000100800 */
[----:B------:R-:W-:-:S05]  /*18490*/  IMAD.X R123, R123, 0x1, R37, P1 ;  /* 0x000000017b7b7824 */ /* 0x000fca00008e0625 */
[----:B------:R-:W-:Y:S01]  /*184a0*/  STL [R1+0x2ec], R123 ;  /* 0x0002ec7b01007387 */ /* 0x000fe20000100800 */
[----:B------:R-:W-:-:S05]  /*184b0*/  @!P0 IMAD.MOV.U32 R19, RZ, RZ, R123 ;  /* 0x000000ffff138224 */ /* 0x000fca00078e007b */
[----:B------:R0:W4:Y:S02]  /*184c0*/  @!P0 LDG.E.U16 R51, desc[UR20][R18.64] ;  /* 0x0000001412338981 */ /* 0x000124000c1e1500 */
[----:B0-----:R-:W-:Y:S01]  /*184d0*/  @!P0 IMAD.MOV.U32 R18, RZ, RZ, R113 ;  /* 0x000000ffff128224 */ /* 0x001fe200078e0071 */
[----:B--2---:R-:W-:-:S05]  /*184e0*/  IADD3 R62, P1, PT, R62, R38, RZ ;  /* 0x000000263e3e7210 */ /* 0x004fca0007f3e0ff */
[----:B------:R0:W-:Y:S01]  /*184f0*/  STL [R1+0x300], R62 ;  /* 0x0003003e01007387 */ /* 0x0001e20000100800 */
[----:B------:R-:W-:-:S03]  /*18500*/  IMAD.X R121, R121, 0x1, R37, P3 ;  /* 0x0000000179797824 */ /* 0x000fc600018e0625 */
[----:B-1----:R-:W2:Y:S04]  /*18510*/  LDL.LU R117, [R1+0x30c] ;  /* 0x00030c0001757983 */ /* 0x002ea80000300800 */
[----:B------:R-:W-:Y:S04]  /*18520*/  STL [R1+0x2f4], R121 ;  /* 0x0002f47901007387 */ /* 0x000fe80000100800 */
[----:B------:R-:W2:Y:S01]  /*18530*/  LDL.LU R113, [R1+0x314] ;  /* 0x0003140001717983 */ /* 0x000ea20000300800 */
[----:B------:R-:W-:Y:S01]  /*18540*/  PRMT R33, RZ, 0x7610, R33 ;  /* 0x00007610ff217816 */ /* 0x000fe20000000021 */
[----:B------:R-:W-:-:S02]  /*18550*/  @!P0 IMAD.MOV.U32 R19, RZ, RZ, R121 ;  /* 0x000000ffff138224 */ /* 0x000fc400078e0079 */
[----:B---3--:R-:W-:-:S03]  /*18560*/  IMAD.X R119, R119, 0x1, R37, P1 ;  /* 0x0000000177777824 */ /* 0x008fc600008e0625 */
[----:B------:R1:W3:Y:S01]  /*18570*/  @!P0 LDG.E.U16 R33, desc[UR20][R18.64] ;  /* 0x0000001412218981 */ /* 0x0002e2000c1e1500 */
[----:B------:R-:W-:-:S03]  /*18580*/  PRMT R20, RZ, 0x7610, R20 ;  /* 0x00007610ff147816 */ /* 0x000fc60000000014 */
[----:B------:R4:W-:Y:S01]  /*18590*/  STL [R1+0x2fc], R119 ;  /* 0x0002fc7701007387 */ /* 0x0009e20000100800 */
[----:B-1----:R-:W-:Y:S02]  /*185a0*/  @!P0 IMAD.MOV.U32 R18, RZ, RZ, R62 ;  /* 0x000000ffff128224 */ /* 0x002fe400078e003e */
[----:B------:R-:W-:Y:S01]  /*185b0*/  @!P0 IMAD.MOV.U32 R19, RZ, RZ, R119 ;  /* 0x000000ffff138224 */ /* 0x000fe200078e0077 */
[----:B0-----:R-:W3:Y:S01]  /*185c0*/  LDL.LU R62, [R1+0x320] ;  /* 0x00032000013e7983 */ /* 0x001ee20000300800 */
[----:B----4-:R-:W-:-:S03]  /*185d0*/  IADD3 R3, P1, PT, R3, R38, RZ ;  /* 0x0000002603037210 */ /* 0x010fc60007f3e0ff */
[----:B------:R-:W4:Y:S01]  /*185e0*/  LDL.LU R119, [R1+0x328] ;  /* 0x0003280001777983 */ /* 0x000f220000300800 */
[-C--:B------:R-:W-:Y:S01]  /*185f0*/  IADD3 R115, P3, PT, R115, R38.reuse, RZ ;  /* 0x0000002673737210 */ /* 0x080fe20007f7e0ff */
[----:B------:R-:W-:Y:S02]  /*18600*/  IMAD.X R63, R63, 0x1, R37, P1 ;  /* 0x000000013f3f7824 */ /* 0x000fe400008e0625 */
[----:B------:R-:W-:Y:S01]  /*18610*/  STL [R1+0x308], R3 ;  /* 0x0003080301007387 */ /* 0x000fe20000100800 */
[----:B------:R-:W-:-:S03]  /*18620*/  IADD3 R111, P1, PT, R111, R38, RZ ;  /* 0x000000266f6f7210 */ /* 0x000fc60007f3e0ff */
[----:B------:R0:W4:Y:S01]  /*18630*/  @!P0 LDG.E.U16 R20, desc[UR20][R18.64] ;  /* 0x0000001412148981 */ /* 0x000122000c1e1500 */
[----:B------:R-:W-:-:S03]  /*18640*/  PRMT R12, RZ, 0x7610, R12 ;  /* 0x00007610ff0c7816 */ /* 0x000fc6000000000c */
[----:B------:R-:W-:Y:S04]  /*18650*/  STL [R1+0x310], R115 ;  /* 0x0003107301007387 */ /* 0x000fe80000100800 */
[----:B------:R1:W-:Y:S01]  /*18660*/  STL [R1+0x304], R63 ;  /* 0x0003043f01007387 */ /* 0x0003e20000100800 */
[----:B0-----:R-:W-:Y:S02]  /*18670*/  @!P0 IMAD.MOV.U32 R18, RZ, RZ, R3 ;  /* 0x000000ffff128224 */ /* 0x001fe400078e0003 */
[----:B------:R-:W-:Y:S01]  /*18680*/  @!P0 IMAD.MOV.U32 R19, RZ, RZ, R63 ;  /* 0x000000ffff138224 */ /* 0x000fe200078e003f */
[----:B------:R0:W-:Y:S01]  /*18690*/  STL [R1+0x318], R111 ;  /* 0x0003186f01007387 */ /* 0x0001e20000100800 */
[----:B------:R-:W-:-:S03]  /*186a0*/  PRMT R50, RZ, 0x7610, R50 ;  /* 0x00007610ff327816 */ /* 0x000fc60000000032 */
[----:B------:R0:W4:Y:S04]  /*186b0*/  @!P0 LDG.E.U16 R12, desc[UR20][R18.64] ;  /* 0x00000014120c8981 */ /* 0x000128000c1e1500 */
[----:B-1----:R-:W4:Y:S01]  /*186c0*/  LDL.LU R63, [R1+0x31c] ;  /* 0x00031c00013f7983 */ /* 0x002f220000300800 */
[----:B0-----:R-:W-:Y:S02]  /*186d0*/  @!P0 IMAD.MOV.U32 R18, RZ, RZ, R115 ;  /* 0x000000ffff128224 */ /* 0x001fe400078e0073 */
[----:B--2---:R-:W-:-:S05]  /*186e0*/  IMAD.X R117, R117, 0x1, R37, P3 ;  /* 0x0000000175757824 */ /* 0x004fca00018e0625 */
[----:B------:R0:W-:Y:S01]  /*186f0*/  STL [R1+0x30c], R117 ;  /* 0x00030c7501007387 */ /* 0x0001e20000100800 */
[----:B------:R-:W-:-:S03]  /*18700*/  @!P0 IMAD.MOV.U32 R19, RZ, RZ, R117 ;  /* 0x000000ffff138224 */ /* 0x000fc600078e0075 */
[----:B------:R-:W2:Y:S01]  /*18710*/  LDL.LU R3, [R1+0x330] ;  /* 0x0003300001037983 */ /* 0x000ea20000300800 */
[----:B------:R-:W-:-:S03]  /*18720*/  IMAD.X R113, R113, 0x1, R37, P1 ;  /* 0x0000000171717824 */ /* 0x000fc600008e0625 */
[----:B------:R-:W2:Y:S04]  /*18730*/  LDL.LU R125, [R1+0x324] ;  /* 0x00032400017d7983 */ /* 0x000ea80000300800 */
[----:B------:R1:W2:Y:S04]  /*18740*/  @!P0 LDG.E.U16 R50, desc[UR20][R18.64] ;  /* 0x0000001412328981 */ /* 0x0002a8000c1e1500 */
[----:B------:R0:W-:Y:S01]  /*18750*/  STL [R1+0x314], R113 ;  /* 0x0003147101007387 */ /* 0x0001e20000100800 */
[----:B-1----:R-:W-:-:S03]  /*18760*/  @!P0 IMAD.MOV.U32 R18, RZ, RZ, R111 ;  /* 0x000000ffff128224 */ /* 0x002fc600078e006f */
[----:B------:R-:W2:Y:S01]  /*18770*/  LDL.LU R111, [R1+0x32c] ;  /* 0x00032c00016f7983 */ /* 0x000ea20000300800 */
[-C--:B---3--:R-:W-:Y:S01]  /*18780*/  IADD3 R62, P1, PT, R62, R38.reuse, RZ ;  /* 0x000000263e3e7210 */ /* 0x088fe20007f3e0ff */
[----:B------:R-:W-:Y:S01]  /*18790*/  @!P0 IMAD.MOV.U32 R19, RZ, RZ, R113 ;  /* 0x000000ffff138224 */ /* 0x000fe200078e0071 */
[----:B------:R-:W-:Y:S01]  /*187a0*/  PRMT R32, RZ, 0x7610, R32 ;  /* 0x00007610ff207816 */ /* 0x000fe20000000020 */
[----:B------:R-:W3:Y:S04]  /*187b0*/  LDL.LU R123, [R1+0x334] ;  /* 0x00033400017b7983 */ /* 0x000ee80000300800 */
[----:B------:R1:W-:Y:S01]  /*187c0*/  STL [R1+0x320], R62 ;  /* 0x0003203e01007387 */ /* 0x0003e20000100800 */
[----:B----4-:R-:W-:-:S03]  /*187d0*/  IADD3 R119, P3, PT, R119, R38, RZ ;  /* 0x0000002677777210 */ /* 0x010fc60007f7e0ff */
[----:B0-----:R-:W4:Y:S04]  /*187e0*/  LDL.LU R117, [R1+0x338] ;  /* 0x0003380001757983 */ /* 0x001f280000300800 */
[----:B------:R0:W3:Y:S04]  /*187f0*/  @!P0 LDG.E.U16 R32, desc[UR20][R18.64] ;  /* 0x0000001412208981 */ /* 0x0000e8000c1e1500 */
[----:B------:R-:W3:Y:S04]  /*18800*/  LDL.LU R113, [R1+0x340] ;  /* 0x0003400001717983 */ /* 0x000ee80000300800 */
[----:B------:R-:W3:Y:S01]  /*18810*/  LDL.LU R115, [R1+0x348] ;  /* 0x0003480001737983 */ /* 0x000ee20000300800 */
[----:B0-----:R-:W-:-:S03]  /*18820*/  PRMT R19, RZ, 0x7610, R19 ;  /* 0x00007610ff137816 */ /* 0x001fc60000000013 */
[----:B------:R-:W-:Y:S01]  /*18830*/  STL [R1+0x328], R119 ;  /* 0x0003287701007387 */ /* 0x000fe20000100800 */
[----:B------:R-:W-:Y:S01]  /*18840*/  IMAD.X R63, R63, 0x1, R37, P1 ;  /* 0x000000013f3f7824 */ /* 0x000fe200008e0625 */
[----:B------:R-:W-:-:S04]  /*18850*/  PRMT R9, RZ, 0x7610, R9 ;  /* 0x00007610ff097816 */ /* 0x000fc80000000009 */
[----:B------:R0:W-:Y:S04]  /*18860*/  STL [R1+0x31c], R63 ;  /* 0x00031c3f01007387 */ /* 0x0001e80000100800 */
[----:B------:R1:W3:Y:S02]  /*18870*/  @!P0 LDG.E.U16 R19, desc[UR20][R62.64] ;  /* 0x000000143e138981 */ /* 0x0002e4000c1e1500 */
[----:B-1----:R-:W-:Y:S01]  /*18880*/  @!P0 IMAD.MOV.U32 R62, RZ, RZ, R119 ;  /* 0x000000ffff3e8224 */ /* 0x002fe200078e0077 */
[----:B--2---:R-:W-:Y:S01]  /*18890*/  IADD3 R3, P1, PT, R3, R38, RZ ;  /* 0x0000002603037210 */ /* 0x004fe20007f3e0ff */
[----:B------:R-:W-:-:S04]  /*188a0*/  IMAD.X R125, R125, 0x1, R37, P3 ;  /* 0x000000017d7d7824 */ /* 0x000fc800018e0625 */
[----:B------:R-:W-:Y:S01]  /*188b0*/  STL [R1+0x330], R3 ;  /* 0x0003300301007387 */ /* 0x000fe20000100800 */
[----:B0-----:R-:W-:-:S03]  /*188c0*/  @!P0 IMAD.MOV.U32 R63, RZ, RZ, R125 ;  /* 0x000000ffff3f8224 */ /* 0x001fc600078e007d */
[----:B------:R-:W2:Y:S04]  /*188d0*/  LDL.LU R121, [R1+0x33c] ;  /* 0x00033c0001797983 */ /* 0x000ea80000300800 */
[----:B------:R-:W-:Y:S04]  /*188e0*/  STL [R1+0x324], R125 ;  /* 0x0003247d01007387 */ /* 0x000fe80000100800 */
[----:B------:R-:W2:Y:S01]  /*188f0*/  LDL.LU R119, [R1+0x344] ;  /* 0x0003440001777983 */ /* 0x000ea20000300800 */
[----:B------:R-:W-:-:S03]  /*18900*/  IMAD.X R111, R111, 0x1, R37, P1 ;  /* 0x000000016f6f7824 */ /* 0x000fc600008e0625 */
[----:B------:R0:W2:Y:S04]  /*18910*/  @!P0 LDG.E.U16 R9, desc[UR20][R62.64] ;  /* 0x000000143e098981 */ /* 0x0000a8000c1e1500 */
[----:B------:R1:W-:Y:S01]  /*18920*/  STL [R1+0x32c], R111 ;  /* 0x00032c6f01007387 */ /* 0x0003e20000100800 */
[----:B0-----:R-:W-:-:S03]  /*18930*/  @!P0 IMAD.MOV.U32 R63, RZ, RZ, R111 ;  /* 0x000000ffff3f8224 */ /* 0x001fc600078e006f */
[----:B-1----:R-:W2:Y:S01]  /*18940*/  LDL.LU R111, [R1+0x350] ;  /* 0x00035000016f7983 */ /* 0x002ea20000300800 */
[-C--:B----4-:R-:W-:Y:S01]  /*18950*/  IADD3 R117, P1, PT, R117, R38.reuse, RZ ;  /* 0x0000002675757210 */ /* 0x090fe20007f3e0ff */
[----:B------:R-:W-:Y:S01]  /*18960*/  @!P0 IMAD.MOV.U32 R62, RZ, RZ, R3 ;  /* 0x000000ffff3e8224 */ /* 0x000fe200078e0003 */
[----:B------:R-:W-:Y:S01]  /*18970*/  PRMT R49, RZ, 0x7610, R49 ;  /* 0x00007610ff317816 */ /* 0x000fe20000000031 */
[----:B------:R-:W4:Y:S01]  /*18980*/  LDL.LU R3, [R1+0x358] ;  /* 0x0003580001037983 */ /* 0x000f220000300800 */
[-C--:B---3--:R-:W-:Y:S01]  /*18990*/  IADD3 R113, P3, PT, R113, R38.reuse, RZ ;  /* 0x0000002671717210 */ /* 0x088fe20007f7e0ff */
[----:B------:R-:W-:Y:S01]  /*189a0*/  IMAD.X R123, R123, 0x1, R37, P1 ;  /* 0x000000017b7b7824 */ /* 0x000fe200008e0625 */
[----:B------:R-:W-:Y:S02]  /*189b0*/  PRMT R31, RZ, 0x7610, R31 ;  /* 0x00007610ff1f7816 */ /* 0x000fe4000000001f */
[----:B------:R0:W3:Y:S01]  /*189c0*/  @!P0 LDG.E.U16 R49, desc[UR20][R62.64] ;  /* 0x000000143e318981 */ /* 0x0000e2000c1e1500 */
[----:B------:R-:W-:-:S02]  /*189d0*/  IADD3 R115, P1, PT, R115, R38, RZ ;  /* 0x0000002673737210 */ /* 0x000fc40007f3e0ff */
[----:B------:R-:W-:Y:S01]  /*189e0*/  PRMT R18, RZ, 0x7610, R18 ;  /* 0x00007610ff127816 */ /* 0x000fe20000000012 */
[----:B------:R1:W-:Y:S01]  /*189f0*/  STL [R1+0x338], R117 ;  /* 0x0003387501007387 */ /* 0x0003e20000100800 */
[----:B0-----:R-:W-:Y:S02]  /*18a00*/  @!P0 IMAD.MOV.U32 R62, RZ, RZ, R117 ;  /* 0x000000ffff3e8224 */ /* 0x001fe400078e0075 */
[----:B------:R-:W-:Y:S01]  /*18a10*/  @!P0 IMAD.MOV.U32 R63, RZ, RZ, R123 ;  /* 0x000000ffff3f8224 */ /* 0x000fe200078e007b */
[----:B------:R0:W-:Y:S04]  /*18a20*/  STL [R1+0x340], R113 ;  /* 0x0003407101007387 */ /* 0x0001e80000100800 */
[----:B------:R0:W3:Y:S04]  /*18a30*/  @!P0 LDG.E.U16 R31, desc[UR20][R62.64] ;  /* 0x000000143e1f8981 */ /* 0x0000e8000c1e1500 */
[----:B------:R-:W-:Y:S01]  /*18a40*/  STL [R1+0x334], R123 ;  /* 0x0003347b01007387 */ /* 0x000fe20000100800 */
[----:B------:R-:W-:-:S03]  /*18a50*/  PRMT R4, RZ, 0x7610, R4 ;  /* 0x00007610ff047816 */ /* 0x000fc60000000004 */
[----:B------:R2:W-:Y:S01]  /*18a60*/  STL [R1+0x348], R115 ;  /* 0x0003487301007387 */ /* 0x0005e20000100800 */
[----:B0-----:R-:W-:-:S03]  /*18a70*/  @!P0 IMAD.MOV.U32 R62, RZ, RZ, R113 ;  /* 0x000000ffff3e8224 */ /* 0x001fc600078e0071 */
[----:B-1----:R-:W3:Y:S01]  /*18a80*/  LDL.LU R117, [R1+0x360] ;  /* 0x0003600001757983 */ /* 0x002ee20000300800 */
[----:B--2---:R-:W-:-:S04]  /*18a90*/  IMAD.X R121, R121, 0x1, R37, P3 ;  /* 0x0000000179797824 */ /* 0x004fc800018e0625 */
[----:B------:R-:W-:Y:S01]  /*18aa0*/  @!P0 IMAD.MOV.U32 R63, RZ, RZ, R121 ;  /* 0x000000ffff3f8224 */ /* 0x000fe200078e0079 */
[----:B------:R-:W-:Y:S01]  /*18ab0*/  STL [R1+0x33c], R121 ;  /* 0x00033c7901007387 */ /* 0x000fe20000100800 */
[----:B------:R-:W-:-:S03]  /*18ac0*/  IMAD.X R119, R119, 0x1, R37, P1 ;  /* 0x0000000177777824 */ /* 0x000fc600008e0625 */
[----:B------:R-:W2:Y:S04]  /*18ad0*/  LDL.LU R113, [R1+0x354] ;  /* 0x0003540001717983 */ /* 0x000ea80000300800 */
[----:B------:R0:W3:Y:S04]  /*18ae0*/  @!P0 LDG.E.U16 R18, desc[UR20][R62.64] ;  /* 0x000000143e128981 */ /* 0x0000e8000c1e1500 */
[----:B------:R1:W-:Y:S01]  /*18af0*/  STL [R1+0x344], R119 ;  /* 0x0003447701007387 */ /* 0x0003e20000100800 */
[----:B0-----:R-:W-:Y:S01]  /*18b00*/  @!P0 IMAD.MOV.U32 R62, RZ, RZ, R115 ;  /* 0x000000ffff3e8224 */ /* 0x001fe200078e0073 */
[----:B------:R-:W-:Y:S01]  /*18b10*/  IADD3 R111, P1, PT, R111, R38, RZ ;  /* 0x000000266f6f7210 */ /* 0x000fe20007f3e0ff */
[----:B------:R-:W-:Y:S01]  /*18b20*/  @!P0 IMAD.MOV.U32 R63, RZ, RZ, R119 ;  /* 0x000000ffff3f8224 */ /* 0x000fe200078e0077 */
[----:B------:R-:W3:Y:S04]  /*18b30*/  LDL.LU R115, [R1+0x35c] ;  /* 0x00035c0001737983 */ /* 0x000ee80000300800 */
[----:B-1----:R-:W3:Y:S04]  /*18b40*/  LDL.LU R119, [R1+0x368] ;  /* 0x0003680001777983 */ /* 0x002ee80000300800 */
[----:B------:R0:W-:Y:S04]  /*18b50*/  STL [R1+0x350], R111 ;  /* 0x0003506f01007387 */ /* 0x0001e80000100800 */
[----:B------:R-:W3:Y:S04]  /*18b60*/  LDL.LU R121, [R1+0x36c] ;  /* 0x00036c0001797983 */ /* 0x000ee80000300800 */
[----:B------:R-:W3:Y:S04]  /*18b70*/  LDL.LU R123, [R1+0x370] ;  /* 0x00037000017b7983 */ /* 0x000ee80000300800 */
[----:B------:R1:W3:Y:S04]  /*18b80*/  @!P0 LDG.E.U16 R4, desc[UR20][R62.64] ;  /* 0x000000143e048981 */ /* 0x0002e8000c1e1500 */
[----:B------:R-:W3:Y:S01]  /*18b90*/  LDL.LU R125, [R1+0x378] ;  /* 0x00037800017d7983 */ /* 0x000ee20000300800 */
[----:B-1----:R-:W-:-:S03]  /*18ba0*/  IMAD.MOV.U32 R63, RZ, RZ, R111 ;  /* 0x000000ffff3f7224 */ /* 0x002fc600078e006f */
[----:B0-----:R-:W3:Y:S04]  /*18bb0*/  LDL.LU R111, [R1+0x688] ;  /* 0x00068800016f7983 */ /* 0x001ee80000300800 */
[----:B------:R-:W3:Y:S01]  /*18bc0*/  LDL.LU R62, [R1+0x34c] ;  /* 0x00034c00013e7983 */ /* 0x000ee20000300800 */
[----:B----4-:R-:W-:-:S05]  /*18bd0*/  IADD3 R3, P3, PT, R3, R38, RZ ;  /* 0x0000002603037210 */ /* 0x010fca0007f7e0ff */
[----:B------:R-:W-:Y:S01]  /*18be0*/  STL [R1+0x358], R3 ;  /* 0x0003580301007387 */ /* 0x000fe20000100800 */
[----:B------:R-:W-:Y:S02]  /*18bf0*/  PRMT R64, RZ, 0x7610, R64 ;  /* 0x00007610ff407816 */ /* 0x000fe40000000040 */
[----:B------:R-:W-:Y:S02]  /*18c00*/  PRMT R65, RZ, 0x7610, R65 ;  /* 0x00007610ff417816 */ /* 0x000fe40000000041 */
[----:B------:R-:W-:Y:S01]  /*18c10*/  PRMT R67, RZ, 0x7610, R67 ;  /* 0x00007610ff437816 */ /* 0x000fe20000000043 */
[--C-:B--2---:R-:W-:Y:S02]  /*18c20*/  IMAD.X R113, R113, 0x1, R37.reuse, P3 ;  /* 0x0000000171717824 */ /* 0x104fe400018e0625 */
[----:B---3--:R-:W-:-:S05]  /*18c30*/  IMAD.X R62, R62, 0x1, R37, P1 ;  /* 0x000000013e3e7824 */ /* 0x008fca00008e0625 */
[----:B------:R-:W-:Y:S01]  /*18c40*/  @!P0 LOP3.LUT R63, R63, R62, RZ, 0x3c, !PT ;  /* 0x0000003e3f3f8212 */ /* 0x000fe200078e3cff */
[----:B------:R0:W-:Y:S01]  /*18c50*/  STL [R1+0x34c], R62 ;  /* 0x00034c3e01007387 */ /* 0x0001e20000100800 */
[----:B------:R-:W-:Y:S02]  /*18c60*/  IADD3 R117, P1, PT, R117, R38, RZ ;  /* 0x0000002675757210 */ /* 0x000fe40007f3e0ff */
[----:B0-----:R-:W-:-:S04]  /*18c70*/  @!P0 LOP3.LUT R62, R63, R62, RZ, 0x3c, !PT ;  /* 0x0000003e3f3e8212 */ /* 0x001fc800078e3cff */
[----:B------:R-:W-:Y:S01]  /*18c80*/  @!P0 LOP3.LUT R63, R63, R62, RZ, 0x3c, !PT ;  /* 0x0000003e3f3f8212 */ /* 0x000fe200078e3cff */
[----:B------:R-:W-:-:S04]  /*18c90*/  IMAD.X R115, R115, 0x1, R37, P1 ;  /* 0x0000000173737824 */ /* 0x000fc800008e0625 */
[----:B------:R0:W2:Y:S02]  /*18ca0*/  @!P0 LDG.E.U16 R64, desc[UR20][R62.64] ;  /* 0x000000143e408981 */ /* 0x0000a4000c1e1500 */
[----:B0-----:R-:W-:Y:S02]  /*18cb0*/  @!P0 IMAD.MOV.U32 R62, RZ, RZ, R3 ;  /* 0x000000ffff3e8224 */ /* 0x001fe400078e0003 */
[----:B------:R-:W-:-:S05]  /*18cc0*/  @!P0 IMAD.MOV.U32 R63, RZ, RZ, R113 ;  /* 0x000000ffff3f8224 */ /* 0x000fca00078e0071 */
[----:B------:R0:W3:Y:S02]  /*18cd0*/  @!P0 LDG.E.U16 R65, desc[UR20][R62.64] ;  /* 0x000000143e418981 */ /* 0x0000e4000c1e1500 */
[----:B0-----:R-:W-:Y:S02]  /*18ce0*/  IMAD.MOV.U32 R62, RZ, RZ, R115 ;  /* 0x000000ffff3e7224 */ /* 0x001fe400078e0073 */
[----:B------:R-:W-:-:S05]  /*18cf0*/  IMAD.MOV.U32 R63, RZ, RZ, R117 ;  /* 0x000000ffff3f7224 */ /* 0x000fca00078e0075 */
[-C--:B------:R-:W-:Y:S01]  /*18d00*/  @!P0 LOP3.LUT R63, R63, R62.reuse, RZ, 0x3c, !PT ;  /* 0x0000003e3f3f8212 */ /* 0x080fe200078e3cff */
[----:B------:R-:W-:Y:S03]  /*18d10*/  STL [R1+0x360], R117 ;  /* 0x0003607501007387 */ /* 0x000fe60000100800 */
[----:B------:R-:W-:Y:S01]  /*18d20*/  @!P0 LOP3.LUT R62, R63, R62, RZ, 0x3c, !PT ;  /* 0x0000003e3f3e8212 */ /* 0x000fe200078e3cff */
[----:B------:R0:W-:Y:S01]  /*18d30*/  STL [R1+0x354], R113 ;  /* 0x0003547101007387 */ /* 0x0001e20000100800 */
[----:B------:R-:W-:Y:S02]  /*18d40*/  IADD3 R119, P3, PT, R119, R38, RZ ;  /* 0x0000002677777210 */ /* 0x000fe40007f7e0ff */
[----:B------:R-:W-:-:S05]  /*18d50*/  @!P0 LOP3.LUT R63, R63, R62, RZ, 0x3c, !PT ;  /* 0x0000003e3f3f8212 */ /* 0x000fca00078e3cff */
[----:B------:R1:W4:Y:S04]  /*18d60*/  @!P0 LDG.E.U16 R67, desc[UR20][R62.64] ;  /* 0x000000143e438981 */ /* 0x000328000c1e1500 */
[----:B0-----:R-:W2:Y:S04]  /*18d70*/  LDL.LU R113, [R1+0x684] ;  /* 0x0006840001717983 */ /* 0x001ea80000300800 */
[----:B------:R-:W2:Y:S04]  /*18d80*/  LDL.LU R3, [R1+0x380] ;  /* 0x0003800001037983 */ /* 0x000ea80000300800 */
[----:B------:R0:W-:Y:S01]  /*18d90*/  STL [R1+0x35c], R115 ;  /* 0x00035c7301007387 */ /* 0x0001e20000100800 */
[----:B-1----:R-:W-:-:S03]  /*18da0*/  IMAD.MOV.U32 R63, RZ, RZ, R119 ;  /* 0x000000ffff3f7224 */ /* 0x002fc600078e0077 */
[----:B0-----:R-:W2:Y:S04]  /*18db0*/  LDL.LU R115, [R1+0x680] ;  /* 0x0006800001737983 */ /* 0x001ea80000300800 */
[----:B------:R-:W2:Y:S04]  /*18dc0*/  LDL.LU R117, [R1+0x67c] ;  /* 0x00067c0001757983 */ /* 0x000ea80000300800 */
[----:B------:R0:W-:Y:S04]  /*18dd0*/  STL [R1+0x368], R119 ;  /* 0x0003687701007387 */ /* 0x0001e80000100800 */
[----:B0-----:R-:W2:Y:S04]  /*18de0*/  LDL.LU R119, [R1+0x678] ;  /* 0x0006780001777983 */ /* 0x001ea80000300800 */
[----:B------:R-:W2:Y:S01]  /*18df0*/  LDL.LU R62, [R1+0x364] ;  /* 0x00036400013e7983 */ /* 0x000ea20000300800 */
[----:B------:R-:W-:-:S05]  /*18e00*/  IADD3 R123, P1, PT, R123, R38, RZ ;  /* 0x000000267b7b7210 */ /* 0x000fca0007f3e0ff */
[----:B------:R-:W-:Y:S01]  /*18e10*/  STL [R1+0x370], R123 ;  /* 0x0003707b01007387 */ /* 0x000fe20000100800 */
[----:B------:R-:W-:Y:S01]  /*18e20*/  PRMT R70, RZ, 0x7610, R70 ;  /* 0x00007610ff467816 */ /* 0x000fe20000000046 */
[----:B------:R-:W-:Y:S01]  /*18e30*/  IMAD.X R121, R121, 0x1, R37, P1 ;  /* 0x0000000179797824 */ /* 0x000fe200008e0625 */
[----:B------:R-:W-:Y:S02]  /*18e40*/  PRMT R71, RZ, 0x7610, R71 ;  /* 0x00007610ff477816 */ /* 0x000fe40000000047 */
[----:B------:R-:W-:Y:S01]  /*18e50*/  IADD3 R125, P1, PT, R125, R38, RZ ;  /* 0x000000267d7d7210 */ /* 0x000fe20007f3e0ff */
[----:B--2---:R-:W-:-:S05]  /*18e60*/  IMAD.X R62, R62, 0x1, R37, P3 ;  /* 0x000000013e3e7824 */ /* 0x004fca00018e0625 */
[-C--:B------:R-:W-:Y:S01]  /*18e70*/  @!P0 LOP3.LUT R63, R63, R62.reuse, RZ, 0x3c, !PT ;  /* 0x0000003e3f3f8212 */ /* 0x080fe200078e3cff */
[----:B------:R0:W-:Y:S03]  /*18e80*/  STL [R1+0x364], R62 ;  /* 0x0003643e01007387 */ /* 0x0001e60000100800 */
[----:B0-----:R-:W-:-:S04]  /*18e90*/  @!P0 LOP3.LUT R62, R63, R62, RZ, 0x3c, !PT ;  /* 0x0000003e3f3e8212 */ /* 0x001fc800078e3cff */
[----:B------:R-:W-:Y:S01]  /*18ea0*/  @!P0 LOP3.LUT R63, R63, R62, RZ, 0x3c, !PT ;  /* 0x0000003e3f3f8212 */ /* 0x000fe200078e3cff */
[----:B------:R0:W-:Y:S04]  /*18eb0*/  STL [R1+0x36c], R121 ;  /* 0x00036c7901007387 */ /* 0x0001e80000100800 */
[----:B------:R1:W2:Y:S02]  /*18ec0*/  @!P0 LDG.E.U16 R70, desc[UR20][R62.64] ;  /* 0x000000143e468981 */ /* 0x0002a4000c1e1500 */
[----:B-1----:R-:W-:Y:S02]  /*18ed0*/  @!P0 IMAD.MOV.U32 R62, RZ, RZ, R123 ;  /* 0x000000ffff3e8224 */ /* 0x002fe400078e007b */
[----:B------:R-:W-:Y:S02]  /*18ee0*/  @!P0 IMAD.MOV.U32 R63, RZ, RZ, R121 ;  /* 0x000000ffff3f8224 */ /* 0x000fe400078e0079 */
[----:B0-----:R-:W2:Y:S04]  /*18ef0*/  LDL.LU R121, [R1+0x674] ;  /* 0x0006740001797983 */ /* 0x001ea80000300800 */
[----:B------:R-:W2:Y:S04]  /*18f00*/  LDL.LU R123, [R1+0x670] ;  /* 0x00067000017b7983 */ /* 0x000ea80000300800 */
[----:B------:R0:W-:Y:S04]  /*18f10*/  STL [R1+0x378], R125 ;  /* 0x0003787d01007387 */ /* 0x0001e80000100800 */
[----:B------:R1:W2:Y:S04]  /*18f20*/  @!P0 LDG.E.U16 R71, desc[UR20][R62.64] ;  /* 0x000000143e478981 */ /* 0x0002a8000c1e1500 */
[----:B------:R-:W2:Y:S01]  /*18f30*/  LDL.LU R63, [R1+0x374] ;  /* 0x00037400013f7983 */ /* 0x000ea20000300800 */
[----:B------:R-:W-:Y:S01]  /*18f40*/  PRMT R75, RZ, 0x7610, R75 ;  /* 0x00007610ff4b7816 */ /* 0x000fe2000000004b */
[----:B-1----:R-:W-:-:S02]  /*18f50*/  @!P0 IMAD.MOV.U32 R62, RZ, RZ, R125 ;  /* 0x000000ffff3e8224 */ /* 0x002fc400078e007d */
[----:B--2---:R-:W-:-:S05]  /*18f60*/  IMAD.X R63, R63, 0x1, R37, P1 ;  /* 0x000000013f3f7824 */ /* 0x004fca00008e0625 */
[----:B------:R1:W-:Y:S04]  /*18f70*/  STL [R1+0x374], R63 ;  /* 0x0003743f01007387 */ /* 0x0003e80000100800 */
[----:B0-----:R-:W2:Y:S04]  /*18f80*/  LDL.LU R125, [R1+0x66c] ;  /* 0x00066c00017d7983 */ /* 0x001ea80000300800 */
[----:B------:R0:W2:Y:S04]  /*18f90*/  @!P0 LDG.E.U16 R75, desc[UR20][R62.64] ;  /* 0x000000143e4b8981 */ /* 0x0000a8000c1e1500 */
[----:B-1----:R-:W2:Y:S01]  /*18fa0*/  LDL.LU R63, [R1+0x37c] ;  /* 0x00037c00013f7983 */ /* 0x002ea20000300800 */
[----:B------:R-:W-:-:S02]  /*18fb0*/  IADD3 R3, P1, PT, R3, R38, RZ ;  /* 0x0000002603037210 */ /* 0x000fc40007f3e0ff */
[----:B------:R-:W-:-:S03]  /*18fc0*/  PRMT R77, RZ, 0x7610, R77 ;  /* 0x00007610ff4d7816 */ /* 0x000fc6000000004d */
[----:B0-----:R-:W-:Y:S01]  /*18fd0*/  @!P0 IMAD.MOV.U32 R62, RZ, RZ, R3 ;  /* 0x000000ffff3e8224 */ /* 0x001fe200078e0003 */
[----:B------:R0:W-:Y:S01]  /*18fe0*/  STL [R1+0x380], R3 ;  /* 0x0003800301007387 */ /* 0x0001e20000100800 */
[----:B--2---:R-:W-:-:S05]  /*18ff0*/  IMAD.X R63, R63, 0x1, R37, P1 ;  /* 0x000000013f3f7824 */ /* 0x004fca00008e0625 */
[----:B------:R1:W-:Y:S04]  /*19000*/  STL [R1+0x37c], R63 ;  /* 0x00037c3f01007387 */ /* 0x0003e80000100800 */
[----:B0-----:R-:W2:Y:S04]  /*19010*/  LDL.LU R3, [R1+0x668] ;  /* 0x0006680001037983 */ /* 0x001ea80000300800 */
[----:B------:R0:W2:Y:S04]  /*19020*/  @!P0 LDG.E.U16 R77, desc[UR20][R62.64] ;  /* 0x000000143e4d8981 */ /* 0x0000a8000c1e1500 */
[----:B------:R-:W2:Y:S04]  /*19030*/  LDL.LU R62, [R1+0x384] ;  /* 0x00038400013e7983 */ /* 0x000ea80000300800 */
[----:B-1----:R-:W0:Y:S01]  /*19040*/  LDL.LU R63, [R1+0x388] ;  /* 0x00038800013f7983 */ /* 0x002e220000300800 */
[----:B------:R-:W-:-:S02]  /*19050*/  PRMT R79, RZ, 0x7610, R79 ;  /* 0x00007610ff4f7816 */ /* 0x000fc4000000004f */
[----:B0-----:R-:W-:-:S05]  /*19060*/  IADD3 R63, P1, PT, R63, R38, RZ ;  /* 0x000000263f3f7210 */ /* 0x001fca0007f3e0ff */
[----:B--2---:R-:W-:Y:S01]  /*19070*/  IMAD.X R62, R62, 0x1, R37, P1 ;  /* 0x000000013e3e7824 */ /* 0x004fe200008e0625 */
[----:B------:R0:W-:Y:S04]  /*19080*/  STL [R1+0x388], R63 ;  /* 0x0003883f01007387 */ /* 0x0001e80000100800 */
[----:B------:R1:W-:Y:S01]  /*19090*/  STL [R1+0x384], R62 ;  /* 0x0003843e01007387 */ /* 0x0003e20000100800 */
[----:B0-----:R-:W-:-:S04]  /*190a0*/  @!P0 LOP3.LUT R63, R63, R62, RZ, 0x3c, !PT ;  /* 0x0000003e3f3f8212 */ /* 0x001fc800078e3cff */
[----:B-1----:R-:W-:-:S04]  /*190b0*/  @!P0 LOP3.LUT R62, R63, R62, RZ, 0x3c, !PT ;  /* 0x0000003e3f3e8212 */ /* 0x002fc800078e3cff */
[----:B------:R-:W-:-:S05]  /*190c0*/  @!P0 LOP3.LUT R63, R63, R62, RZ, 0x3c, !PT ;  /* 0x0000003e3f3f8212 */ /* 0x000fca00078e3cff */
[----:B------:R0:W2:Y:S04]  /*190d0*/  @!P0 LDG.E.U16 R79, desc[UR20][R62.64] ;  /* 0x000000143e4f8981 */ /* 0x0000a8000c1e1500 */
[----:B------:R-:W2:Y:S04]  /*190e0*/  LDL.LU R62, [R1+0x38c] ;  /* 0x00038c00013e7983 */ /* 0x000ea80000300800 */
[----:B------:R-:W0:Y:S01]  /*190f0*/  LDL.LU R63, [R1+0x390] ;  /* 0x00039000013f7983 */ /* 0x000e220000300800 */
[----:B------:R-:W-:Y:S02]  /*19100*/  PRMT R81, RZ, 0x7610, R81 ;  /* 0x00007610ff517816 */ /* 0x000fe40000000051 */
        /* <DEDUP_REMOVED lines=249> */
[----:B------:R0:W2:Y:S01]  /*1a0a0*/  @!P0 LDG.E.U16 R125, desc[UR20][R62.64] ;  /* 0x000000143e7d8981 */ /* 0x0000a2000c1e1500 */
[----:B------:R-:W-:Y:S06]  /*1a0b0*/  BAR.SYNC.DEFER_BLOCKING 0x0 ;  /* 0x0000000000007b1d */ /* 0x000fec0000010000 */
[----:B------:R-:W2:Y:S04]  /*1a0c0*/  LDL.LU R62, [R1+0x30] ;  /* 0x00003000013e7983 */ /* 0x000ea80000300800 */
[----:B------:R-:W2:Y:S04]  /*1a0d0*/  LDL.LU R63, [R1+0x20] ;  /* 0x00002000013f7983 */ /* 0x000ea80000300800 */
[----:B------:R1:W-:Y:S04]  /*1a0e0*/  STS.U16 [R3+UR9+0x8800], R2 ;  /* 0x0088000203007988 */ /* 0x0003e80008000409 */
[----:B------:R0:W-:Y:S04]  /*1a0f0*/  STS.U16 [R3+UR9+0x8c00], R40 ;  /* 0x008c002803007988 */ /* 0x0001e80008000409 */
[----:B------:R-:W-:Y:S04]  /*1a100*/  STS.U16 [R3+UR9+0x9000], R118 ;  /* 0x0090007603007988 */ /* 0x000fe80008000409 */
[----:B-1----:R-:W3:Y:S04]  /*1a110*/  LDL.LU R2, [R1+0x664] ;  /* 0x0006640001027983 */ /* 0x002ee80000300800 */
[----:B0-----:R-:W3:Y:S04]  /*1a120*/  LDL.LU R40, [R1+0x660] ;  /* 0x0006600001287983 */ /* 0x001ee80000300800 */
[----:B--2---:R0:W-:Y:S04]  /*1a130*/  STS.U16 [R3+UR9+0x8400], R63 ;  /* 0x0084003f03007988 */ /* 0x0041e80008000409 */
[----:B0-----:R-:W2:Y:S04]  /*1a140*/  LDL.LU R63, [R1+0x1c] ;  /* 0x00001c00013f7983 */ /* 0x001ea80000300800 */
[----:B------:R-:W2:Y:S04]  /*1a150*/  LDL.LU R118, [R1+0x2c] ;  /* 0x00002c0001767983 */ /* 0x000ea80000300800 */
[----:B------:R0:W-:Y:S04]  /*1a160*/  STS.U16 [R3+UR9+0x8000], R62 ;  /* 0x0080003e03007988 */ /* 0x0001e80008000409 */
[----:B------:R-:W-:Y:S01]  /*1a170*/  STS.U16 [R3+UR9+0x9400], R110 ;  /* 0x0094006e03007988 */ /* 0x000fe20008000409 */
[----:B0-----:R-:W-:-:S03]  /*1a180*/  LOP3.LUT R62, R3, 0x20, RZ, 0x3c, !PT ;  /* 0x00000020033e7812 */ /* 0x001fc600078e3cff */
        /* <DEDUP_REMOVED lines=26> */
[----:B--2---:R-:W-:Y:S04]  /*1a330*/  STS.U16 [R62+UR9+0x8100], R118 ;  /* 0x008100763e007988 */ /* 0x004fe80008000409 */
[----:B------:R-:W-:Y:S04]  /*1a340*/  STS.U16 [R62+UR9+0x8500], R63 ;  /* 0x0085003f3e007988 */ /* 0x000fe80008000409 */
[----:B------:R0:W-:Y:S04]  /*1a350*/  STS.U16 [R62+UR9+0x8900], R36 ;  /* 0x008900243e007988 */ /* 0x0001e80008000409 */
[----:B0-----:R-:W2:Y:S04]  /*1a360*/  LDL.LU R36, [R1+0x65c] ;  /* 0x00065c0001247983 */ /* 0x001ea80000300800 */
[----:B------:R-:W2:Y:S04]  /*1a370*/  LDL.LU R63, [R1+0x28] ;  /* 0x00002800013f7983 */ /* 0x000ea80000300800 */
        /* <DEDUP_REMOVED lines=31> */
[----:B--2---:R-:W-:Y:S04]  /*1a570*/  STS.U16 [R5+UR9+0x8200], R63 ;  /* 0x0082003f05007988 */ /* 0x004fe80008000409 */
[----:B---3--:R0:W-:Y:S04]  /*1a580*/  STS.U16 [R5+UR9+0x8600], R40 ;  /* 0x0086002805007988 */ /* 0x0081e80008000409 */
        /* <DEDUP_REMOVED lines=29> */
[----:B0-----:R0:W5:Y:S04]  /*1a760*/  LDL.LU R40, [R1+0x658] ;  /* 0x0006580001287983 */ /* 0x0011680000300800 */
[----:B------:R-:W-:Y:S04]  /*1a770*/  STS.U16 [R5+UR9+0xfe00], R119 ;  /* 0x00fe007705007988 */ /* 0x000fe80008000409 */
[----:B-1----:R0:W5:Y:S04]  /*1a780*/  LDL.LU R39, [R1+0x654] ;  /* 0x0006540001277983 */ /* 0x0021680000300800 */
[----:B------:R1:W-:Y:S04]  /*1a790*/  STS.U16 [R4+UR9+0x8300], R36 ;  /* 0x0083002404007988 */ /* 0x0003e80008000409 */
[----:B------:R2:W-:Y:S04]  /*1a7a0*/  STS.U16 [R4+UR9+0x8700], R2 ;  /* 0x0087000204007988 */ /* 0x0005e80008000409 */
[----:B------:R3:W-:Y:S04]  /*1a7b0*/  STS.U16 [R4+UR9+0x8b00], R0 ;  /* 0x008b000004007988 */ /* 0x0007e80008000409 */
[----:B-1----:R0:W5:Y:S04]  /*1a7c0*/  LDL.LU R36, [R1+0x650] ;  /* 0x0006500001247983 */ /* 0x0021680000300800 */
[----:B--2---:R0:W5:Y:S04]  /*1a7d0*/  LDL.LU R2, [R1+0x64c] ;  /* 0x00064c0001027983 */ /* 0x0041680000300800 */
[----:B---3--:R0:W5:Y:S04]  /*1a7e0*/  LDL.LU R0, [R1+0x648] ;  /* 0x0006480001007983 */ /* 0x0081680000300800 */
[----:B------:R0:W-:Y:S04]  /*1a7f0*/  STS.U16 [R4+UR9+0x8f00], R120 ;  /* 0x008f007804007988 */ /* 0x0001e80008000409 */
        /* <DEDUP_REMOVED lines=20> */
[----:B----4-:R0:W-:Y:S04]  /*1a940*/  STS.U16 [R4+UR9+0xe300], R67 ;  /* 0x00e3004304007988 */ /* 0x0101e80008000409 */
[----:B------:R0:W-:Y:S04]  /*1a950*/  STS.U16 [R4+UR9+0xe700], R77 ;  /* 0x00e7004d04007988 */ /* 0x0001e80008000409 */
[----:B------:R0:W-:Y:S04]  /*1a960*/  STS.U16 [R4+UR9+0xeb00], R85 ;  /* 0x00eb005504007988 */ /* 0x0001e80008000409 */
[----:B------:R0:W-:Y:S04]  /*1a970*/  STS.U16 [R4+UR9+0xef00], R93 ;  /* 0x00ef005d04007988 */ /* 0x0001e80008000409 */
[----:B------:R0:W-:Y:S04]  /*1a980*/  STS.U16 [R4+UR9+0xf300], R101 ;  /* 0x00f3006504007988 */ /* 0x0001e80008000409 */
[----:B------:R0:W-:Y:S04]  /*1a990*/  STS.U16 [R4+UR9+0xf700], R121 ;  /* 0x00f7007904007988 */ /* 0x0001e80008000409 */
[----:B------:R0:W-:Y:S04]  /*1a9a0*/  STS.U16 [R4+UR9+0xfb00], R123 ;  /* 0x00fb007b04007988 */ /* 0x0001e80008000409 */
[----:B------:R0:W-:Y:S01]  /*1a9b0*/  STS.U16 [R4+UR9+0xff00], R125 ;  /* 0x00ff007d04007988 */ /* 0x0001e20008000409 */
[----:B------:R1:W-:Y:S06]  /*1a9c0*/  MEMBAR.ALL.CTA ;  /* 0x0000000000007992 */ /* 0x0003ec0000008000 */
[----:B-1----:R-:W1:Y:S01]  /*1a9d0*/  FENCE.VIEW.ASYNC.S ;  /* 0x00000000000073c6 */ /* 0x002e620000000000 */
[----:B------:R-:W-:-:S04]  /*1a9e0*/  ULEA UR6, UR19, UR9, 0x3 ;  /* 0x0000000913067291 */ /* 0x000fc8000f8e18ff */
[----:B------:R-:W-:Y:S01]  /*1a9f0*/  UIADD3 UR6, UPT, UPT, UR6, 0x10000, URZ ;  /* 0x0001000006067890 */ /* 0x000fe2000fffe0ff */
[----:B-1----:R-:W-:Y:S06]  /*1aa00*/  BAR.SYNC.DEFER_BLOCKING 0x0 ;  /* 0x0000000000007b1d */ /* 0x002fec0000010000 */
[----:B0-----:R-:W-:Y:S05]  /*1aa10*/  @P4 BRA `(.L_x_10) ;  /* 0x0000000000544947 */ /* 0x001fea0003800000 */
[----:B------:R-:W-:Y:S02]  /*1aa20*/  UIADD3 UR26, UPT, UPT, UR8, 0x108, URZ ;  /* 0x00000108081a7890 */ /* 0x000fe4000fffe0ff */
[----:B------:R-:W-:Y:S02]  /*1aa30*/  UIADD3 UR27, UPT, UPT, UR8, 0x110, URZ ;  /* 0x00000110081b7890 */ /* 0x000fe4000fffe0ff */
[----:B------:R-:W-:Y:S01]  /*1aa40*/  UIADD3 UR32, UPT, UPT, UR8, 0x118, URZ ;  /* 0x0000011808207890 */ /* 0x000fe2000fffe0ff */
[----:B------:R-:W-:Y:S01]  /*1aa50*/  UMOV UR16, 0x0 ;  /* 0x0000000000107882 */ /* 0x000fe20000000000 */
[----:B------:R-:W-:Y:S01]  /*1aa60*/  UMOV UR17, 0x8400010 ;  /* 0x0840001000117882 */ /* 0x000fe20000000000 */
[----:B------:R-:W-:Y:S01]  /*1aa70*/  UMOV UR12, UR18 ;  /* 0x00000012000c7c82 */ /* 0x000fe20008000000 */
[----:B------:R-:W-:Y:S01]  /*1aa80*/  UMOV UR13, 0x40004040 ;  /* 0x40004040000d7882 */ /* 0x000fe20000000000 */
[----:B------:R-:W-:Y:S01]  /*1aa90*/  UMOV UR28, 0x0 ;  /* 0x00000000001c7882 */ /* 0x000fe20000000000 */
[----:B------:R-:W-:Y:S01]  /*1aaa0*/  UMOV UR29, 0x8400010 ;  /* 0x08400010001d7882 */ /* 0x000fe20000000000 */
[----:B------:R-:W-:Y:S01]  /*1aab0*/  UMOV UR30, 0x0 ;  /* 0x00000000001e7882 */ /* 0x000fe20000000000 */
[----:B------:R-:W-:Y:S01]  /*1aac0*/  UMOV UR31, 0x8400010 ;  /* 0x08400010001f7882 */ /* 0x000fe20000000000 */
[----:B------:R-:W-:Y:S01]  /*1aad0*/  UMOV UR7, URZ ;  /* 0x000000ff00077c82 */ /* 0x000fe20008000000 */
[----:B------:R0:W-:Y:S01]  /*1aae0*/  UTCHMMA tmem[UR11], gdesc[UR12], tmem[UR8], tmem[UR16], idesc[UR17], UPT ;  /* 0x00ff100c0b0079ea */ /* 0x0001e2000b800008 */
        /* <DEDUP_REMOVED lines=8> */
.L_x_10:
[----:B------:R-:W2:Y:S01]  /*1ab70*/  LDL R4, [R1+0x638] ;  /* 0x0006380001047983 */ /* 0x000ea20000100800 */
[----:B------:R-:W-:-:S04]  /*1ab80*/  UIADD3 UR19, UPT, UPT, UR19, 0x1, URZ ;  /* 0x0000000113137890 */ /* 0x000fc8000fffe0ff */
[----:B------:R-:W-:-:S04]  /*1ab90*/  UISETP.GT.AND UP1, UPT, UR19, 0x1, UPT ;  /* 0x000000011300788c */ /* 0x000fc8000bf24270 */
[----:B0-----:R-:W-:Y:S02]  /*1aba0*/  USEL UR4, URZ, 0x1, !UP1 ;  /* 0x00000001ff047887 */ /* 0x001fe4000c800000 */
[----:B------:R-:W-:Y:S02]  /*1abb0*/  USEL UR19, UR19, URZ, !UP1 ;  /* 0x000000ff13137287 */ /* 0x000fe4000c800000 */
[----:B------:R-:W-:-:S03]  /*1abc0*/  ULOP3.LUT UR7, UR5, UR4, URZ, 0x3c, !UPT ;  /* 0x0000000405077292 */ /* 0x000fc6000f8e3cff */
[----:B------:R-:W-:-:S04]  /*1abd0*/  UMOV UR4, UR5 ;  /* 0x0000000500047c82 */ /* 0x000fc80008000000 */
[----:B------:R-:W-:Y:S01]  /*1abe0*/  UMOV UR5, UR7 ;  /* 0x0000000700057c82 */ /* 0x000fe20008000000 */
[----:B--2--5:R-:W-:-:S13]  /*1abf0*/  ISETP.NE.U32.AND P0, PT, R36, R4, PT ;  /* 0x000000042400720c */ /* 0x024fda0003f05070 */
[----:B------:R-:W-:Y:S05]  /*1ac00*/  @P0 BRA `(.L_x_11) ;  /* 0xffffff7000980947 */ /* 0x000fea000383ffff */
.L_x_8:
[----:B------:R-:W2:Y:S01]  /*1ac10*/  LDL.LU R6, [R1+0x644] ;  /* 0x0006440001067983 */ /* 0x000ea20000300800 */
[----:B------:R-:W0:Y:S03]  /*1ac20*/  LDCU.128 UR12, c[0x0][0x390] ;  /* 0x00007200ff0c77ac */ /* 0x000e260008000c00 */
[----:B------:R-:W3:Y:S01]  /*1ac30*/  LDL.LU R5, [R1+0x63c] ;  /* 0x00063c0001057983 */ /* 0x000ee20000300800 */
[----:B------:R-:W1:Y:S03]  /*1ac40*/  LDCU UR18, c[0x0][0x39c] ;  /* 0x00007380ff1277ac */ /* 0x000e660008000800 */
[----:B------:R-:W0:Y:S01]  /*1ac50*/  LDL.LU R4, [R1+0x640] ;  /* 0x0006400001047983 */ /* 0x000e220000300800 */
[----:B------:R-:W4:Y:S01]  /*1ac60*/  LDCU UR7, c[0x0][0x3b4] ;  /* 0x00007680ff0777ac */ /* 0x000f220008000800 */
[----:B------:R-:W5:Y:S01]  /*1ac70*/  S2R R7, SR_CgaCtaId ;  /* 0x0000000000077919 */ /* 0x000f620000008800 */
[----:B------:R-:W0:Y:S01]  /*1ac80*/  LDCU UR5, c[0x0][0x3b8] ;  /* 0x00007700ff0577ac */ /* 0x000e220008000800 */
[----:B------:R-:W0:Y:S01]  /*1ac90*/  LDCU UR11, c[0x0][0x39c] ;  /* 0x00007380ff0b77ac */ /* 0x000e220008000800 */
[----:B------:R-:W0:Y:S01]  /*1aca0*/  LDCU UR16, c[0x0][0x39c] ;  /* 0x00007380ff1077ac */ /* 0x000e220008000800 */
[----:B------:R-:W0:Y:S01]  /*1acb0*/  LDCU UR17, c[0x0][0x39c] ;  /* 0x00007380ff1177ac */ /* 0x000e220008000800 */
[----:B-----5:R-:W-:-:S05]  /*1acc0*/  IMAD.SHL.U32 R7, R7, 0x100, RZ ;  /* 0x0000010007077824 */ /* 0x020fca00078e00ff */
[----:B--2---:R-:W-:Y:S02]  /*1acd0*/  LOP3.LUT R0, R6, 0x100, R7, 0xf8, !PT ;  /* 0x0000010006007812 */ /* 0x004fe400078ef807 */
[----:B---3--:R-:W-:Y:S02]  /*1ace0*/  ISETP.GE.AND P3, PT, R5, 0x40, PT ;  /* 0x000000400500780c */ /* 0x008fe40003f66270 */
[----:B------:R-:W-:Y:S02]  /*1acf0*/  LOP3.LUT R2, R0, 0xff, RZ, 0xfc, !PT ;  /* 0x000000ff00027812 */ /* 0x000fe400078efcff */
[C---:B0-----:R-:W-:Y:S01]  /*1ad00*/  ISETP.GE.AND P0, PT, R4.reuse, UR14, PT ;  /* 0x0000000e04007c0c */ /* 0x041fe2000bf06270 */
[----:B----4-:R-:W-:-:S03]  /*1ad10*/  IMAD R3, R4, UR7, RZ ;  /* 0x0000000704037c24 */ /* 0x010fc6000f8e02ff */
[----:B-1----:R-:W-:Y:S02]  /*1ad20*/  ISETP.LT.AND P1, PT, R2, UR18, !P0 ;  /* 0x0000001202007c0c */ /* 0x002fe4000c721270 */
[----:B------:R-:W-:-:S03]  /*1ad30*/  LOP3.LUT R2, R0, 0x1, RZ, 0xfc, !PT ;  /* 0x0000000100027812 */ /* 0x000fc600078efcff */
[----:B------:R-:W-:Y:S08]  /*1ad40*/  @!P3 BRA `(.L_x_12) ;  /* 0x000000000010b947 */ /* 0x000ff00003800000 */
[----:B------:R-:W-:-:S06]  /*1ad50*/  USHF.L.U32 UR4, UR4, 0x1f, URZ ;  /* 0x0000001f04047899 */ /* 0x000fcc00080006ff */
[----:B------:R-:W-:-:S04]  /*1ad60*/  IMAD.U32 R4, RZ, RZ, UR4 ;  /* 0x00000004ff047e24 */ /* 0x000fc8000f8e00ff */
[----:B------:R-:W0:Y:S02]  /*1ad70*/  SYNCS.PHASECHK.TRANS64.TRYWAIT P3, [UR6], R4 ;  /* 0x00000004ff0075a7 */ /* 0x000e240008061106 */
[----:B0-----:R-:W-:Y:S05]  /*1ad80*/  @!P3 BRA `(.L_x_13) ;  /* 0x000000a80078b947 */ /* 0x001fea0003800000 */
.L_x_12:
[----:B------:R-:W-:Y:S06]  /*1ad90*/  BAR.SYNC.DEFER_BLOCKING 0x0 ;  /* 0x0000000000007b1d */ /* 0x000fec0000010000 */
[----:B------:R-:W-:Y:S01]  /*1ada0*/  STL [R1+0x7ac], R66 ;  /* 0x0007ac4201007387 */ /* 0x000fe20000100800 */
[----:B------:R-:W-:Y:S01]  /*1adb0*/  ISETP.LT.AND P3, PT, R2, UR11, !P0 ;  /* 0x0000000b02007c0c */ /* 0x000fe2000c761270 */
[----:B------:R-:W0:Y:S02]  /*1adc0*/  LDCU UR4, c[0x0][0x39c] ;  /* 0x00007380ff0477ac */ /* 0x000e240008000800 */
[----:B------:R-:W-:Y:S01]  /*1add0*/  STL [R1+0x7a8], R63 ;  /* 0x0007a83f01007387 */ /* 0x000fe20000100800 */
[----:B------:R-:W1:Y:S03]  /*1ade0*/  LDCU UR6, c[0x0][0x39c] ;  /* 0x00007380ff0677ac */ /* 0x000e660008000800 */
[----:B------:R-:W-:Y:S01]  /*1adf0*/  STL [R1+0x7a4], R60 ;  /* 0x0007a43c01007387 */ /* 0x000fe20000100800 */
[----:B------:R-:W2:Y:S03]  /*1ae00*/  LDCU UR7, c[0x0][0x39c] ;  /* 0x00007380ff0777ac */ /* 0x000ea60008000800 */
[----:B------:R-:W-:Y:S04]  /*1ae10*/  STL [R1+0x7a0], R57 ;  /* 0x0007a03901007387 */ /* 0x000fe80000100800 */
[----:B------:R-:W-:Y:S01]  /*1ae20*/  STL [R1+0x79c], R54 ;  /* 0x00079c3601007387 */ /* 0x000fe20000100800 */
[----:B------:R-:W3:Y:S03]  /*1ae30*/  @!P2 SYNCS.CCTL.IV [UR9+0x10000] ;  /* 0x01000000ff00a9b1 */ /* 0x000ee60008000009 */
[----:B------:R-:W-:Y:S04]  /*1ae40*/  STL [R1+0x798], R51 ;  /* 0x0007983301007387 */ /* 0x000fe80000100800 */
        /* <DEDUP_REMOVED lines=12> */
[----:B------:R4:W-:Y:S01]  /*1af10*/  STL [R1+0x764], R12 ;  /* 0x0007640c01007387 */ /* 0x0009e20000100800 */
[----:B---3--:R-:W-:Y:S06]  /*1af20*/  BAR.SYNC.DEFER_BLOCKING 0x0 ;  /* 0x0000000000007b1d */ /* 0x008fec0000010000 */
[----:B----4-:R-:W3:Y:S01]  /*1af30*/  LDTM.x64 R4, tmem[UR10] ;  /* 0x0000000a000479ee */ /* 0x010ee20008340000 */
[----:B------:R-:W-:Y:S01]  /*1af40*/  LEA R2, P5, R3, UR12, 0x1 ;  /* 0x0000000c03027c11 */ /* 0x000fe2000f8a08ff */
[----:B------:R-:W4:Y:S01]  /*1af50*/  @!P2 SYNCS.CCTL.IV [UR9+0x10008] ;  /* 0x01000800ff00a9b1 */ /* 0x000f220008000009 */
[----:B---3--:R-:W-:Y:S01]  /*1af60*/  STL.64 [R1], R4 ;  /* 0x0000000401007387 */ /* 0x008fe20000100a00 */
[----:B------:R-:W-:-:S02]  /*1af70*/  IMAD.MOV.U32 R107, RZ, RZ, R66 ;  /* 0x000000ffff6b7224 */ /* 0x000fc400078e0042 */
[----:B------:R-:W-:Y:S01]  /*1af80*/  IMAD.MOV.U32 R108, RZ, RZ, R67 ;  /* 0x000000ffff6c7224 */ /* 0x000fe200078e0043 */
[----:B------:R-:W-:Y:S01]  /*1af90*/  STL.64 [R1+0x8], R6 ;  /* 0x0000080601007387 */ /* 0x000fe20000100a00 */
[----:B------:R-:W-:Y:S02]  /*1afa0*/  IMAD.MOV.U32 R81, RZ, RZ, R63 ;  /* 0x000000ffff517224 */ /* 0x000fe400078e003f */
[----:B------:R-:W-:Y:S01]  /*1afb0*/  IMAD.MOV.U32 R67, RZ, RZ, R60 ;  /* 0x000000ffff437224 */ /* 0x000fe200078e003c */
[----:B------:R-:W-:Y:S01]  /*1afc0*/  STL.64 [R1+0x10], R8 ;  /* 0x0000100801007387 */ /* 0x000fe20000100a00 */
[----:B------:R-:W-:Y:S02]  /*1afd0*/  IMAD.MOV.U32 R103, RZ, RZ, R65 ;  /* 0x000000ffff677224 */ /* 0x000fe400078e0041 */
[----:B------:R-:W-:Y:S01]  /*1afe0*/  IMAD.MOV.U32 R102, RZ, RZ, R64 ;  /* 0x000000ffff667224 */ /* 0x000fe200078e0040 */
[----:B------:R-:W-:Y:S01]  /*1aff0*/  STL.64 [R1+0x18], R10 ;  /* 0x0000180a01007387 */ /* 0x000fe20000100a00 */
[----:B------:R-:W-:-:S02]  /*1b000*/  IMAD.MOV.U32 R80, RZ, RZ, R62 ;  /* 0x000000ffff507224 */ /* 0x000fc400078e003e */
[----:B------:R-:W-:Y:S01]  /*1b010*/  IMAD.MOV.U32 R68, RZ, RZ, R61 ;  /* 0x000000ffff447224 */ /* 0x000fe200078e003d */
[----:B------:R-:W-:Y:S04]  /*1b020*/  STL.64 [R1+0x20], R12 ;  /* 0x0000200c01007387 */ /* 0x000fe80000100a00 */
        /* <DEDUP_REMOVED lines=21> */
[----:B------:R3:W-:Y:S04]  /*1b180*/  STL.64 [R1+0xd0], R56 ;  /* 0x0000d03801007387 */ /* 0x0007e80000100a00 */
[----:B------:R5:W-:Y:S04]  /*1b190*/  STL.64 [R1+0xd8], R58 ;  /* 0x0000d83a01007387 */ /* 0x000be80000100a00 */
[----:B------:R0:W2:Y:S04]  /*1b1a0*/  LDL.LU R66, [R1+0x7ac] ;  /* 0x0007ac0001427983 */ /* 0x0000a80000300800 */
[----:B------:R0:W2:Y:S04]  /*1b1b0*/  LDL.LU R63, [R1+0x7a8] ;  /* 0x0007a800013f7983 */ /* 0x0000a80000300800 */
[----:B------:R0:W2:Y:S04]  /*1b1c0*/  LDL.LU R60, [R1+0x7a4] ;  /* 0x0007a400013c7983 */ /* 0x0000a80000300800 */
[----:B---3--:R3:W2:Y:S04]  /*1b1d0*/  LDL.LU R57, [R1+0x7a0] ;  /* 0x0007a00001397983 */ /* 0x0086a80000300800 */
[----:B------:R3:W2:Y:S04]  /*1b1e0*/  LDL.LU R54, [R1+0x79c] ;  /* 0x00079c0001367983 */ /* 0x0006a80000300800 */
[----:B------:R3:W2:Y:S04]  /*1b1f0*/  LDL.LU R51, [R1+0x798] ;  /* 0x0007980001337983 */ /* 0x0006a80000300800 */
[----:B------:R3:W2:Y:S04]  /*1b200*/  LDL.LU R48, [R1+0x794] ;  /* 0x0007940001307983 */ /* 0x0006a80000300800 */
[----:B------:R3:W3:Y:S04]  /*1b210*/  LDL.LU R45, [R1+0x790] ;  /* 0x00079000012d7983 */ /* 0x0006e80000300800 */
        /* <DEDUP_REMOVED lines=11> */
[----:B------:R-:W3:Y:S04]  /*1b2d0*/  LDL.LU R65, [R1+0xdc] ;  /* 0x0000dc0001417983 */ /* 0x000ee80000300800 */
[----:B------:R-:W3:Y:S04]  /*1b2e0*/  LDL.LU R64, [R1+0xd8] ;  /* 0x0000d80001407983 */ /* 0x000ee80000300800 */
[----:B------:R-:W4:Y:S04]  /*1b2f0*/  LDL.LU R62, [R1+0xd4] ;  /* 0x0000d400013e7983 */ /* 0x000f280000300800 */
[----:B------:R-:W4:Y:S04]  /*1b300*/  LDL.LU R61, [R1+0xd0] ;  /* 0x0000d000013d7983 */ /* 0x000f280000300800 */
[----:B-----5:R-:W5:Y:S04]  /*1b310*/  LDL.LU R59, [R1+0xcc] ;  /* 0x0000cc00013b7983 */ /* 0x020f680000300800 */
[----:B------:R-:W5:Y:S04]  /*1b320*/  LDL.LU R58, [R1+0xc8] ;  /* 0x0000c800013a7983 */ /* 0x000f680000300800 */
        /* <DEDUP_REMOVED lines=49> */
[----:B------:R-:W5:Y:S01]  /*1b640*/  LDL.LU R74, [R1] ;  /* 0x00000000014a7983 */ /* 0x000f620000300800 */
[C---:B------:R-:W-:Y:S01]  /*1b650*/  IMAD R4, R0.reuse, UR5, RZ ;  /* 0x0000000500047c24 */ /* 0x040fe2000f8e02ff */
[----:B------:R-:W-:-:S02]  /*1b660*/  LOP3.LUT R6, R0, 0x2, RZ, 0xfc, !PT ;  /* 0x0000000200067812 */ /* 0x000fc400078efcff */
[----:B------:R-:W-:Y:S01]  /*1b670*/  LEA.HI.X.SX32 R3, R3, UR13, 0x1, P5 ;  /* 0x0000000d03037c11 */ /* 0x000fe2000a8f0eff */
[----:B------:R-:W-:Y:S01]  /*1b680*/  VIADD R5, R4, UR5 ;  /* 0x0000000504057c36 */ /* 0x000fe20008000000 */
[----:B------:R-:W-:Y:S02]  /*1b690*/  ISETP.LT.AND P4, PT, R6, UR16, !P0 ;  /* 0x0000001006007c0c */ /* 0x000fe4000c781270 */
[CC--:B------:R-:W-:Y:S01]  /*1b6a0*/  LEA R110, P5, R4.reuse, R2.reuse, 0x1 ;  /* 0x00000002046e7211 */ /* 0x0c0fe200078a08ff */
[C---:B------:R-:W-:Y:S01]  /*1b6b0*/  VIADD R6, R5.reuse, UR5 ;  /* 0x0000000505067c36 */ /* 0x040fe20008000000 */
[C---:B------:R-:W-:Y:S02]  /*1b6c0*/  LEA R104, P6, R5.reuse, R2, 0x1 ;  /* 0x0000000205687211 */ /* 0x040fe400078c08ff */
[-C--:B------:R-:W-:Y:S01]  /*1b6d0*/  LEA.HI.X.SX32 R111, R4, R3.reuse, 0x1, P5 ;  /* 0x00000003046f7211 */ /* 0x080fe200028f0eff */
[----:B------:R-:W-:Y:S01]  /*1b6e0*/  VIADD R4, R6, UR5 ;  /* 0x0000000506047c36 */ /* 0x000fe20008000000 */
[----:B------:R-:W-:-:S02]  /*1b6f0*/  LEA.HI.X.SX32 R105, R5, R3, 0x1, P6 ;  /* 0x0000000305697211 */ /* 0x000fc400030f0eff */
[----:B------:R-:W-:Y:S01]  /*1b700*/  LOP3.LUT R7, R0, 0x3, RZ, 0xfc, !PT ;  /* 0x0000000300077812 */ /* 0x000fe200078efcff */
[----:B------:R-:W-:Y:S01]  /*1b710*/  VIADD R5, R4, UR5 ;  /* 0x0000000504057c36 */ /* 0x000fe20008000000 */
[----:B------:R-:W-:Y:S01]  /*1b720*/  F2FP.F16.F32.PACK_AB R106, R108, R107 ;  /* 0x0000006b6c6a723e */ /* 0x000fe200000000ff */
[----:B------:R1:W-:Y:S01]  /*1b730*/  STL.64 [R1+0x110], R104 ;  /* 0x0001106801007387 */ /* 0x0003e20000100a00 */
[----:B------:R-:W-:Y:S02]  /*1b740*/  ISETP.LT.AND P5, PT, R7, UR17, !P0 ;  /* 0x0000001107007c0c */ /* 0x000fe4000c7a1270 */
[----:B------:R-:W-:Y:S01]  /*1b750*/  LOP3.LUT R7, R0, 0x4, RZ, 0xfc, !PT ;  /* 0x0000000400077812 */ /* 0x000fe200078efcff */
[----:B------:R-:W-:Y:S01]  /*1b760*/  STL.64 [R1+0x118], R110 ;  /* 0x0001186e01007387 */ /* 0x000fe20000100a00 */
[----:B------:R-:W-:Y:S02]  /*1b770*/  F2FP.F16.F32.PACK_AB R101, R103, R102 ;  /* 0x000000666765723e */ /* 0x000fe400000000ff */
[----:B0-----:R-:W-:Y:S01]  /*1b780*/  ISETP.LT.AND P2, PT, R7, UR4, !P0 ;  /* 0x0000000407007c0c */ /* 0x001fe2000c741270 */
[----:B------:R-:W0:Y:S01]  /*1b790*/  LDCU UR4, c[0x0][0x39c] ;  /* 0x00007380ff0477ac */ /* 0x000e220008000800 */
[----:B------:R-:W-:-:S02]  /*1b7a0*/  F2FP.F16.F32.PACK_AB R69, R81, R80 ;  /* 0x000000505145723e */ /* 0x000fc400000000ff */
[----:B--2---:R-:W-:Y:S02]  /*1b7b0*/  F2FP.F16.F32.PACK_AB R66, R68, R67 ;  /* 0x000000434442723e */ /* 0x004fe400000000ff */
[----:B-1----:R-:W-:-:S04]  /*1b7c0*/  LEA R104, P6, R6, R2, 0x1 ;  /* 0x0000000206687211 */ /* 0x002fc800078c08ff */
[----:B------:R-:W-:-:S05]  /*1b7d0*/  LEA.HI.X.SX32 R105, R6, R3, 0x1, P6 ;  /* 0x0000000306697211 */ /* 0x000fca00030f0eff */
[----:B------:R1:W-:Y:S04]  /*1b7e0*/  STL.64 [R1+0x108], R104 ;  /* 0x0001086801007387 */ /* 0x0003e80000100a00 */
[----:B------:R-:W-:Y:S01]  /*1b7f0*/  STL [R1+0x19c], R106 ;  /* 0x00019c6a01007387 */ /* 0x000fe20000100800 */
[----:B-1----:R-:W-:-:S04]  /*1b800*/  LEA R104, P6, R4, R2, 0x1 ;  /* 0x0000000204687211 */ /* 0x002fc800078c08ff */
[----:B------:R-:W-:Y:S01]  /*1b810*/  LEA.HI.X.SX32 R105, R4, R3, 0x1, P6 ;  /* 0x0000000304697211 */ /* 0x000fe200030f0eff */
[C---:B------:R-:W-:Y:S01]  /*1b820*/  VIADD R4, R5.reuse, UR5 ;  /* 0x0000000505047c36 */ /* 0x040fe20008000000 */
[----:B------:R-:W-:-:S03]  /*1b830*/  LEA R6, P6, R5, R2, 0x1 ;  /* 0x0000000205067211 */ /* 0x000fc600078c08ff */
[----:B------:R-:W-:Y:S01]  /*1b840*/  STL.64 [R1+0x100], R104 ;  /* 0x0001006801007387 */ /* 0x000fe20000100a00 */
[----:B------:R-:W-:Y:S01]  /*1b850*/  LEA.HI.X.SX32 R7, R5, R3, 0x1, P6 ;  /* 0x0000000305077211 */ /* 0x000fe200030f0eff */
[C---:B------:R-:W-:Y:S02]  /*1b860*/  VIADD R5, R4.reuse, UR5 ;  /* 0x0000000504057c36 */ /* 0x040fe40008000000 */
[----:B------:R-:W-:Y:S04]  /*1b870*/  STL [R1+0x194], R101 ;  /* 0x0001946501007387 */ /* 0x000fe80000100800 */
[----:B------:R1:W-:Y:S04]  /*1b880*/  STL.64 [R1+0xf8], R6 ;  /* 0x0000f80601007387 */ /* 0x0003e80000100a00 */
[----:B------:R-:W-:Y:S04]  /*1b890*/  STL [R1+0x18c], R69 ;  /* 0x00018c4501007387 */ /* 0x000fe80000100800 */
[----:B------:R-:W-:Y:S01]  /*1b8a0*/  STL [R1+0x184], R66 ;  /* 0x0001844201007387 */ /* 0x000fe20000100800 */
[----:B-1----:R-:W-:-:S02]  /*1b8b0*/  LEA R6, P6, R4, R2, 0x1 ;  /* 0x0000000204067211 */ /* 0x002fc400078c08ff */
[----:B---3--:R-:W-:Y:S02]  /*1b8c0*/  F2FP.F16.F32.PACK_AB R63, R65, R64 ;  /* 0x00000040413f723e */ /* 0x008fe400000000ff */
[----:B------:R-:W-:Y:S01]  /*1b8d0*/  LEA.HI.X.SX32 R7, R4, R3, 0x1, P6 ;  /* 0x0000000304077211 */ /* 0x000fe200030f0eff */
[----:B------:R-:W-:-:S04]  /*1b8e0*/  VIADD R4, R5, UR5 ;  /* 0x0000000505047c36 */ /* 0x000fc80008000000 */
[----:B------:R1:W-:Y:S01]  /*1b8f0*/  STL.64 [R1+0xe8], R6 ;  /* 0x0000e80601007387 */ /* 0x0003e20000100a00 */
[----:B----4-:R-:W-:-:S03]  /*1b900*/  F2FP.F16.F32.PACK_AB R60, R62, R61 ;  /* 0x0000003d3e3c723e */ /* 0x010fc600000000ff */
[----:B------:R-:W-:Y:S04]  /*1b910*/  STL [R1+0x17c], R63 ;  /* 0x00017c3f01007387 */ /* 0x000fe80000100800 */
[----:B------:R-:W-:Y:S01]  /*1b920*/  STL [R1+0x178], R60 ;  /* 0x0001783c01007387 */ /* 0x000fe20000100800 */
[----:B-----5:R-:W-:Y:S02]  /*1b930*/  F2FP.F16.F32.PACK_AB R57, R59, R58 ;  /* 0x0000003a3b39723e */ /* 0x020fe400000000ff */
[----:B-1----:R-:W-:-:S04]  /*1b940*/  LEA R6, P6, R5, R2, 0x1 ;  /* 0x0000000205067211 */ /* 0x002fc800078c08ff */
[----:B------:R-:W-:Y:S01]  /*1b950*/  LEA.HI.X.SX32 R7, R5, R3, 0x1, P6 ;  /* 0x0000000305077211 */ /* 0x000fe200030f0eff */
[----:B------:R-:W-:Y:S01]  /*1b960*/  VIADD R5, R4, UR5 ;  /* 0x0000000504057c36 */ /* 0x000fe20008000000 */
[----:B------:R-:W-:-:S03]  /*1b970*/  F2FP.F16.F32.PACK_AB R54, R56, R55 ;  /* 0x000000373836723e */ /* 0x000fc600000000ff */
[----:B------:R1:W-:Y:S04]  /*1b980*/  STL.64 [R1+0xd8], R6 ;  /* 0x0000d80601007387 */ /* 0x0003e80000100a00 */
[----:B------:R-:W-:Y:S01]  /*1b990*/  STL [R1+0x174], R57 ;  /* 0x0001743901007387 */ /* 0x000fe20000100800 */
[----:B------:R-:W-:-:S03]  /*1b9a0*/  F2FP.F16.F32.PACK_AB R51, R53, R52 ;  /* 0x000000343533723e */ /* 0x000fc600000000ff */
[----:B------:R-:W-:Y:S01]  /*1b9b0*/  STL [R1+0x170], R54 ;  /* 0x0001703601007387 */ /* 0x000fe20000100800 */
[----:B-1----:R-:W-:Y:S02]  /*1b9c0*/  LEA R6, P6, R4, R2, 0x1 ;  /* 0x0000000204067211 */ /* 0x002fe400078c08ff */
[----:B------:R-:W-:Y:S02]  /*1b9d0*/  F2FP.F16.F32.PACK_AB R48, R50, R49 ;  /* 0x000000313230723e */ /* 0x000fe400000000ff */
        /* <DEDUP_REMOVED lines=10> */
[----:B------:R-:W-:-:S04]  /*1ba80*/  VIADD R5, R4, UR5 ;  /* 0x0000000504057c36 */ /* 0x000fc80008000000 */
[----:B------:R1:W-:Y:S01]  /*1ba90*/  STL.64 [R1+0xb8], R6 ;  /* 0x0000b80601007387 */ /* 0x0003e20000100a00 */
[----:B------:R-:W-:-:S03]  /*1baa0*/  F2FP.F16.F32.PACK_AB R36, R38, R37 ;  /* 0x000000252624723e */ /* 0x000fc600000000ff */
[----:B------:R-:W-:Y:S04]  /*1bab0*/  STL [R1+0x160], R45 ;  /* 0x0001602d01007387 */ /* 0x000fe80000100800 */
[----:B------:R-:W-:Y:S01]  /*1bac0*/  STL [R1+0x158], R42 ;  /* 0x0001582a01007387 */ /* 0x000fe20000100800 */
[----:B------:R-:W-:Y:S02]  /*1bad0*/  F2FP.F16.F32.PACK_AB R33, R35, R34 ;  /* 0x000000222321723e */ /* 0x000fe400000000ff */
        /* <DEDUP_REMOVED lines=8> */
[C---:B-1----:R-:W-:Y:S02]  /*1bb60*/  LEA R6, P6, R5.reuse, R2, 0x1 ;  /* 0x0000000205067211 */ /* 0x042fe400078c08ff */
        /* <DEDUP_REMOVED lines=11> */
[----:B------:R-:W-:-:S04]  /*1bc20*/  VIADD R4, R5, UR5 ;  /* 0x0000000505047c36 */ /* 0x000fc80008000000 */
[----:B------:R1:W-:Y:S01]  /*1bc30*/  STL.64 [R1+0x88], R6 ;  /* 0x0000880601007387 */ /* 0x0003e20000100a00 */
[----:B------:R-:W-:-:S03]  /*1bc40*/  F2FP.F16.F32.PACK_AB R12, R14, R13 ;  /* 0x0000000d0e0c723e */ /* 0x000fc600000000ff */
[----:B------:R-:W-:Y:S04]  /*1bc50*/  STL [R1+0x134], R27 ;  /* 0x0001341b01007387 */ /* 0x000fe80000100800 */
[----:B------:R-:W-:Y:S01]  /*1bc60*/  STL [R1+0x12c], R24 ;  /* 0x00012c1801007387 */ /* 0x000fe20000100800 */
[----:B-1----:R-:W-:-:S04]  /*1bc70*/  LEA R6, P6, R5, R2, 0x1 ;  /* 0x0000000205067211 */ /* 0x002fc800078c08ff */
[----:B------:R-:W-:Y:S01]  /*1bc80*/  LEA.HI.X.SX32 R7, R5, R3, 0x1, P6 ;  /* 0x0000000305077211 */ /* 0x000fe200030f0eff */
[----:B------:R-:W-:Y:S01]  /*1bc90*/  VIADD R5, R4, UR5 ;  /* 0x0000000504057c36 */ /* 0x000fe20008000000 */
[----:B------:R-:W-:-:S03]  /*1bca0*/  F2FP.F16.F32.PACK_AB R100, R9, R8 ;  /* 0x000000080964723e */ /* 0x000fc600000000ff */
[----:B------:R1:W-:Y:S01]  /*1bcb0*/  STL.64 [R1+0x78], R6 ;  /* 0x0000780601007387 */ /* 0x0003e20000100a00 */
[----:B------:R-:W-:-:S03]  /*1bcc0*/  VIADD R69, R5, UR5 ;  /* 0x0000000505457c36 */ /* 0x000fc60008000000 */
[----:B------:R-:W-:Y:S01]  /*1bcd0*/  STL [R1+0x124], R21 ;  /* 0x0001241501007387 */ /* 0x000fe20000100800 */
[----:B------:R-:W-:Y:S01]  /*1bce0*/  VIADD R68, R69, UR5 ;  /* 0x0000000545447c36 */ /* 0x000fe20008000000 */
[----:B------:R-:W-:Y:S02]  /*1bcf0*/  F2FP.F16.F32.PACK_AB R95, R99, R98 ;  /* 0x00000062635f723e */ /* 0x000fe400000000ff */
[----:B------:R-:W-:Y:S01]  /*1bd00*/  STL [R1+0x120], R18 ;  /* 0x0001201201007387 */ /* 0x000fe20000100800 */
[----:B-1----:R-:W-:Y:S02]  /*1bd10*/  LEA R6, P6, R4, R2, 0x1 ;  /* 0x0000000204067211 */ /* 0x002fe400078c08ff */
[----:B------:R-:W-:Y:S02]  /*1bd20*/  F2FP.F16.F32.PACK_AB R92, R94, R93 ;  /* 0x0000005d5e5c723e */ /* 0x000fe400000000ff */
[----:B------:R-:W-:Y:S02]  /*1bd30*/  LEA.HI.X.SX32 R7, R4, R3, 0x1, P6 ;  /* 0x0000000304077211 */ /* 0x000fe400030f0eff */
[----:B------:R-:W-:-:S02]  /*1bd40*/  F2FP.F16.F32.PACK_AB R4, R11, R10 ;  /* 0x0000000a0b04723e */ /* 0x000fc400000000ff */
[----:B------:R-:W-:Y:S01]  /*1bd50*/  F2FP.F16.F32.PACK_AB R89, R91, R90 ;  /* 0x0000005a5b59723e */ /* 0x000fe200000000ff */
[----:B------:R1:W-:Y:S04]  /*1bd60*/  STL.64 [R1+0x68], R6 ;  /* 0x0000680601007387 */ /* 0x0003e80000100a00 */
[----:B------:R-:W-:Y:S01]  /*1bd70*/  STL [R1+0xf0], R15 ;  /* 0x0000f00f01007387 */ /* 0x000fe20000100800 */
[----:B------:R-:W-:-:S03]  /*1bd80*/  F2FP.F16.F32.PACK_AB R86, R88, R87 ;  /* 0x000000575856723e */ /* 0x000fc600000000ff */
[----:B------:R-:W-:Y:S01]  /*1bd90*/  STL [R1+0xe4], R12 ;  /* 0x0000e40c01007387 */ /* 0x000fe20000100800 */
[----:B-1----:R-:W-:-:S03]  /*1bda0*/  LEA R6, P6, R5, R2, 0x1 ;  /* 0x0000000205067211 */ /* 0x002fc600078c08ff */
[----:B------:R-:W-:Y:S01]  /*1bdb0*/  STL [R1+0xd4], R4 ;  /* 0x0000d40401007387 */ /* 0x000fe20000100800 */
[----:B------:R-:W-:Y:S02]  /*1bdc0*/  F2FP.F16.F32.PACK_AB R83, R85, R84 ;  /* 0x000000545553723e */ /* 0x000fe400000000ff */
[----:B------:R-:W-:Y:S02]  /*1bdd0*/  LEA.HI.X.SX32 R7, R5, R3, 0x1, P6 ;  /* 0x0000000305077211 */ /* 0x000fe400030f0eff */
[----:B------:R-:W-:-:S03]  /*1bde0*/  LEA R80, P6, R69, R2, 0x1 ;  /* 0x0000000245507211 */ /* 0x000fc600078c08ff */
[----:B------:R1:W-:Y:S01]  /*1bdf0*/  STL.64 [R1+0x58], R6 ;  /* 0x0000580601007387 */ /* 0x0003e20000100a00 */
[----:B------:R-:W-:Y:S01]  /*1be00*/  LEA.HI.X.SX32 R81, R69, R3, 0x1, P6 ;  /* 0x0000000345517211 */ /* 0x000fe200030f0eff */
[----:B------:R-:W-:Y:S01]  /*1be10*/  VIADD R69, R68, UR5 ;  /* 0x0000000544457c36 */ /* 0x000fe20008000000 */
[----:B------:R-:W-:Y:S01]  /*1be20*/  F2FP.F16.F32.PACK_AB R79, R82, R72 ;  /* 0x00000048524f723e */ /* 0x000fe200000000ff */
[----:B------:R-:W-:Y:S04]  /*1be30*/  STL [R1+0xc4], R100 ;  /* 0x0000c46401007387 */ /* 0x000fe80000100800 */
[----:B------:R2:W-:Y:S01]  /*1be40*/  STL.64 [R1+0x48], R80 ;  /* 0x0000485001007387 */ /* 0x0005e20000100a00 */
[----:B------:R-:W-:-:S03]  /*1be50*/  F2FP.F16.F32.PACK_AB R76, R78, R77 ;  /* 0x0000004d4e4c723e */ /* 0x000fc600000000ff */
[----:B------:R-:W-:Y:S01]  /*1be60*/  STL [R1+0xb4], R95 ;  /* 0x0000b45f01007387 */ /* 0x000fe20000100800 */
[C---:B------:R-:W-:Y:S02]  /*1be70*/  PRMT R71, R76.reuse, 0x7632, R71 ;  /* 0x000076324c477816 */ /* 0x040fe40000000047 */
[----:B------:R-:W-:Y:S01]  /*1be80*/  PRMT R70, R76, 0x7610, R70 ;  /* 0x000076104c467816 */ /* 0x000fe20000000046 */
[----:B-1----:R-:W1:Y:S01]  /*1be90*/  LDTM.x64 R4, tmem[UR10+0x40] ;  /* 0x0000400a000479ee */ /* 0x002e620008340000 */
[----:B------:R-:W-:Y:S02]  /*1bea0*/  F2FP.F16.F32.PACK_AB R73, R75, R74 ;  /* 0x0000004a4b49723e */ /* 0x000fe400000000ff */
[C---:B--2---:R-:W-:Y:S02]  /*1beb0*/  LEA R80, P6, R68.reuse, R2, 0x1 ;  /* 0x0000000244507211 */ /* 0x044fe400078c08ff */
[----:B------:R-:W-:Y:S02]  /*1bec0*/  PRMT R97, R73, 0x7610, R97 ;  /* 0x0000761049617816 */ /* 0x000fe40000000061 */
[----:B------:R-:W-:Y:S01]  /*1bed0*/  LEA.HI.X.SX32 R81, R68, R3, 0x1, P6 ;  /* 0x0000000344517211 */ /* 0x000fe200030f0eff */
[----:B------:R-:W-:Y:S01]  /*1bee0*/  VIADD R68, R69, UR5 ;  /* 0x0000000545447c36 */ /* 0x000fe20008000000 */
[----:B------:R-:W-:-:S03]  /*1bef0*/  PRMT R96, R73, 0x7632, R96 ;  /* 0x0000763249607816 */ /* 0x000fc60000000060 */
[----:B------:R2:W-:Y:S04]  /*1bf00*/  STL.64 [R1+0x40], R80 ;  /* 0x0000405001007387 */ /* 0x0005e80000100a00 */
[----:B------:R-:W-:Y:S04]  /*1bf10*/  STL [R1+0xa4], R92 ;  /* 0x0000a45c01007387 */ /* 0x000fe80000100800 */
[----:B------:R-:W-:Y:S01]  /*1bf20*/  STL [R1+0xa0], R89 ;  /* 0x0000a05901007387 */ /* 0x000fe20000100800 */
[----:B-1----:R-:W-:Y:S02]  /*1bf30*/  F2FP.F16.F32.PACK_AB R66, R67, R66 ;  /* 0x000000424342723e */ /* 0x002fe400000000ff */
[----:B--2---:R-:W-:-:S02]  /*1bf40*/  LEA R80, P6, R69, R2, 0x1 ;  /* 0x0000000245507211 */ /* 0x004fc400078c08ff */
[----:B------:R-:W-:Y:S02]  /*1bf50*/  F2FP.F16.F32.PACK_AB R64, R65, R64 ;  /* 0x000000404140723e */ /* 0x000fe400000000ff */
[----:B------:R-:W-:Y:S01]  /*1bf60*/  LEA.HI.X.SX32 R81, R69, R3, 0x1, P6 ;  /* 0x0000000345517211 */ /* 0x000fe200030f0eff */
[----:B------:R-:W-:Y:S01]  /*1bf70*/  VIADD R69, R68, UR5 ;  /* 0x0000000544457c36 */ /* 0x000fe20008000000 */
[----:B------:R-:W-:Y:S02]  /*1bf80*/  F2FP.F16.F32.PACK_AB R62, R63, R62 ;  /* 0x0000003e3f3e723e */ /* 0x000fe400000000ff */
[----:B------:R-:W-:Y:S01]  /*1bf90*/  F2FP.F16.F32.PACK_AB R60, R61, R60 ;  /* 0x0000003c3d3c723e */ /* 0x000fe200000000ff */
[----:B------:R1:W-:Y:S01]  /*1bfa0*/  STL.64 [R1+0x30], R80 ;  /* 0x0000305001007387 */ /* 0x0003e20000100a00 */
[----:B------:R-:W-:Y:S02]  /*1bfb0*/  F2FP.F16.F32.PACK_AB R58, R59, R58 ;  /* 0x0000003a3b3a723e */ /* 0x000fe400000000ff */
[----:B------:R-:W-:Y:S01]  /*1bfc0*/  F2FP.F16.F32.PACK_AB R56, R57, R56 ;  /* 0x000000383938723e */ /* 0x000fe200000000ff */
[----:B------:R-:W-:Y:S01]  /*1bfd0*/  STL [R1+0x90], R86 ;  /* 0x0000905601007387 */ /* 0x000fe20000100800 */
[----:B------:R-:W-:-:S02]  /*1bfe0*/  F2FP.F16.F32.PACK_AB R54, R55, R54 ;  /* 0x000000363736723e */ /* 0x000fc400000000ff */
[----:B------:R-:W-:Y:S01]  /*1bff0*/  F2FP.F16.F32.PACK_AB R52, R53, R52 ;  /* 0x000000343534723e */ /* 0x000fe200000000ff */
[----:B------:R-:W-:Y:S01]  /*1c000*/  STL [R1+0x84], R83 ;  /* 0x0000845301007387 */ /* 0x000fe20000100800 */
[----:B------:R-:W-:Y:S02]  /*1c010*/  F2FP.F16.F32.PACK_AB R50, R51, R50 ;  /* 0x000000323332723e */ /* 0x000fe400000000ff */
[----:B------:R-:W-:Y:S01]  /*1c020*/  F2FP.F16.F32.PACK_AB R48, R49, R48 ;  /* 0x000000303130723e */ /* 0x000fe200000000ff */
[----:B------:R-:W-:Y:S01]  /*1c030*/  STL [R1+0x80], R79 ;  /* 0x0000804f01007387 */ /* 0x000fe20000100800 */
[C---:B-1----:R-:W-:Y:S02]  /*1c040*/  LEA R80, P6, R68.reuse, R2, 0x1 ;  /* 0x0000000244507211 */ /* 0x042fe400078c08ff */
[----:B------:R-:W-:Y:S02]  /*1c050*/  F2FP.F16.F32.PACK_AB R46, R47, R46 ;  /* 0x0000002e2f2e723e */ /* 0x000fe400000000ff */
[----:B------:R-:W-:Y:S01]  /*1c060*/  LEA.HI.X.SX32 R81, R68, R3, 0x1, P6 ;  /* 0x0000000344517211 */ /* 0x000fe200030f0eff */
[C---:B------:R-:W-:Y:S01]  /*1c070*/  VIADD R68, R69.reuse, UR5 ;  /* 0x0000000545447c36 */ /* 0x040fe20008000000 */
[----:B------:R-:W-:-:S02]  /*1c080*/  LEA R72, P6, R69, R2, 0x1 ;  /* 0x0000000245487211 */ /* 0x000fc400078c08ff */
[----:B------:R-:W-:Y:S01]  /*1c090*/  F2FP.F16.F32.PACK_AB R44, R45, R44 ;  /* 0x0000002c2d2c723e */ /* 0x000fe200000000ff */
[----:B------:R-:W-:Y:S01]  /*1c0a0*/  STL.64 [R1+0x20], R80 ;  /* 0x0000205001007387 */ /* 0x000fe20000100a00 */
        /* <DEDUP_REMOVED lines=10> */
[----:B------:R2:W-:Y:S01]  /*1c150*/  STL [R1+0x1ec], R64 ;  /* 0x0001ec4001007387 */ /* 0x0005e20000100800 */
[----:B------:R-:W-:Y:S02]  /*1c160*/  F2FP.F16.F32.PACK_AB R33, R31, R30 ;  /* 0x0000001e1f21723e */ /* 0x000fe400000000ff */
[----:B------:R-:W-:Y:S02]  /*1c170*/  F2FP.F16.F32.PACK_AB R28, R29, R28 ;  /* 0x0000001c1d1c723e */ /* 0x000fe400000000ff */
[----:B-1----:R-:W-:Y:S02]  /*1c180*/  LEA R72, P6, R68, R2, 0x1 ;  /* 0x0000000244487211 */ /* 0x002fe400078c08ff */
[----:B------:R-:W-:Y:S02]  /*1c190*/  PRMT R30, R70, 0x7610, R30 ;  /* 0x00007610461e7816 */ /* 0x000fe4000000001e */
[----:B------:R-:W-:-:S02]  /*1c1a0*/  LEA.HI.X.SX32 R73, R68, R3, 0x1, P6 ;  /* 0x0000000344497211 */ /* 0x000fc400030f0eff */
[C---:B------:R-:W-:Y:S01]  /*1c1b0*/  LEA R124, P6, R69.reuse, R2, 0x1 ;  /* 0x00000002457c7211 */ /* 0x040fe200078c08ff */
[----:B--2---:R-:W-:Y:S01]  /*1c1c0*/  VIADD R64, R69, UR5 ;  /* 0x0000000545407c36 */ /* 0x004fe20008000000 */
[----:B------:R-:W-:Y:S01]  /*1c1d0*/  F2FP.F16.F32.PACK_AB R29, R27, R26 ;  /* 0x0000001a1b1d723e */ /* 0x000fe200000000ff */
[----:B------:R-:W-:Y:S01]  /*1c1e0*/  STL.64 [R1], R72 ;  /* 0x0000004801007387 */ /* 0x000fe20000100a00 */
[-C--:B------:R-:W-:Y:S02]  /*1c1f0*/  LEA.HI.X.SX32 R125, R69, R3.reuse, 0x1, P6 ;  /* 0x00000003457d7211 */ /* 0x080fe400030f0eff */
[C---:B------:R-:W-:Y:S01]  /*1c200*/  LEA R122, P6, R64.reuse, R2, 0x1 ;  /* 0x00000002407a7211 */ /* 0x040fe200078c08ff */
[----:B------:R-:W-:Y:S01]  /*1c210*/  STL [R1+0x1e8], R62 ;  /* 0x0001e83e01007387 */ /* 0x000fe20000100800 */
[----:B------:R-:W-:Y:S02]  /*1c220*/  F2FP.F16.F32.PACK_AB R24, R25, R24 ;  /* 0x000000181918723e */ /* 0x000fe400000000ff */
[----:B------:R-:W-:Y:S01]  /*1c230*/  LEA.HI.X.SX32 R123, R64, R3, 0x1, P6 ;  /* 0x00000003407b7211 */ /* 0x000fe200030f0eff */
[----:B------:R-:W-:Y:S01]  /*1c240*/  STL [R1+0x6dc], R124 ;  /* 0x0006dc7c01007387 */ /* 0x000fe20000100800 */
[----:B------:R-:W-:-:S02]  /*1c250*/  F2FP.F16.F32.PACK_AB R22, R23, R22 ;  /* 0x000000161716723e */ /* 0x000fc400000000ff */
[----:B------:R-:W-:Y:S01]  /*1c260*/  F2FP.F16.F32.PACK_AB R18, R19, R18 ;  /* 0x000000121312723e */ /* 0x000fe200000000ff */
[----:B------:R1:W-:Y:S01]  /*1c270*/  STL [R1+0x1e4], R60 ;  /* 0x0001e43c01007387 */ /* 0x0003e20000100800 */
[----:B------:R-:W-:Y:S02]  /*1c280*/  F2FP.F16.F32.PACK_AB R27, R17, R16 ;  /* 0x00000010111b723e */ /* 0x000fe400000000ff */
[----:B------:R-:W-:Y:S01]  /*1c290*/  F2FP.F16.F32.PACK_AB R26, R13, R12 ;  /* 0x0000000c0d1a723e */ /* 0x000fe200000000ff */
[----:B------:R-:W-:Y:S01]  /*1c2a0*/  STL [R1+0x6e8], R124 ;  /* 0x0006e87c01007387 */ /* 0x000fe20000100800 */
[----:B------:R-:W-:Y:S02]  /*1c2b0*/  F2FP.F16.F32.PACK_AB R25, R11, R10 ;  /* 0x0000000a0b19723e */ /* 0x000fe400000000ff */
[----:B------:R-:W-:Y:S01]  /*1c2c0*/  F2FP.F16.F32.PACK_AB R23, R7, R6 ;  /* 0x000000060717723e */ /* 0x000fe200000000ff */
[----:B------:R-:W-:Y:S01]  /*1c2d0*/  STL [R1+0x6d8], R125 ;  /* 0x0006d87d01007387 */ /* 0x000fe20000100800 */
[----:B-1----:R-:W-:-:S03]  /*1c2e0*/  VIADD R60, R64, UR5 ;  /* 0x00000005403c7c36 */ /* 0x002fc60008000000 */
[----:B------:R-:W-:Y:S04]  /*1c2f0*/  STL [R1+0x1e0], R58 ;  /* 0x0001e03a01007387 */ /* 0x000fe80000100800 */
[----:B------:R-:W-:Y:S01]  /*1c300*/  STL [R1+0x6d4], R122 ;  /* 0x0006d47a01007387 */ /* 0x000fe20000100800 */
[----:B------:R-:W-:-:S03]  /*1c310*/  LEA R120, P6, R60, R2, 0x1 ;  /* 0x000000023c787211 */ /* 0x000fc600078c08ff */
[----:B------:R1:W-:Y:S01]  /*1c320*/  STL [R1+0x1dc], R56 ;  /* 0x0001dc3801007387 */ /* 0x0003e20000100800 */
[----:B------:R-:W-:-:S03]  /*1c330*/  LEA.HI.X.SX32 R121, R60, R3, 0x1, P6 ;  /* 0x000000033c797211 */ /* 0x000fc600030f0eff */
[----:B------:R-:W-:Y:S04]  /*1c340*/  STL [R1+0x6ec], R122 ;  /* 0x0006ec7a01007387 */ /* 0x000fe80000100800 */
[----:B------:R-:W-:Y:S01]  /*1c350*/  STL [R1+0x6f8], R122 ;  /* 0x0006f87a01007387 */ /* 0x000fe20000100800 */
[----:B-1----:R-:W-:-:S03]  /*1c360*/  VIADD R56, R60, UR5 ;  /* 0x000000053c387c36 */ /* 0x002fc60008000000 */
[----:B------:R-:W-:Y:S04]  /*1c370*/  STL [R1+0x6d0], R123 ;  /* 0x0006d07b01007387 */ /* 0x000fe80000100800 */
[----:B------:R-:W-:Y:S01]  /*1c380*/  STL [R1+0x750], R122 ;  /* 0x0007507a01007387 */ /* 0x000fe20000100800 */
[----:B------:R-:W-:-:S03]  /*1c390*/  LEA R118, P6, R56, R2, 0x1 ;  /* 0x0000000238767211 */ /* 0x000fc600078c08ff */
[----:B------:R-:W-:Y:S01]  /*1c3a0*/  STL [R1+0x1d8], R54 ;  /* 0x0001d83601007387 */ /* 0x000fe20000100800 */
[----:B------:R-:W-:-:S03]  /*1c3b0*/  LEA.HI.X.SX32 R119, R56, R3, 0x1, P6 ;  /* 0x0000000338777211 */ /* 0x000fc600030f0eff */
[----:B------:R-:W-:Y:S04]  /*1c3c0*/  STL.64 [R1+0x6e0], R120 ;  /* 0x0006e07801007387 */ /* 0x000fe80000100a00 */
[----:B------:R1:W-:Y:S04]  /*1c3d0*/  STL [R1+0x1d4], R52 ;  /* 0x0001d43401007387 */ /* 0x0003e80000100800 */
[----:B------:R-:W-:Y:S04]  /*1c3e0*/  STL [R1+0x1cc], R50 ;  /* 0x0001cc3201007387 */ /* 0x000fe80000100800 */
[----:B------:R-:W-:Y:S01]  /*1c3f0*/  STL.64 [R1+0x6f0], R118 ;  /* 0x0006f07601007387 */ /* 0x000fe20000100a00 */
[----:B-1----:R-:W-:-:S03]  /*1c400*/  VIADD R52, R56, UR5 ;  /* 0x0000000538347c36 */ /* 0x002fc60008000000 */
[----:B------:R1:W-:Y:S02]  /*1c410*/  STL [R1+0x1c4], R48 ;  /* 0x0001c43001007387 */ /* 0x0003e40000100800 */
[C---:B------:R-:W-:Y:S02]  /*1c420*/  LEA R116, P6, R52.reuse, R2, 0x1 ;  /* 0x0000000234747211 */ /* 0x040fe400078c08ff */
[----:B------:R-:W-:Y:S02]  /*1c430*/  STL [R1+0x760], R119 ;  /* 0x0007607701007387 */ /* 0x000fe40000100800 */
[C---:B------:R-:W-:Y:S02]  /*1c440*/  LEA.HI.X.SX32 R117, R52.reuse, R3, 0x1, P6 ;  /* 0x0000000334757211 */ /* 0x040fe400030f0eff */
[----:B------:R-:W-:Y:S01]  /*1c450*/  STL [R1+0x1bc], R46 ;  /* 0x0001bc2e01007387 */ /* 0x000fe20000100800 */
[----:B-1----:R-:W-:-:S03]  /*1c460*/  VIADD R48, R52, UR5 ;  /* 0x0000000534307c36 */ /* 0x002fc60008000000 */
[----:B------:R-:W-:Y:S04]  /*1c470*/  STL [R1+0x708], R116 ;  /* 0x0007087401007387 */ /* 0x000fe80000100800 */
[----:B------:R1:W-:Y:S01]  /*1c480*/  STL [R1+0x1b4], R44 ;  /* 0x0001b42c01007387 */ /* 0x0003e20000100800 */
[----:B------:R-:W-:-:S03]  /*1c490*/  LEA R114, P6, R48, R2, 0x1 ;  /* 0x0000000230727211 */ /* 0x000fc600078c08ff */
[----:B------:R-:W-:Y:S01]  /*1c4a0*/  STL [R1+0x6fc], R117 ;  /* 0x0006fc7501007387 */ /* 0x000fe20000100800 */
[----:B------:R-:W-:-:S03]  /*1c4b0*/  LEA.HI.X.SX32 R115, R48, R3, 0x1, P6 ;  /* 0x0000000330737211 */ /* 0x000fc600030f0eff */
[----:B------:R-:W-:Y:S01]  /*1c4c0*/  STL [R1+0x70c], R117 ;  /* 0x00070c7501007387 */ /* 0x000fe20000100800 */
[----:B-1----:R-:W-:-:S03]  /*1c4d0*/  VIADD R44, R48, UR5 ;  /* 0x00000005302c7c36 */ /* 0x002fc60008000000 */
[----:B------:R-:W-:Y:S02]  /*1c4e0*/  STL [R1+0x718], R117 ;  /* 0x0007187501007387 */ /* 0x000fe40000100800 */
[C---:B------:R-:W-:Y:S02]  /*1c4f0*/  LEA R112, P6, R44.reuse, R2, 0x1 ;  /* 0x000000022c707211 */ /* 0x040fe400078c08ff */
[----:B------:R-:W-:Y:S02]  /*1c500*/  STL [R1+0x1ac], R42 ;  /* 0x0001ac2a01007387 */ /* 0x000fe40000100800 */
[----:B------:R-:W-:Y:S02]  /*1c510*/  LEA.HI.X.SX32 R113, R44, R3, 0x1, P6 ;  /* 0x000000032c717211 */ /* 0x000fe400030f0eff */
[----:B------:R1:W-:Y:S04]  /*1c520*/  STL.64 [R1+0x700], R114 ;  /* 0x0007007201007387 */ /* 0x0003e80000100a00 */
[----:B------:R2:W-:Y:S04]  /*1c530*/  STL [R1+0x1a4], R40 ;  /* 0x0001a42801007387 */ /* 0x0005e80000100800 */
[----:B------:R3:W-:Y:S04]  /*1c540*/  STL [R1+0x754], R114 ;  /* 0x0007547201007387 */ /* 0x0007e80000100800 */
[----:B------:R-:W-:Y:S01]  /*1c550*/  STL [R1+0x198], R38 ;  /* 0x0001982601007387 */ /* 0x000fe20000100800 */
[----:B-1----:R-:W-:Y:S01]  /*1c560*/  PRMT R115, R30, 0x7610, R115 ;  /* 0x000076101e737816 */ /* 0x002fe20000000073 */
[----:B--2---:R-:W-:-:S02]  /*1c570*/  VIADD R40, R44, UR5 ;  /* 0x000000052c287c36 */ /* 0x004fc40008000000 */
[----:B------:R-:W-:Y:S01]  /*1c580*/  STL.64 [R1+0x710], R112 ;  /* 0x0007107001007387 */ /* 0x000fe20000100a00 */
[----:B---3--:R-:W-:Y:S02]  /*1c590*/  PRMT R114, R96, 0x7610, R114 ;  /* 0x0000761060727816 */ /* 0x008fe40000000072 */
[----:B------:R-:W-:Y:S01]  /*1c5a0*/  PRMT R123, R115, 0x7610, R123 ;  /* 0x00007610737b7816 */ /* 0x000fe2000000007b */
[----:B------:R1:W-:Y:S01]  /*1c5b0*/  STL [R1+0x190], R36 ;  /* 0x0001902401007387 */ /* 0x0003e20000100800 */
[----:B------:R-:W-:Y:S02]  /*1c5c0*/  LEA R110, P6, R40, R2, 0x1 ;  /* 0x00000002286e7211 */ /* 0x000fe400078c08ff */
[----:B------:R-:W-:Y:S01]  /*1c5d0*/  PRMT R122, R114, 0x7610, R122 ;  /* 0x00007610727a7816 */ /* 0x000fe2000000007a */
[----:B------:R-:W-:Y:S01]  /*1c5e0*/  STL [R1+0x188], R34 ;  /* 0x0001882201007387 */ /* 0x000fe20000100800 */
[----:B------:R-:W-:-:S03]  /*1c5f0*/  LEA.HI.X.SX32 R111, R40, R3, 0x1, P6 ;  /* 0x00000003286f7211 */ /* 0x000fc600030f0eff */
[----:B------:R2:W-:Y:S01]  /*1c600*/  STL [R1+0x728], R110 ;  /* 0x0007286e01007387 */ /* 0x0005e20000100800 */
[----:B-1----:R-:W-:-:S03]  /*1c610*/  VIADD R36, R40, UR5 ;  /* 0x0000000528247c36 */ /* 0x002fc60008000000 */
[----:B------:R1:W-:Y:S02]  /*1c620*/  STL [R1+0x180], R32 ;  /* 0x0001802001007387 */ /* 0x0003e40000100800 */
[C---:B------:R-:W-:Y:S02]  /*1c630*/  LEA R108, P6, R36.reuse, R2, 0x1 ;  /* 0x00000002246c7211 */ /* 0x040fe400078c08ff */
[----:B------:R-:W-:Y:S01]  /*1c640*/  STL [R1+0x71c], R111 ;  /* 0x00071c6f01007387 */ /* 0x000fe20000100800 */
[----:B--2---:R-:W-:Y:S02]  /*1c650*/  PRMT R110, R97, 0x7610, R110 ;  /* 0x00007610616e7816 */ /* 0x004fe4000000006e */
[----:B------:R-:W-:Y:S01]  /*1c660*/  LEA.HI.X.SX32 R109, R36, R3, 0x1, P6 ;  /* 0x00000003246d7211 */ /* 0x000fe200030f0eff */
[----:B------:R-:W-:Y:S01]  /*1c670*/  STL [R1+0x72c], R111 ;  /* 0x00072c6f01007387 */ /* 0x000fe20000100800 */
[----:B------:R-:W-:Y:S01]  /*1c680*/  PRMT R118, R110, 0x7610, R118 ;  /* 0x000076106e767816 */ /* 0x000fe20000000076 */
[----:B-1----:R-:W-:-:S02]  /*1c690*/  VIADD R32, R36, UR5 ;  /* 0x0000000524207c36 */ /* 0x002fc40008000000 */
[----:B------:R1:W-:Y:S01]  /*1c6a0*/  STL [R1+0x740], R111 ;  /* 0x0007406f01007387 */ /* 0x0003e20000100800 */
[----:B------:R-:W-:Y:S02]  /*1c6b0*/  PRMT R31, R118, 0x7610, R31 ;  /* 0x00007610761f7816 */ /* 0x000fe4000000001f */
[C---:B------:R-:W-:Y:S01]  /*1c6c0*/  LEA R106, P6, R32.reuse, R2, 0x1 ;  /* 0x00000002206a7211 */ /* 0x040fe200078c08ff */
[----:B------:R-:W-:Y:S03]  /*1c6d0*/  STL [R1+0x164], R33 ;  /* 0x0001642101007387 */ /* 0x000fe60000100800 */
[----:B------:R-:W-:Y:S01]  /*1c6e0*/  LEA.HI.X.SX32 R107, R32, R3, 0x1, P6 ;  /* 0x00000003206b7211 */ /* 0x000fe200030f0eff */
[----:B------:R-:W-:Y:S01]  /*1c6f0*/  STL.64 [R1+0x720], R108 ;  /* 0x0007206c01007387 */ /* 0x000fe20000100a00 */
[----:B-1----:R-:W-:-:S03]  /*1c700*/  PRMT R111, R71, 0x7610, R111 ;  /* 0x00007610476f7816 */ /* 0x002fc6000000006f */
[----:B------:R1:W-:Y:S01]  /*1c710*/  STL [R1+0x15c], R28 ;  /* 0x00015c1c01007387 */ /* 0x0003e20000100800 */
[----:B------:R-:W-:-:S03]  /*1c720*/  PRMT R119, R111, 0x7610, R119 ;  /* 0x000076106f777816 */ /* 0x000fc60000000077 */
[----:B------:R-:W-:Y:S01]  /*1c730*/  STL.64 [R1+0x758], R108 ;  /* 0x0007586c01007387 */ /* 0x000fe20000100a00 */
[----:B------:R-:W-:-:S03]  /*1c740*/  PRMT R124, R119, 0x7610, R124 ;  /* 0x00007610777c7816 */ /* 0x000fc6000000007c */
[----:B------:R-:W-:Y:S01]  /*1c750*/  STL [R1+0x154], R29 ;  /* 0x0001541d01007387 */ /* 0x000fe20000100800 */
[----:B-1----:R-:W-:-:S03]  /*1c760*/  VIADD R28, R32, UR5 ;  /* 0x00000005201c7c36 */ /* 0x002fc60008000000 */
[----:B------:R1:W-:Y:S01]  /*1c770*/  STL [R1+0x14c], R24 ;  /* 0x00014c1801007387 */ /* 0x0003e20000100800 */
[----:B------:R-:W2:Y:S03]  /*1c780*/  LDTM.x64 R32, tmem[UR10+0x80] ;  /* 0x0000800a002079ee */ /* 0x000ea60008340000 */
[----:B------:R-:W-:Y:S01]  /*1c790*/  STL.64 [R1+0x730], R106 ;  /* 0x0007306a01007387 */ /* 0x000fe20000100a00 */
[----:B------:R-:W-:-:S03]  /*1c7a0*/  LEA R104, P6, R28, R2, 0x1 ;  /* 0x000000021c687211 */ /* 0x000fc600078c08ff */
[----:B------:R-:W-:Y:S01]  /*1c7b0*/  STL.64 [R1+0x748], R106 ;  /* 0x0007486a01007387 */ /* 0x000fe20000100a00 */
[C---:B------:R-:W-:Y:S01]  /*1c7c0*/  LEA.HI.X.SX32 R105, R28.reuse, R3, 0x1, P6 ;  /* 0x000000031c697211 */ /* 0x040fe200030f0eff */
[----:B-1----:R-:W-:Y:S01]  /*1c7d0*/  VIADD R24, R28, UR5 ;  /* 0x000000051c187c36 */ /* 0x002fe20008000000 */
[----:B------:R-:W-:Y:S02]  /*1c7e0*/  F2FP.F16.F32.PACK_AB R28, R21, R20 ;  /* 0x00000014151c723e */ /* 0x000fe400000000ff */
[----:B------:R-:W-:Y:S02]  /*1c7f0*/  F2FP.F16.F32.PACK_AB R21, R15, R14 ;  /* 0x0000000e0f15723e */ /* 0x000fe400000000ff */
[----:B------:R-:W-:-:S04]  /*1c800*/  LEA R102, P6, R24, R2, 0x1 ;  /* 0x0000000218667211 */ /* 0x000fc800078c08ff */
[----:B------:R-:W-:Y:S01]  /*1c810*/  LEA.HI.X.SX32 R103, R24, R3, 0x1, P6 ;  /* 0x0000000318677211 */ /* 0x000fe200030f0eff */
[----:B--2---:R-:W-:Y:S01]  /*1c820*/  STL [R1+0x6ac], R70 ;  /* 0x0006ac4601007387 */ /* 0x004fe20000100800 */
[----:B------:R-:W-:Y:S02]  /*1c830*/  F2FP.F16.F32.PACK_AB R20, R69, R68 ;  /* 0x000000444514723e */ /* 0x000fe400000000ff */
[----:B------:R-:W-:Y:S01]  /*1c840*/  F2FP.F16.F32.PACK_AB R19, R67, R66 ;  /* 0x000000424313723e */ /* 0x000fe200000000ff */
[----:B------:R-:W-:Y:S01]  /*1c850*/  STL [R1+0x6a8], R71 ;  /* 0x0006a84701007387 */ /* 0x000fe20000100800 */
[----:B------:R-:W-:Y:S02]  /*1c860*/  F2FP.F16.F32.PACK_AB R17, R63, R62 ;  /* 0x0000003e3f11723e */ /* 0x000fe400000000ff */
[----:B------:R-:W-:Y:S01]  /*1c870*/  PRMT R117, R122, 0x7610, R117 ;  /* 0x000076107a757816 */ /* 0x000fe20000000075 */
[----:B------:R-:W-:Y:S01]  /*1c880*/  STL [R1+0x6a4], R72 ;  /* 0x0006a44801007387 */ /* 0x000fe20000100800 */
[----:B------:R-:W-:-:S02]  /*1c890*/  PRMT R121, R123, 0x7610, R121 ;  /* 0x000076107b797816 */ /* 0x000fc40000000079 */
[----:B------:R-:W-:Y:S01]  /*1c8a0*/  F2FP.F16.F32.PACK_AB R16, R61, R60 ;  /* 0x0000003c3d10723e */ /* 0x000fe200000000ff */
[----:B------:R-:W-:Y:S01]  /*1c8b0*/  STL [R1+0x6a0], R73 ;  /* 0x0006a04901007387 */ /* 0x000fe20000100800 */
[----:B------:R-:W-:Y:S02]  /*1c8c0*/  F2FP.F16.F32.PACK_AB R15, R59, R58 ;  /* 0x0000003a3b0f723e */ /* 0x000fe400000000ff */
[----:B------:R-:W-:Y:S01]  /*1c8d0*/  F2FP.F16.F32.PACK_AB R14, R57, R56 ;  /* 0x00000038390e723e */ /* 0x000fe200000000ff */
[----:B------:R1:W-:Y:S01]  /*1c8e0*/  STL [R1+0x69c], R74 ;  /* 0x00069c4a01007387 */ /* 0x0003e20000100800 */
[----:B------:R-:W-:Y:S02]  /*1c8f0*/  F2FP.F16.F32.PACK_AB R13, R55, R54 ;  /* 0x00000036370d723e */ /* 0x000fe400000000ff */
[----:B------:R-:W-:Y:S01]  /*1c900*/  F2FP.F16.F32.PACK_AB R12, R53, R52 ;  /* 0x00000034350c723e */ /* 0x000fe200000000ff */
[----:B------:R2:W-:Y:S01]  /*1c910*/  STL [R1+0x698], R75 ;  /* 0x0006984b01007387 */ /* 0x0005e20000100800 */
[----:B------:R-:W-:-:S02]  /*1c920*/  F2FP.F16.F32.PACK_AB R11, R51, R50 ;  /* 0x00000032330b723e */ /* 0x000fc400000000ff */
[----:B------:R-:W-:Y:S01]  /*1c930*/  F2FP.F16.F32.PACK_AB R10, R49, R48 ;  /* 0x00000030310a723e */ /* 0x000fe200000000ff */
[----:B------:R3:W-:Y:S01]  /*1c940*/  STL [R1+0x694], R76 ;  /* 0x0006944c01007387 */ /* 0x0007e20000100800 */
[----:B------:R-:W-:Y:S02]  /*1c950*/  F2FP.F16.F32.PACK_AB R7, R43, R42 ;  /* 0x0000002a2b07723e */ /* 0x000fe400000000ff */
[----:B------:R-:W-:Y:S01]  /*1c960*/  F2FP.F16.F32.PACK_AB R6, R41, R40 ;  /* 0x000000282906723e */ /* 0x000fe200000000ff */
[----:B------:R4:W-:Y:S01]  /*1c970*/  STL [R1+0x690], R77 ;  /* 0x0006904d01007387 */ /* 0x0009e20000100800 */
[----:B------:R-:W-:Y:S02]  /*1c980*/  PRMT R112, R31, 0x7610, R112 ;  /* 0x000076101f707816 */ /* 0x000fe40000000070 */
[C---:B-1----:R-:W-:Y:S01]  /*1c990*/  PRMT R74, R10.reuse, 0x7610, R74 ;  /* 0x000076100a4a7816 */ /* 0x042fe2000000004a */
[----:B------:R1:W-:Y:S01]  /*1c9a0*/  STL [R1+0x68c], R78 ;  /* 0x00068c4e01007387 */ /* 0x0003e20000100800 */
[----:B--2---:R-:W-:-:S02]  /*1c9b0*/  PRMT R75, R10, 0x7632, R75 ;  /* 0x000076320a4b7816 */ /* 0x004fc4000000004b */
[----:B---3--:R-:W-:Y:S01]  /*1c9c0*/  PRMT R76, R11, 0x7610, R76 ;  /* 0x000076100b4c7816 */ /* 0x008fe2000000004c */
[----:B------:R2:W-:Y:S01]  /*1c9d0*/  STL [R1+0x688], R79 ;  /* 0x0006884f01007387 */ /* 0x0005e20000100800 */
[----:B------:R-:W-:Y:S02]  /*1c9e0*/  F2FP.F16.F32.PACK_AB R69, R35, R34 ;  /* 0x000000222345723e */ /* 0x000fe400000000ff */
[----:B----4-:R-:W-:Y:S01]  /*1c9f0*/  PRMT R77, R11, 0x7632, R77 ;  /* 0x000076320b4d7816 */ /* 0x010fe2000000004d */
[----:B------:R3:W-:Y:S01]  /*1ca00*/  STL [R1+0x684], R80 ;  /* 0x0006845001007387 */ /* 0x0007e20000100800 */
[----:B------:R-:W-:Y:S02]  /*1ca10*/  F2FP.F16.F32.PACK_AB R68, R33, R32 ;  /* 0x000000202144723e */ /* 0x000fe400000000ff */
[C---:B-1----:R-:W-:Y:S01]  /*1ca20*/  PRMT R78, R12.reuse, 0x7610, R78 ;  /* 0x000076100c4e7816 */ /* 0x042fe2000000004e */
[----:B------:R1:W-:Y:S01]  /*1ca30*/  STL [R1+0x680], R81 ;  /* 0x0006805101007387 */ /* 0x0003e20000100800 */
[----:B--2---:R-:W-:-:S03]  /*1ca40*/  PRMT R79, R12, 0x7632, R79 ;  /* 0x000076320c4f7816 */ /* 0x004fc6000000004f */
[----:B------:R2:W-:Y:S01]  /*1ca50*/  STL [R1+0x67c], R82 ;  /* 0x00067c5201007387 */ /* 0x0005e20000100800 */
[----:B---3--:R-:W-:-:S03]  /*1ca60*/  PRMT R80, R13, 0x7610, R80 ;  /* 0x000076100d507816 */ /* 0x008fc60000000050 */
[----:B------:R3:W-:Y:S01]  /*1ca70*/  STL [R1+0x678], R83 ;  /* 0x0006785301007387 */ /* 0x0007e20000100800 */
[----:B-1----:R-:W-:-:S03]  /*1ca80*/  PRMT R81, R13, 0x7632, R81 ;  /* 0x000076320d517816 */ /* 0x002fc60000000051 */
        /* <DEDUP_REMOVED lines=12> */
[----:B------:R-:W-:Y:S01]  /*1cb50*/  STL [R1+0x65c], R90 ;  /* 0x00065c5a01007387 */ /* 0x000fe20000100800 */
[----:B--2---:R-:W-:-:S03]  /*1cb60*/  PRMT R88, R17, 0x7610, R88 ;  /* 0x0000761011587816 */ /* 0x004fc60000000058 */
[----:B------:R-:W-:Y:S01]  /*1cb70*/  STL [R1+0x658], R91 ;  /* 0x0006585b01007387 */ /* 0x000fe20000100800 */
[----:B---3--:R-:W-:-:S03]  /*1cb80*/  PRMT R89, R17, 0x7632, R89 ;  /* 0x0000763211597816 */ /* 0x008fc60000000059 */
[----:B------:R1:W-:Y:S04]  /*1cb90*/  STL [R1+0x654], R92 ;  /* 0x0006545c01007387 */ /* 0x0003e80000100800 */
[----:B------:R2:W-:Y:S04]  /*1cba0*/  STL [R1+0x650], R93 ;  /* 0x0006505d01007387 */ /* 0x0005e80000100800 */
[----:B------:R3:W-:Y:S01]  /*1cbb0*/  STL [R1+0x64c], R94 ;  /* 0x00064c5e01007387 */ /* 0x0007e20000100800 */
[----:B-1----:R-:W-:-:S03]  /*1cbc0*/  PRMT R92, R19, 0x7610, R92 ;  /* 0x00007610135c7816 */ /* 0x002fc6000000005c */
[----:B------:R1:W-:Y:S01]  /*1cbd0*/  STL [R1+0x648], R95 ;  /* 0x0006485f01007387 */ /* 0x0003e20000100800 */
[----:B--2---:R-:W-:-:S03]  /*1cbe0*/  PRMT R93, R19, 0x7632, R93 ;  /* 0x00007632135d7816 */ /* 0x004fc6000000005d */
[----:B------:R2:W-:Y:S01]  /*1cbf0*/  STL [R1+0x144], R22 ;  /* 0x0001441601007387 */ /* 0x0005e20000100800 */
[----:B---3--:R-:W-:-:S03]  /*1cc00*/  PRMT R94, R20, 0x7610, R94 ;  /* 0x00007610145e7816 */ /* 0x008fc6000000005e */
[----:B------:R-:W-:Y:S01]  /*1cc10*/  STL.64 [R1+0x738], R104 ;  /* 0x0007386801007387 */ /* 0x000fe20000100a00 */
[----:B-1----:R-:W-:-:S03]  /*1cc20*/  PRMT R95, R20, 0x7632, R95 ;  /* 0x00007632145f7816 */ /* 0x002fc6000000005f */
[----:B------:R-:W-:Y:S01]  /*1cc30*/  STL [R1+0x13c], R28 ;  /* 0x00013c1c01007387 */ /* 0x000fe20000100800 */
[----:B--2---:R-:W-:-:S03]  /*1cc40*/  VIADD R22, R24, UR5 ;  /* 0x0000000518167c36 */ /* 0x004fc60008000000 */
[----:B------:R1:W-:Y:S01]  /*1cc50*/  STL [R1+0x130], R18 ;  /* 0x0001301201007387 */ /* 0x0003e20000100800 */
[----:B------:R-:W-:Y:S02]  /*1cc60*/  F2FP.F16.F32.PACK_AB R24, R9, R8 ;  /* 0x000000080918723e */ /* 0x000fe400000000ff */
[C---:B------:R-:W-:Y:S01]  /*1cc70*/  LEA R100, P6, R22.reuse, R2, 0x1 ;  /* 0x0000000216647211 */ /* 0x040fe200078c08ff */
[----:B------:R-:W-:Y:S03]  /*1cc80*/  STL [R1+0x128], R27 ;  /* 0x0001281b01007387 */ /* 0x000fe60000100800 */
[C---:B------:R-:W-:Y:S01]  /*1cc90*/  LEA.HI.X.SX32 R101, R22.reuse, R3, 0x1, P6 ;  /* 0x0000000316657211 */ /* 0x040fe200030f0eff */
[----:B------:R2:W-:Y:S01]  /*1cca0*/  STL [R1+0xf4], R21 ;  /* 0x0000f41501007387 */ /* 0x0005e20000100800 */
[----:B-1----:R-:W-:-:S03]  /*1ccb0*/  VIADD R18, R22, UR5 ;  /* 0x0000000516127c36 */ /* 0x002fc60008000000 */
[----:B------:R-:W-:Y:S01]  /*1ccc0*/  STL [R1+0xe0], R26 ;  /* 0x0000e01a01007387 */ /* 0x000fe20000100800 */
[----:B------:R-:W-:Y:S02]  /*1ccd0*/  F2FP.F16.F32.PACK_AB R22, R5, R4 ;  /* 0x000000040516723e */ /* 0x000fe400000000ff */
[C---:B------:R-:W-:Y:S01]  /*1cce0*/  LEA R98, P6, R18.reuse, R2, 0x1 ;  /* 0x0000000212627211 */ /* 0x040fe200078c08ff */
[----:B--2---:R-:W-:-:S03]  /*1ccf0*/  VIADD R21, R18, UR5 ;  /* 0x0000000512157c36 */ /* 0x004fc60008000000 */
[-C--:B------:R-:W-:Y:S02]  /*1cd00*/  LEA.HI.X.SX32 R99, R18, R3.reuse, 0x1, P6 ;  /* 0x0000000312637211 */ /* 0x080fe400030f0eff */
[----:B------:R-:W-:Y:S01]  /*1cd10*/  F2FP.F16.F32.PACK_AB R18, R65, R64 ;  /* 0x000000404112723e */ /* 0x000fe200000000ff */
[----:B------:R-:W-:Y:S01]  /*1cd20*/  STL [R1+0x8], R21 ;  /* 0x0000081501007387 */ /* 0x000fe20000100800 */
[C---:B------:R-:W-:Y:S02]  /*1cd30*/  LEA R96, P6, R21.reuse, R2, 0x1 ;  /* 0x0000000215607211 */ /* 0x040fe400078c08ff */
[C---:B------:R-:W-:Y:S01]  /*1cd40*/  PRMT R91, R18.reuse, 0x7632, R91 ;  /* 0x00007632125b7816 */ /* 0x040fe2000000005b */
[----:B------:R-:W-:Y:S01]  /*1cd50*/  STL [R1+0xd0], R25 ;  /* 0x0000d01901007387 */ /* 0x000fe20000100800 */
[----:B------:R-:W-:Y:S02]  /*1cd60*/  PRMT R90, R18, 0x7610, R90 ;  /* 0x00007610125a7816 */ /* 0x000fe4000000005a */
[----:B------:R-:W-:Y:S01]  /*1cd70*/  LEA.HI.X.SX32 R97, R21, R3, 0x1, P6 ;  /* 0x0000000315617211 */ /* 0x000fe200030f0eff */
[----:B------:R-:W-:Y:S01]  /*1cd80*/  STL [R1+0xc0], R24 ;  /* 0x0000c01801007387 */ /* 0x000fe20000100800 */
[----:B------:R-:W-:-:S03]  /*1cd90*/  ISETP.LT.AND P6, PT, R0, UR15, !P0 ;  /* 0x0000000f00007c0c */ /* 0x000fc6000c7c1270 */
[----:B------:R-:W-:Y:S04]  /*1cda0*/  STL [R1+0xb0], R23 ;  /* 0x0000b01701007387 */ /* 0x000fe80000100800 */
[----:B------:R-:W-:Y:S04]  /*1cdb0*/  STL [R1+0x94], R22 ;  /* 0x0000941601007387 */ /* 0x000fe80000100800 */
[----:B------:R1:W-:Y:S04]  /*1cdc0*/  STL [R1+0x6b4], R95 ;  /* 0x0006b45f01007387 */ /* 0x0003e80000100800 */
[----:B------:R2:W-:Y:S04]  /*1cdd0*/  STL [R1+0x6b0], R94 ;  /* 0x0006b05e01007387 */ /* 0x0005e80000100800 */
[----:B------:R3:W-:Y:S04]  /*1cde0*/  STL [R1+0x6bc], R93 ;  /* 0x0006bc5d01007387 */ /* 0x0007e80000100800 */
[----:B------:R4:W-:Y:S04]  /*1cdf0*/  STL [R1+0x6b8], R92 ;  /* 0x0006b85c01007387 */ /* 0x0009e80000100800 */
[----:B------:R5:W-:Y:S04]  /*1ce00*/  STL [R1+0x6c4], R91 ;  /* 0x0006c45b01007387 */ /* 0x000be80000100800 */
[----:B------:R0:W-:Y:S04]  /*1ce10*/  STL [R1+0x6c0], R90 ;  /* 0x0006c05a01007387 */ /* 0x0001e80000100800 */
[----:B------:R0:W-:Y:S04]  /*1ce20*/  STL [R1+0x6cc], R89 ;  /* 0x0006cc5901007387 */ /* 0x0001e80000100800 */
[----:B------:R0:W-:Y:S04]  /*1ce30*/  STL [R1+0x6c8], R88 ;  /* 0x0006c85801007387 */ /* 0x0001e80000100800 */
[----:B------:R-:W5:Y:S01]  /*1ce40*/  LDL.LU.64 R114, [R1+0x118] ;  /* 0x0001180001727983 */ /* 0x000f620000300a00 */
[----:B------:R-:W-:-:S02]  /*1ce50*/  F2FP.F16.F32.PACK_AB R9, R47, R46 ;  /* 0x0000002e2f09723e */ /* 0x000fc400000000ff */
[----:B------:R-:W-:Y:S01]  /*1ce60*/  F2FP.F16.F32.PACK_AB R8, R45, R44 ;  /* 0x0000002c2d08723e */ /* 0x000fe200000000ff */
[----:B------:R-:W5:Y:S01]  /*1ce70*/  LDL.LU.64 R118, [R1+0x110] ;  /* 0x0001100001767983 */ /* 0x000f620000300a00 */
[----:B------:R-:W-:Y:S02]  /*1ce80*/  F2FP.F16.F32.PACK_AB R5, R39, R38 ;  /* 0x000000262705723e */ /* 0x000fe400000000ff */
[----:B------:R-:W-:Y:S01]  /*1ce90*/  F2FP.F16.F32.PACK_AB R4, R37, R36 ;  /* 0x000000242504723e */ /* 0x000fe200000000ff */
[----:B------:R-:W5:Y:S01]  /*1cea0*/  LDL.LU.64 R122, [R1+0x108] ;  /* 0x00010800017a7983 */ /* 0x000f620000300a00 */
[C---:B------:R-:W-:Y:S02]  /*1ceb0*/  PRMT R72, R9.reuse, 0x7610, R72 ;  /* 0x0000761009487816 */ /* 0x040fe40000000048 */
[----:B------:R-:W-:Y:S01]  /*1cec0*/  PRMT R73, R9, 0x7632, R73 ;  /* 0x0000763209497816 */ /* 0x000fe20000000049 */
[----:B------:R-:W5:Y:S01]  /*1ced0*/  LDL.LU.64 R108, [R1+0x100] ;  /* 0x00010000016c7983 */ /* 0x000f620000300a00 */
[----:B------:R-:W-:-:S02]  /*1cee0*/  PRMT R70, R8, 0x7610, R70 ;  /* 0x0000761008467816 */ /* 0x000fc40000000046 */
[----:B------:R-:W-:Y:S02]  /*1cef0*/  PRMT R71, R8, 0x7632, R71 ;  /* 0x0000763208477816 */ /* 0x000fe40000000047 */
[C---:B-1----:R-:W-:Y:S02]  /*1cf00*/  PRMT R95, R7.reuse, 0x7610, R95 ;  /* 0x00007610075f7816 */ /* 0x042fe4000000005f */
[----:B--2---:R-:W-:Y:S02]  /*1cf10*/  PRMT R94, R7, 0x7632, R94 ;  /* 0x00007632075e7816 */ /* 0x004fe4000000005e */
[C---:B---3--:R-:W-:Y:S02]  /*1cf20*/  PRMT R93, R6.reuse, 0x7610, R93 ;  /* 0x00007610065d7816 */ /* 0x048fe4000000005d */
[----:B----4-:R-:W-:Y:S02]  /*1cf30*/  PRMT R92, R6, 0x7632, R92 ;  /* 0x00007632065c7816 */ /* 0x010fe4000000005c */
[----:B-----5:R-:W-:-:S02]  /*1cf40*/  PRMT R91, R5, 0x7610, R91 ;  /* 0x00007610055b7816 */ /* 0x020fc4000000005b */
[----:B0-----:R-:W-:Y:S02]  /*1cf50*/  PRMT R90, R5, 0x7632, R90 ;  /* 0x00007632055a7816 */ /* 0x001fe4000000005a */
[C---:B------:R-:W-:Y:S02]  /*1cf60*/  PRMT R89, R4.reuse, 0x7610, R89 ;  /* 0x0000761004597816 */ /* 0x040fe40000000059 */
[----:B------:R-:W-:Y:S02]  /*1cf70*/  PRMT R88, R4, 0x7632, R88 ;  /* 0x0000763204587816 */ /* 0x000fe40000000058 */
[----:B------:R-:W0:Y:S01]  /*1cf80*/  LDTM.x64 R4, tmem[UR10+0xc0] ;  /* 0x0000c00a000479ee */ /* 0x000e220008340000 */
[----:B------:R-:W-:Y:S01]  /*1cf90*/  NOP ;  /* 0x0000000000007918 */ /* 0x000fe20000000000 */
[----:B------:R-:W-:Y:S02]  /*1cfa0*/  PRMT R116, R117, 0x7610, R116 ;  /* 0x0000761075747816 */ /* 0x000fe40000000074 */
[----:B------:R-:W-:-:S02]  /*1cfb0*/  PRMT R125, R124, 0x7610, R125 ;  /* 0x000076107c7d7816 */ /* 0x000fc4000000007d */
[----:B------:R-:W2:Y:S01]  /*1cfc0*/  LDL.S16 R124, [R1+0x80] ;  /* 0x00008000017c7983 */ /* 0x000ea20000100600 */
[----:B------:R-:W-:-:S03]  /*1cfd0*/  PRMT R107, R121, 0x7610, R107 ;  /* 0x00007610796b7816 */ /* 0x000fc6000000006b */
[----:B------:R-:W3:Y:S01]  /*1cfe0*/  LDL.LU.64 R110, [R1+0xf8] ;  /* 0x0000f800016e7983 */ /* 0x000ee20000300a00 */
[----:B------:R-:W-:-:S03]  /*1cff0*/  PRMT R106, R125, 0x7610, R106 ;  /* 0x000076107d6a7816 */ /* 0x000fc6000000006a */
[----:B------:R1:W-:Y:S02]  /*1d000*/  @P6 STG.E.U16 desc[UR20][R114.64], R112 ;  /* 0x0000007072006986 */ /* 0x0003e4000c101514 */
[----:B-1----:R-:W-:-:S04]  /*1d010*/  LOP3.LUT R112, R0, 0x5, RZ, 0xfc, !PT ;  /* 0x0000000500707812 */ /* 0x002fc800078efcff */
[----:B------:R-:W-:Y:S01]  /*1d020*/  ISETP.LT.AND P6, PT, R112, UR4, !P0 ;  /* 0x0000000470007c0c */ /* 0x000fe2000c7c1270 */
[----:B------:R-:W1:Y:S01]  /*1d030*/  LDCU UR4, c[0x0][0x39c] ;  /* 0x00007380ff0477ac */ /* 0x000e620008000800 */
[----:B------:R4:W-:Y:S04]  /*1d040*/  @P3 STG.E.U16 desc[UR20][R118.64], R116 ;  /* 0x0000007476003986 */ /* 0x0009e8000c101514 */
[----:B------:R-:W5:Y:S04]  /*1d050*/  LDL.LU.S16 R112, [R1+0x82] ;  /* 0x0000820001707983 */ /* 0x000f680000300600 */
[----:B------:R-:W2:Y:S01]  /*1d060*/  LDL.LU.64 R114, [R1+0xe8] ;  /* 0x0000e80001727983 */ /* 0x000ea20000300a00 */
[----:B----4-:R-:W-:-:S03]  /*1d070*/  LOP3.LUT R116, R0, 0x6, RZ, 0xfc, !PT ;  /* 0x0000000600747812 */ /* 0x010fc600078efcff */
[----:B------:R-:W4:Y:S01]  /*1d080*/  LDL.LU R119, [R1+0x760] ;  /* 0x0007600001777983 */ /* 0x000f220000300800 */
[----:B-1----:R-:W-:-:S03]  /*1d090*/  ISETP.LT.AND P3, PT, R116, UR4, !P0 ;  /* 0x0000000474007c0c */ /* 0x002fc6000c761270 */
[----:B------:R-:W2:Y:S01]  /*1d0a0*/  LDL.S16 R118, [R1+0x84] ;  /* 0x0000840001767983 */ /* 0x000ea20000100600 */
[----:B------:R-:W1:Y:S03]  /*1d0b0*/  LDCU UR4, c[0x0][0x39c] ;  /* 0x00007380ff0477ac */ /* 0x000e660008000800 */
[----:B------:R-:W2:Y:S04]  /*1d0c0*/  LDL.LU.64 R116, [R1+0xd8] ;  /* 0x0000d80001747983 */ /* 0x000ea80000300a00 */
[----:B------:R0:W-:Y:S04]  /*1d0d0*/  @P4 STG.E.U16 desc[UR20][R122.64], R107 ;  /* 0x0000006b7a004986 */ /* 0x0001e8000c101514 */
[----:B------:R-:W2:Y:S04]  /*1d0e0*/  LDL.LU.S16 R121, [R1+0x86] ;  /* 0x0000860001797983 */ /* 0x000ea80000300600 */
[----:B------:R1:W-:Y:S04]  /*1d0f0*/  @P5 STG.E.U16 desc[UR20][R108.64], R106 ;  /* 0x0000006a6c005986 */ /* 0x0003e8000c101514 */
[----:B0-----:R-:W2:Y:S04]  /*1d100*/  LDL.LU.64 R122, [R1+0xc8] ;  /* 0x0000c800017a7983 */ /* 0x001ea80000300a00 */
[----:B-1----:R-:W2:Y:S01]  /*1d110*/  LDL.LU.64 R108, [R1+0x758] ;  /* 0x00075800016c7983 */ /* 0x002ea20000300a00 */
[----:B------:R-:W-:-:S02]  /*1d120*/  LOP3.LUT R107, R0, 0x7, RZ, 0xfc, !PT ;  /* 0x00000007006b7812 */ /* 0x000fc400078efcff */
[----:B------:R-:W-:Y:S01]  /*1d130*/  LOP3.LUT R106, R0, 0x8, RZ, 0xfc, !PT ;  /* 0x00000008006a7812 */ /* 0x000fe200078efcff */
[----:B------:R-:W3:Y:S01]  /*1d140*/  LDL.S16 R125, [R1+0x90] ;  /* 0x00009000017d7983 */ /* 0x000ee20000100600 */
[----:B------:R-:W-:Y:S01]  /*1d150*/  ISETP.LT.AND P4, PT, R107, UR4, !P0 ;  /* 0x000000046b007c0c */ /* 0x000fe2000c781270 */
[----:B------:R-:W0:Y:S02]  /*1d160*/  LDCU UR4, c[0x0][0x39c] ;  /* 0x00007380ff0477ac */ /* 0x000e240008000800 */
[----:B0-----:R-:W-:Y:S01]  /*1d170*/  ISETP.LT.AND P5, PT, R106, UR4, !P0 ;  /* 0x000000046a007c0c */ /* 0x001fe2000c7a1270 */
[----:B------:R-:W0:Y:S01]  /*1d180*/  LDCU UR4, c[0x0][0x39c] ;  /* 0x00007380ff0477ac */ /* 0x000e220008000800 */
[----:B------:R-:W4:Y:S01]  /*1d190*/  LDL.LU.64 R106, [R1+0xb8] ;  /* 0x0000b800016a7983 */ /* 0x000f220000300a00 */
[----:B--2---:R-:W-:Y:S02]  /*1d1a0*/  PRMT R109, R124, 0x7610, R109 ;  /* 0x000076107c6d7816 */ /* 0x004fe4000000006d */
[----:B-----5:R-:W-:Y:S01]  /*1d1b0*/  PRMT R108, R112, 0x7610, R108 ;  /* 0x00007610706c7816 */ /* 0x020fe2000000006c */
[----:B------:R-:W2:Y:S04]  /*1d1c0*/  LDL.LU.S16 R124, [R1+0x92] ;  /* 0x00009200017c7983 */ /* 0x000ea80000300600 */
[----:B---3--:R1:W-:Y:S04]  /*1d1d0*/  @P2 STG.E.U16 desc[UR20][R110.64], R109 ;  /* 0x0000006d6e002986 */ /* 0x0083e8000c101514 */
[----:B------:R3:W-:Y:S04]  /*1d1e0*/  @P6 STG.E.U16 desc[UR20][R114.64], R108 ;  /* 0x0000006c72006986 */ /* 0x0007e8000c101514 */
[----:B-1----:R-:W5:Y:S04]  /*1d1f0*/  LDL.LU.64 R110, [R1+0xa8] ;  /* 0x0000a800016e7983 */ /* 0x002f680000300a00 */
[----:B---3--:R-:W3:Y:S01]  /*1d200*/  LDL.LU R114, [R1+0x754] ;  /* 0x0007540001727983 */ /* 0x008ee20000300800 */
[----:B------:R-:W-:-:S02]  /*1d210*/  LOP3.LUT R109, R0, 0x9, RZ, 0xfc, !PT ;  /* 0x00000009006d7812 */ /* 0x000fc400078efcff */
[----:B------:R-:W-:Y:S01]  /*1d220*/  LOP3.LUT R108, R0, 0xa, RZ, 0xfc, !PT ;  /* 0x0000000a006c7812 */ /* 0x000fe200078efcff */
[----:B------:R-:W2:Y:S01]  /*1d230*/  LDL.S16 R112, [R1+0xa0] ;  /* 0x0000a00001707983 */ /* 0x000ea20000100600 */
[----:B0-----:R-:W-:Y:S01]  /*1d240*/  ISETP.LT.AND P2, PT, R109, UR4, !P0 ;  /* 0x000000046d007c0c */ /* 0x001fe2000c741270 */
[----:B------:R-:W0:Y:S01]  /*1d250*/  LDCU UR4, c[0x0][0x39c] ;  /* 0x00007380ff0477ac */ /* 0x000e220008000800 */
[----:B------:R-:W-:-:S05]  /*1d260*/  PRMT R105, R118, 0x7610, R105 ;  /* 0x0000761076697816 */ /* 0x000fca0000000069 */
[----:B------:R1:W-:Y:S01]  /*1d270*/  @P3 STG.E.U16 desc[UR20][R116.64], R105 ;  /* 0x0000006974003986 */ /* 0x0003e2000c101514 */
[----:B0-----:R-:W-:Y:S01]  /*1d280*/  ISETP.LT.AND P6, PT, R108, UR4, !P0 ;  /* 0x000000046c007c0c */ /* 0x001fe2000c7c1270 */
[----:B------:R-:W0:Y:S02]  /*1d290*/  LDCU UR4, c[0x0][0x39c] ;  /* 0x00007380ff0477ac */ /* 0x000e240008000800 */
[----:B------:R-:W2:Y:S04]  /*1d2a0*/  LDL.LU.64 R108, [R1+0x98] ;  /* 0x00009800016c7983 */ /* 0x000ea80000300a00 */
[----:B------:R-:W2:Y:S04]  /*1d2b0*/  LDL.LU.S16 R118, [R1+0xa2] ;  /* 0x0000a20001767983 */ /* 0x000ea80000300600 */
[----:B-1----:R-:W2:Y:S01]  /*1d2c0*/  LDL.LU.64 R116, [R1+0x88] ;  /* 0x0000880001747983 */ /* 0x002ea20000300a00 */
[----:B---3--:R-:W-:-:S05]  /*1d2d0*/  PRMT R114, R121, 0x7610, R114 ;  /* 0x0000761079727816 */ /* 0x008fca0000000072 */
[----:B------:R1:W-:Y:S04]  /*1d2e0*/  @P4 STG.E.U16 desc[UR20][R122.64], R114 ;  /* 0x000000727a004986 */ /* 0x0003e8000c101514 */
[----:B-1----:R-:W3:Y:S04]  /*1d2f0*/  LDL.LU R122, [R1+0x750] ;  /* 0x00075000017a7983 */ /* 0x002ee80000300800 */
[----:B------:R-:W2:Y:S04]  /*1d300*/  LDL.S16 R121, [R1+0xa4] ;  /* 0x0000a40001797983 */ /* 0x000ea80000100600 */
[----:B------:R-:W2:Y:S01]  /*1d310*/  LDL.LU.64 R114, [R1+0x78] ;  /* 0x0000780001727983 */ /* 0x000ea20000300a00 */
[----:B------:R-:W-:-:S04]  /*1d320*/  LOP3.LUT R105, R0, 0xb, RZ, 0xfc, !PT ;  /* 0x0000000b00697812 */ /* 0x000fc800078efcff */
[----:B0-----:R-:W-:Y:S01]  /*1d330*/  ISETP.LT.AND P3, PT, R105, UR4, !P0 ;  /* 0x0000000469007c0c */ /* 0x001fe2000c761270 */
[----:B------:R-:W0:Y:S01]  /*1d340*/  LDCU UR4, c[0x0][0x39c] ;  /* 0x00007380ff0477ac */ /* 0x000e220008000800 */
[----:B------:R-:W-:Y:S02]  /*1d350*/  LOP3.LUT R105, R0, 0xc, RZ, 0xfc, !PT ;  /* 0x0000000c00697812 */ /* 0x000fe400078efcff */
[----:B---3--:R-:W-:-:S05]  /*1d360*/  PRMT R122, R125, 0x7610, R122 ;  /* 0x000076107d7a7816 */ /* 0x008fca000000007a */
[----:B----4-:R1:W-:Y:S04]  /*1d370*/  @P5 STG.E.U16 desc[UR20][R106.64], R122 ;  /* 0x0000007a6a005986 */ /* 0x0103e8000c101514 */
[----:B-1----:R-:W3:Y:S01]  /*1d380*/  LDL.LU.64 R106, [R1+0x748] ;  /* 0x00074800016a7983 */ /* 0x002ee20000300a00 */
[----:B0-----:R-:W-:Y:S01]  /*1d390*/  ISETP.LT.AND P4, PT, R105, UR4, !P0 ;  /* 0x0000000469007c0c */ /* 0x001fe2000c781270 */
[----:B------:R-:W0:Y:S01]  /*1d3a0*/  LDCU UR4, c[0x0][0x39c] ;  /* 0x00007380ff0477ac */ /* 0x000e220008000800 */
[C---:B------:R-:W-:Y:S01]  /*1d3b0*/  LOP3.LUT R105, R0.reuse, 0xd, RZ, 0xfc, !PT ;  /* 0x0000000d00697812 */ /* 0x040fe200078efcff */
[----:B------:R-:W4:Y:S03]  /*1d3c0*/  LDL.LU.S16 R122, [R1+0xa6] ;  /* 0x0000a600017a7983 */ /* 0x000f260000300600 */
[----:B0-----:R-:W-:Y:S01]  /*1d3d0*/  ISETP.LT.AND P5, PT, R105, UR4, !P0 ;  /* 0x0000000469007c0c */ /* 0x001fe2000c7a1270 */
[----:B------:R-:W0:Y:S01]  /*1d3e0*/  LDCU UR4, c[0x0][0x39c] ;  /* 0x00007380ff0477ac */ /* 0x000e220008000800 */
[----:B------:R-:W-:-:S02]  /*1d3f0*/  LOP3.LUT R105, R0, 0xe, RZ, 0xfc, !PT ;  /* 0x0000000e00697812 */ /* 0x000fc400078efcff */
[----:B--2---:R-:W-:Y:S02]  /*1d400*/  PRMT R104, R112, 0x7610, R104 ;  /* 0x0000761070687816 */ /* 0x004fe40000000068 */
[----:B---3--:R-:W-:Y:S02]  /*1d410*/  PRMT R107, R124, 0x7610, R107 ;  /* 0x000076107c6b7816 */ /* 0x008fe4000000006b */
[----:B------:R-:W2:Y:S04]  /*1d420*/  LDL.LU.64 R124, [R1+0x68] ;  /* 0x00006800017c7983 */ /* 0x000ea80000300a00 */
[----:B-----5:R1:W-:Y:S01]  /*1d430*/  @P2 STG.E.U16 desc[UR20][R110.64], R107 ;  /* 0x0000006b6e002986 */ /* 0x0203e2000c101514 */
[----:B0-----:R-:W-:Y:S01]  /*1d440*/  ISETP.LT.AND P2, PT, R105, UR4, !P0 ;  /* 0x0000000469007c0c */ /* 0x001fe2000c741270 */
[----:B------:R-:W0:Y:S01]  /*1d450*/  LDCU UR4, c[0x0][0x39c] ;  /* 0x00007380ff0477ac */ /* 0x000e220008000800 */
[----:B------:R-:W-:Y:S01]  /*1d460*/  PRMT R106, R118, 0x7610, R106 ;  /* 0x00007610766a7816 */ /* 0x000fe2000000006a */
[----:B------:R3:W-:Y:S04]  /*1d470*/  @P6 STG.E.U16 desc[UR20][R108.64], R104 ;  /* 0x000000686c006986 */ /* 0x0007e8000c101514 */
[----:B-1----:R-:W5:Y:S01]  /*1d480*/  LDL.LU R111, [R1+0x740] ;  /* 0x00074000016f7983 */ /* 0x002f620000300800 */
[----:B------:R-:W-:-:S03]  /*1d490*/  LOP3.LUT R107, R0, 0xf, RZ, 0xfc, !PT ;  /* 0x0000000f006b7812 */ /* 0x000fc600078efcff */
[----:B------:R-:W5:Y:S04]  /*1d4a0*/  LDL.S16 R123, [R1+0xb4] ;  /* 0x0000b400017b7983 */ /* 0x000f680000100600 */
[----:B---3--:R-:W3:Y:S04]  /*1d4b0*/  LDL.LU.64 R104, [R1+0x58] ;  /* 0x0000580001687983 */ /* 0x008ee80000300a00 */
[----:B------:R-:W3:Y:S01]  /*1d4c0*/  LDL.LU.S16 R110, [R1+0xb6] ;  /* 0x0000b600016e7983 */ /* 0x000ee20000300600 */
[----:B0-----:R-:W-:Y:S01]  /*1d4d0*/  ISETP.LT.AND P6, PT, R107, UR4, !P0 ;  /* 0x000000046b007c0c */ /* 0x001fe2000c7c1270 */
[----:B------:R-:W0:Y:S02]  /*1d4e0*/  LDCU UR4, c[0x0][0x39c] ;  /* 0x00007380ff0477ac */ /* 0x000e240008000800 */
[----:B------:R1:W-:Y:S04]  /*1d4f0*/  @P3 STG.E.U16 desc[UR20][R116.64], R106 ;  /* 0x0000006a74003986 */ /* 0x0003e8000c101514 */
[----:B-1----:R-:W3:Y:S01]  /*1d500*/  LDL.LU.64 R106, [R1+0x48] ;  /* 0x00004800016a7983 */ /* 0x002ee20000300a00 */
[----:B------:R-:W-:-:S02]  /*1d510*/  LOP3.LUT R108, R0, 0x10, RZ, 0xfc, !PT ;  /* 0x00000010006c7812 */ /* 0x000fc400078efcff */
[----:B------:R-:W-:Y:S01]  /*1d520*/  PRMT R113, R121, 0x7610, R113 ;  /* 0x0000761079717816 */ /* 0x000fe20000000071 */
[----:B------:R-:W3:Y:S01]  /*1d530*/  LDL.S16 R117, [R1+0xc4] ;  /* 0x0000c40001757983 */ /* 0x000ee20000100600 */
[----:B0-----:R-:W-:Y:S01]  /*1d540*/  ISETP.LT.AND P3, PT, R108, UR4, !P0 ;  /* 0x000000046c007c0c */ /* 0x001fe2000c761270 */
[----:B------:R-:W0:Y:S01]  /*1d550*/  LDCU UR4, c[0x0][0x39c] ;  /* 0x00007380ff0477ac */ /* 0x000e220008000800 */
[----:B------:R-:W-:Y:S01]  /*1d560*/  LOP3.LUT R112, R0, 0x11, RZ, 0xfc, !PT ;  /* 0x0000001100707812 */ /* 0x000fe200078efcff */
[----:B------:R1:W-:Y:S01]  /*1d570*/  @P4 STG.E.U16 desc[UR20][R114.64], R113 ;  /* 0x0000007172004986 */ /* 0x0003e2000c101514 */
[----:B----4-:R-:W-:Y:S02]  /*1d580*/  PRMT R119, R122, 0x7610, R119 ;  /* 0x000076107a777816 */ /* 0x010fe40000000077 */
[----:B------:R-:W-:Y:S01]  /*1d590*/  LOP3.LUT R118, R0, 0x12, RZ, 0xfc, !PT ;  /* 0x0000001200767812 */ /* 0x000fe200078efcff */
[----:B------:R-:W4:Y:S04]  /*1d5a0*/  LDL.LU.64 R108, [R1+0x40] ;  /* 0x00004000016c7983 */ /* 0x000f280000300a00 */
[----:B------:R-:W4:Y:S01]  /*1d5b0*/  LDL.LU.S16 R116, [R1+0xc6] ;  /* 0x0000c60001747983 */ /* 0x000f220000300600 */
[----:B0-----:R-:W-:Y:S01]  /*1d5c0*/  ISETP.LT.AND P4, PT, R112, UR4, !P0 ;  /* 0x0000000470007c0c */ /* 0x001fe2000c781270 */
[----:B------:R-:W0:Y:S02]  /*1d5d0*/  LDCU UR4, c[0x0][0x39c] ;  /* 0x00007380ff0477ac */ /* 0x000e240008000800 */
[----:B-1----:R-:W4:Y:S04]  /*1d5e0*/  LDL.LU.64 R112, [R1+0x30] ;  /* 0x0000300001707983 */ /* 0x002f280000300a00 */
[----:B------:R-:W4:Y:S04]  /*1d5f0*/  LDL.S16 R122, [R1+0xd4] ;  /* 0x0000d400017a7983 */ /* 0x000f280000100600 */
[----:B------:R-:W4:Y:S04]  /*1d600*/  LDL.LU.64 R114, [R1+0x20] ;  /* 0x0000200001727983 */ /* 0x000f280000300a00 */
[----:B--2---:R1:W-:Y:S01]  /*1d610*/  @P5 STG.E.U16 desc[UR20][R124.64], R119 ;  /* 0x000000777c005986 */ /* 0x0043e2000c101514 */
[----:B0-----:R-:W-:Y:S01]  /*1d620*/  ISETP.LT.AND P5, PT, R118, UR4, !P0 ;  /* 0x0000000476007c0c */ /* 0x001fe2000c7a1270 */
[----:B------:R-:W0:Y:S02]  /*1d630*/  LDCU UR4, c[0x0][0x39c] ;  /* 0x00007380ff0477ac */ /* 0x000e240008000800 */
[----:B-1----:R-:W2:Y:S04]  /*1d640*/  LDL.LU.S16 R124, [R1+0xd6] ;  /* 0x0000d600017c7983 */ /* 0x002ea80000300600 */
[----:B------:R-:W2:Y:S01]  /*1d650*/  LDL.LU.64 R118, [R1+0x10] ;  /* 0x0000100001767983 */ /* 0x000ea20000300a00 */
[----:B-----5:R-:W-:-:S03]  /*1d660*/  PRMT R120, R123, 0x7610, R120 ;  /* 0x000076107b787816 */ /* 0x020fc60000000078 */
[----:B------:R-:W5:Y:S01]  /*1d670*/  LDL.S16 R125, [R1+0xe4] ;  /* 0x0000e400017d7983 */ /* 0x000f620000100600 */
[----:B------:R-:W-:-:S03]  /*1d680*/  LOP3.LUT R123, R0, 0x13, RZ, 0xfc, !PT ;  /* 0x00000013007b7812 */ /* 0x000fc600078efcff */
[----:B---3--:R1:W-:Y:S01]  /*1d690*/  @P2 STG.E.U16 desc[UR20][R104.64], R120 ;  /* 0x0000007868002986 */ /* 0x0083e2000c101514 */
[----:B------:R-:W-:Y:S02]  /*1d6a0*/  PRMT R111, R110, 0x7610, R111 ;  /* 0x000076106e6f7816 */ /* 0x000fe4000000006f */
[----:B0-----:R-:W-:Y:S01]  /*1d6b0*/  ISETP.LT.AND P2, PT, R123, UR4, !P0 ;  /* 0x000000047b007c0c */ /* 0x001fe2000c741270 */
[----:B------:R-:W0:Y:S01]  /*1d6c0*/  LDCU UR4, c[0x0][0x39c] ;  /* 0x00007380ff0477ac */ /* 0x000e220008000800 */
[----:B-1----:R-:W3:Y:S04]  /*1d6d0*/  LDL.LU.64 R104, [R1+0x738] ;  /* 0x0007380001687983 */ /* 0x002ee80000300a00 */
[----:B------:R-:W2:Y:S04]  /*1d6e0*/  LDL.LU.64 R120, [R1] ;  /* 0x0000000001787983 */ /* 0x000ea80000300a00 */
[----:B------:R-:W2:Y:S04]  /*1d6f0*/  LDL.LU.S16 R123, [R1+0xe6] ;  /* 0x0000e600017b7983 */ /* 0x000ea80000300600 */
[----:B------:R1:W-:Y:S04]  /*1d700*/  @P6 STG.E.U16 desc[UR20][R106.64], R111 ;  /* 0x0000006f6a006986 */ /* 0x0003e8000c101514 */
[----:B-1----:R-:W2:Y:S04]  /*1d710*/  LDL.LU.64 R106, [R1+0x730] ;  /* 0x00073000016a7983 */ /* 0x002ea80000300a00 */
[----:B------:R-:W2:Y:S01]  /*1d720*/  LDL.LU R111, [R1+0x72c] ;  /* 0x00072c00016f7983 */ /* 0x000ea20000300800 */
[----:B------:R-:W-:-:S04]  /*1d730*/  LOP3.LUT R110, R0, 0x14, RZ, 0xfc, !PT ;  /* 0x00000014006e7812 */ /* 0x000fc800078efcff */
[----:B0-----:R-:W-:Y:S01]  /*1d740*/  ISETP.LT.AND P6, PT, R110, UR4, !P0 ;  /* 0x000000046e007c0c */ /* 0x001fe2000c7c1270 */
[----:B------:R-:W0:Y:S01]  /*1d750*/  LDCU UR4, c[0x0][0x39c] ;  /* 0x00007380ff0477ac */ /* 0x000e220008000800 */
[----:B------:R-:W3:Y:S01]  /*1d760*/  LDL.LU R110, [R1+0x728] ;  /* 0x00072800016e7983 */ /* 0x000ee20000300800 */
[----:B--2---:R-:W-:Y:S02]  /*1d770*/  PRMT R111, R117, 0x7610, R111 ;  /* 0x00007610756f7816 */ /* 0x004fe4000000006f */
[----:B------:R-:W-:-:S03]  /*1d780*/  LOP3.LUT R117, R0, 0x15, RZ, 0xfc, !PT ;  /* 0x0000001500757812 */ /* 0x000fc600078efcff */
[----:B----4-:R1:W-:Y:S01]  /*1d790*/  @P3 STG.E.U16 desc[UR20][R108.64], R111 ;  /* 0x0000006f6c003986 */ /* 0x0103e2000c101514 */
[----:B0-----:R-:W-:Y:S01]  /*1d7a0*/  ISETP.LT.AND P3, PT, R117, UR4, !P0 ;  /* 0x0000000475007c0c */ /* 0x001fe2000c761270 */
[----:B------:R-:W0:Y:S02]  /*1d7b0*/  LDCU UR4, c[0x0][0x39c] ;  /* 0x00007380ff0477ac */ /* 0x000e240008000800 */
[----:B-1----:R-:W2:Y:S04]  /*1d7c0*/  LDL.LU.64 R108, [R1+0x720] ;  /* 0x00072000016c7983 */ /* 0x002ea80000300a00 */
[----:B------:R-:W3:Y:S04]  /*1d7d0*/  LDL.LU R111, [R1+0x71c] ;  /* 0x00071c00016f7983 */ /* 0x000ee80000300800 */
[----:B------:R-:W4:Y:S02]  /*1d7e0*/  LDL.LU R117, [R1+0x718] ;  /* 0x0007180001757983 */ /* 0x000f240000300800 */
[----:B----4-:R-:W-:-:S05]  /*1d7f0*/  PRMT R117, R116, 0x7610, R117 ;  /* 0x0000761074757816 */ /* 0x010fca0000000075 */
[----:B------:R1:W-:Y:S04]  /*1d800*/  @P4 STG.E.U16 desc[UR20][R112.64], R117 ;  /* 0x0000007570004986 */ /* 0x0003e8000c101514 */
[----:B-1----:R-:W4:Y:S04]  /*1d810*/  LDL.LU.64 R112, [R1+0x710] ;  /* 0x0007100001707983 */ /* 0x002f280000300a00 */
[----:B------:R-:W2:Y:S01]  /*1d820*/  LDL.LU R117, [R1+0x70c] ;  /* 0x00070c0001757983 */ /* 0x000ea20000300800 */
[----:B------:R-:W-:-:S04]  /*1d830*/  LOP3.LUT R116, R0, 0x16, RZ, 0xfc, !PT ;  /* 0x0000001600747812 */ /* 0x000fc800078efcff */
[----:B0-----:R-:W-:Y:S01]  /*1d840*/  ISETP.LT.AND P4, PT, R116, UR4, !P0 ;  /* 0x0000000474007c0c */ /* 0x001fe2000c781270 */
[----:B------:R-:W0:Y:S01]  /*1d850*/  LDCU UR4, c[0x0][0x39c] ;  /* 0x00007380ff0477ac */ /* 0x000e220008000800 */
[----:B------:R-:W3:Y:S01]  /*1d860*/  LDL.LU R116, [R1+0x708] ;  /* 0x0007080001747983 */ /* 0x000ee20000300800 */
[----:B--2---:R-:W-:Y:S02]  /*1d870*/  PRMT R117, R122, 0x7610, R117 ;  /* 0x000076107a757816 */ /* 0x004fe40000000075 */
[----:B------:R-:W-:-:S03]  /*1d880*/  LOP3.LUT R122, R0, 0x17, RZ, 0xfc, !PT ;  /* 0x00000017007a7812 */ /* 0x000fc600078efcff */
[----:B------:R1:W-:Y:S01]  /*1d890*/  @P5 STG.E.U16 desc[UR20][R114.64], R117 ;  /* 0x0000007572005986 */ /* 0x0003e2000c101514 */
[----:B0-----:R-:W-:Y:S01]  /*1d8a0*/  ISETP.LT.AND P5, PT, R122, UR4, !P0 ;  /* 0x000000047a007c0c */ /* 0x001fe2000c7a1270 */
[----:B------:R-:W0:Y:S02]  /*1d8b0*/  LDCU UR4, c[0x0][0x39c] ;  /* 0x00007380ff0477ac */ /* 0x000e240008000800 */
[----:B-1----:R-:W2:Y:S04]  /*1d8c0*/  LDL.LU.64 R114, [R1+0x700] ;  /* 0x0007000001727983 */ /* 0x002ea80000300a00 */
[----:B------:R-:W3:Y:S04]  /*1d8d0*/  LDL.LU R117, [R1+0x6fc] ;  /* 0x0006fc0001757983 */ /* 0x000ee80000300800 */
[----:B------:R-:W2:Y:S02]  /*1d8e0*/  LDL.LU R122, [R1+0x6f8] ;  /* 0x0006f800017a7983 */ /* 0x000ea40000300800 */
[----:B--2---:R-:W-:-:S02]  /*1d8f0*/  PRMT R122, R124, 0x7610, R122 ;  /* 0x000076107c7a7816 */ /* 0x004fc4000000007a */
[----:B------:R-:W-:-:S03]  /*1d900*/  LOP3.LUT R124, R0, 0x18, RZ, 0xfc, !PT ;  /* 0x00000018007c7812 */ /* 0x000fc600078efcff */
[----:B------:R1:W-:Y:S01]  /*1d910*/  @P2 STG.E.U16 desc[UR20][R118.64], R122 ;  /* 0x0000007a76002986 */ /* 0x0003e2000c101514 */
[----:B0-----:R-:W-:Y:S01]  /*1d920*/  ISETP.LT.AND P2, PT, R124, UR4, !P0 ;  /* 0x000000047c007c0c */ /* 0x001fe2000c741270 */
[----:B------:R-:W0:Y:S02]  /*1d930*/  LDCU UR4, c[0x0][0x39c] ;  /* 0x00007380ff0477ac */ /* 0x000e240008000800 */
[----:B-1----:R-:W2:Y:S04]  /*1d940*/  LDL.LU.64 R118, [R1+0x6f0] ;  /* 0x0006f00001767983 */ /* 0x002ea80000300a00 */
[----:B------:R-:W2:Y:S04]  /*1d950*/  LDL.LU R122, [R1+0x6ec] ;  /* 0x0006ec00017a7983 */ /* 0x000ea80000300800 */
[----:B------:R-:W5:Y:S02]  /*1d960*/  LDL.LU R124, [R1+0x6e8] ;  /* 0x0006e800017c7983 */ /* 0x000f640000300800 */
[----:B-----5:R-:W-:-:S02]  /*1d970*/  PRMT R124, R125, 0x7610, R124 ;  /* 0x000076107d7c7816 */ /* 0x020fc4000000007c */
[----:B------:R-:W-:-:S03]  /*1d980*/  LOP3.LUT R125, R0, 0x19, RZ, 0xfc, !PT ;  /* 0x00000019007d7812 */ /* 0x000fc600078efcff */
[----:B------:R1:W-:Y:S01]  /*1d990*/  @P6 STG.E.U16 desc[UR20][R120.64], R124 ;  /* 0x0000007c78006986 */ /* 0x0003e2000c101514 */
[----:B0-----:R-:W-:Y:S01]  /*1d9a0*/  ISETP.LT.AND P6, PT, R125, UR4, !P0 ;  /* 0x000000047d007c0c */ /* 0x001fe2000c7c1270 */
[----:B------:R-:W0:Y:S02]  /*1d9b0*/  LDCU UR4, c[0x0][0x39c] ;  /* 0x00007380ff0477ac */ /* 0x000e240008000800 */
[----:B-1----:R-:W5:Y:S04]  /*1d9c0*/  LDL.LU.64 R120, [R1+0x6e0] ;  /* 0x0006e00001787983 */ /* 0x002f680000300a00 */
[----:B------:R-:W3:Y:S04]  /*1d9d0*/  LDL.LU R124, [R1+0x6dc] ;  /* 0x0006dc00017c7983 */ /* 0x000ee80000300800 */
[----:B------:R-:W3:Y:S01]  /*1d9e0*/  LDL.LU R125, [R1+0x6d8] ;  /* 0x0006d800017d7983 */ /* 0x000ee20000300800 */
[----:B--2---:R-:W-:-:S02]  /*1d9f0*/  PRMT R122, R123, 0x7610, R122 ;  /* 0x000076107b7a7816 */ /* 0x004fc4000000007a */
[----:B------:R-:W-:-:S03]  /*1da00*/  LOP3.LUT R123, R0, 0x1a, RZ, 0xfc, !PT ;  /* 0x0000001a007b7812 */ /* 0x000fc600078efcff */
[----:B---3--:R1:W-:Y:S01]  /*1da10*/  @P3 STG.E.U16 desc[UR20][R124.64], R122 ;  /* 0x0000007a7c003986 */ /* 0x0083e2000c101514 */
[----:B0-----:R-:W-:Y:S01]  /*1da20*/  ISETP.LT.AND P3, PT, R123, UR4, !P0 ;  /* 0x000000047b007c0c */ /* 0x001fe2000c761270 */
[----:B------:R-:W0:Y:S02]  /*1da30*/  LDCU UR4, c[0x0][0x39c] ;  /* 0x00007380ff0477ac */ /* 0x000e240008000800 */
[----:B-1----:R-:W2:Y:S04]  /*1da40*/  LDL.LU R122, [R1+0x6d4] ;  /* 0x0006d400017a7983 */ /* 0x002ea80000300800 */
[----:B------:R-:W3:Y:S04]  /*1da50*/  LDL.S16 R124, [R1+0xf0] ;  /* 0x0000f000017c7983 */ /* 0x000ee80000100600 */
[----:B------:R-:W2:Y:S01]  /*1da60*/  LDL.LU R123, [R1+0x6d0] ;  /* 0x0006d000017b7983 */ /* 0x000ea20000300800 */
[----:B---3--:R-:W-:-:S05]  /*1da70*/  PRMT R125, R124, 0x7610, R125 ;  /* 0x000076107c7d7816 */ /* 0x008fca000000007d */
[----:B--2---:R1:W-:Y:S04]  /*1da80*/  @P4 STG.E.U16 desc[UR20][R122.64], R125 ;  /* 0x0000007d7a004986 */ /* 0x0043e8000c101514 */
[----:B-1----:R-:W2:Y:S01]  /*1da90*/  LDL.LU.S16 R122, [R1+0xf2] ;  /* 0x0000f200017a7983 */ /* 0x002ea20000300600 */
[----:B------:R-:W-:-:S03]  /*1daa0*/  LOP3.LUT R124, R0, 0x1b, RZ, 0xfc, !PT ;  /* 0x0000001b007c7812 */ /* 0x000fc600078efcff */
[----:B------:R-:W3:Y:S01]  /*1dab0*/  LDL.S16 R125, [R1+0x12e] ;  /* 0x00012e00017d7983 */ /* 0x000ee20000100600 */
[----:B0-----:R-:W-:Y:S01]  /*1dac0*/  ISETP.LT.AND P4, PT, R124, UR4, !P0 ;  /* 0x000000047c007c0c */ /* 0x001fe2000c781270 */
[----:B------:R-:W0:Y:S02]  /*1dad0*/  LDCU UR4, c[0x0][0x39c] ;  /* 0x00007380ff0477ac */ /* 0x000e240008000800 */
[----:B------:R-:W3:Y:S01]  /*1dae0*/  LDL.S16 R124, [R1+0x122] ;  /* 0x00012200017c7983 */ /* 0x000ee20000100600 */
[----:B--2---:R-:W-:-:S05]  /*1daf0*/  PRMT R123, R122, 0x7610, R123 ;  /* 0x000076107a7b7816 */ /* 0x004fca000000007b */
[----:B-----5:R1:W-:Y:S04]  /*1db00*/  @P5 STG.E.U16 desc[UR20][R120.64], R123 ;  /* 0x0000007b78005986 */ /* 0x0203e8000c101514 */
[----:B-1----:R-:W2:Y:S01]  /*1db10*/  LDL.LU.S16 R120, [R1+0x120] ;  /* 0x0001200001787983 */ /* 0x002ea20000300600 */
[----:B------:R-:W-:-:S03]  /*1db20*/  LOP3.LUT R122, R0, 0x1c, RZ, 0xfc, !PT ;  /* 0x0000001c007a7812 */ /* 0x000fc600078efcff */
[----:B------:R-:W5:Y:S01]  /*1db30*/  LDL.LU.S16 R123, [R1+0x12c] ;  /* 0x00012c00017b7983 */ /* 0x000f620000300600 */
[----:B0-----:R-:W-:Y:S01]  /*1db40*/  ISETP.LT.AND P5, PT, R122, UR4, !P0 ;  /* 0x000000047a007c0c */ /* 0x001fe2000c7a1270 */
[----:B------:R-:W0:Y:S02]  /*1db50*/  LDCU UR4, c[0x0][0x39c] ;  /* 0x00007380ff0477ac */ /* 0x000e240008000800 */
[----:B------:R-:W3:Y:S01]  /*1db60*/  LDL.S16 R122, [R1+0x126] ;  /* 0x00012600017a7983 */ /* 0x000ee20000100600 */
[----:B--2---:R-:W-:-:S05]  /*1db70*/  PRMT R121, R120, 0x7610, R121 ;  /* 0x0000761078797816 */ /* 0x004fca0000000079 */
[----:B------:R1:W-:Y:S04]  /*1db80*/  @P2 STG.E.U16 desc[UR20][R118.64], R121 ;  /* 0x0000007976002986 */ /* 0x0003e8000c101514 */
[----:B-1----:R-:W2:Y:S01]  /*1db90*/  LDL.LU.S16 R121, [R1+0x124] ;  /* 0x0001240001797983 */ /* 0x002ea20000300600 */
[----:B------:R-:W-:-:S04]  /*1dba0*/  LOP3.LUT R120, R0, 0x1d, RZ, 0xfc, !PT ;  /* 0x0000001d00787812 */ /* 0x000fc800078efcff */
[----:B0-----:R-:W-:Y:S01]  /*1dbb0*/  ISETP.LT.AND P2, PT, R120, UR4, !P0 ;  /* 0x0000000478007c0c */ /* 0x001fe2000c741270 */
[----:B------:R-:W0:Y:S01]  /*1dbc0*/  LDCU UR4, c[0x0][0x39c] ;  /* 0x00007380ff0477ac */ /* 0x000e220008000800 */
[----:B---3--:R-:W-:Y:S02]  /*1dbd0*/  PRMT R119, R124, 0x7610, R119 ;  /* 0x000076107c777816 */ /* 0x008fe40000000077 */
[----:B------:R-:W-:Y:S01]  /*1dbe0*/  LOP3.LUT R118, R0, 0x1e, RZ, 0xfc, !PT ;  /* 0x0000001e00767812 */ /* 0x000fe200078efcff */
[----:B------:R-:W3:Y:S04]  /*1dbf0*/  LDL.S16 R124, [R1+0x136] ;  /* 0x00013600017c7983 */ /* 0x000ee80000100600 */
[----:B------:R1:W-:Y:S01]  /*1dc00*/  @P6 STG.E.U16 desc[UR20][R116.64], R119 ;  /* 0x0000007774006986 */ /* 0x0003e2000c101514 */
[----:B0-----:R-:W-:Y:S01]  /*1dc10*/  ISETP.LT.AND P6, PT, R118, UR4, !P0 ;  /* 0x0000000476007c0c */ /* 0x001fe2000c7c1270 */
[----:B------:R-:W0:Y:S02]  /*1dc20*/  LDCU UR4, c[0x0][0x39c] ;  /* 0x00007380ff0477ac */ /* 0x000e240008000800 */
[----:B-1----:R-:W3:Y:S04]  /*1dc30*/  LDL.S16 R119, [R1+0x138] ;  /* 0x0001380001777983 */ /* 0x002ee80000100600 */
[----:B------:R-:W3:Y:S01]  /*1dc40*/  LDL.LU.S16 R118, [R1+0x134] ;  /* 0x0001340001767983 */ /* 0x000ee20000300600 */
[----:B------:R-:W-:-:S02]  /*1dc50*/  LOP3.LUT R116, R0, 0x1f, RZ, 0xfc, !PT ;  /* 0x0000001f00747812 */ /* 0x000fc400078efcff */
[----:B--2---:R-:W-:Y:S02]  /*1dc60*/  PRMT R117, R121, 0x7610, R117 ;  /* 0x0000761079757816 */ /* 0x004fe40000000075 */
[----:B------:R-:W2:Y:S04]  /*1dc70*/  LDL.LU.S16 R121, [R1+0x13a] ;  /* 0x00013a0001797983 */ /* 0x000ea80000300600 */
[----:B------:R1:W-:Y:S04]  /*1dc80*/  @P3 STG.E.U16 desc[UR20][R114.64], R117 ;  /* 0x0000007572003986 */ /* 0x0003e8000c101514 */
[----:B------:R-:W2:Y:S01]  /*1dc90*/  LDL.S16 R120, [R1+0x140] ;  /* 0x0001400001787983 */ /* 0x000ea20000100600 */
[----:B-1----:R-:W-:-:S03]  /*1dca0*/  PRMT R115, R122, 0x7610, R115 ;  /* 0x000076107a737816 */ /* 0x002fc60000000073 */
[----:B------:R-:W2:Y:S04]  /*1dcb0*/  LDL.LU R122, [R1+0x8] ;  /* 0x00000800017a7983 */ /* 0x000ea80000300800 */
[----:B----4-:R5:W-:Y:S02]  /*1dcc0*/  @P4 STG.E.U16 desc[UR20][R112.64], R115 ;  /* 0x0000007370004986 */ /* 0x010be4000c101514 */
[----:B-----5:R-:W-:-:S05]  /*1dcd0*/  PRMT R113, R123, 0x7610, R113 ;  /* 0x000076107b717816 */ /* 0x020fca0000000071 */
[----:B------:R1:W-:Y:S02]  /*1dce0*/  @P5 STG.E.U16 desc[UR20][R110.64], R113 ;  /* 0x000000716e005986 */ /* 0x0003e4000c101514 */
[----:B-1----:R-:W-:Y:S02]  /*1dcf0*/  PRMT R111, R125, 0x7610, R111 ;  /* 0x000076107d6f7816 */ /* 0x002fe4000000006f */
[----:B------:R-:W4:Y:S01]  /*1dd00*/  LDL.LU.S16 R125, [R1+0x142] ;  /* 0x00014200017d7983 */ /* 0x000f220000300600 */
[----:B0-----:R-:W-:Y:S01]  /*1dd10*/  ISETP.LT.AND P3, PT, R116, UR4, !P0 ;  /* 0x0000000474007c0c */ /* 0x001fe2000c761270 */
[----:B------:R-:W0:Y:S01]  /*1dd20*/  LDCU UR4, c[0x0][0x39c] ;  /* 0x00007380ff0477ac */ /* 0x000e220008000800 */
[C---:B------:R-:W-:Y:S02]  /*1dd30*/  LOP3.LUT R114, R0.reuse, 0x20, RZ, 0xfc, !PT ;  /* 0x0000002000727812 */ /* 0x040fe400078efcff */
[C---:B------:R-:W-:Y:S02]  /*1dd40*/  LOP3.LUT R112, R0.reuse, 0x21, RZ, 0xfc, !PT ;  /* 0x0000002100707812 */ /* 0x040fe400078efcff */
[----:B------:R-:W-:Y:S01]  /*1dd50*/  LOP3.LUT R110, R0, 0x22, RZ, 0xfc, !PT ;  /* 0x00000022006e7812 */ /* 0x000fe200078efcff */
[----:B------:R3:W-:Y:S04]  /*1dd60*/  @P2 STG.E.U16 desc[UR20][R108.64], R111 ;  /* 0x0000006f6c002986 */ /* 0x0007e8000c101514 */
[----:B------:R-:W5:Y:S01]  /*1dd70*/  LDL.S16 R123, [R1+0x148] ;  /* 0x00014800017b7983 */ /* 0x000f620000100600 */
[----:B0-----:R-:W-:Y:S01]  /*1dd80*/  ISETP.LT.AND P4, PT, R114, UR4, !P0 ;  /* 0x0000000472007c0c */ /* 0x001fe2000c781270 */
[----:B------:R-:W0:Y:S02]  /*1dd90*/  LDCU UR4, c[0x0][0x39c] ;  /* 0x00007380ff0477ac */ /* 0x000e240008000800 */
[----:B0-----:R-:W-:Y:S01]  /*1dda0*/  ISETP.LT.AND P5, PT, R112, UR4, !P0 ;  /* 0x0000000470007c0c */ /* 0x001fe2000c7a1270 */
[----:B------:R-:W0:Y:S01]  /*1ddb0*/  LDCU UR4, c[0x0][0x39c] ;  /* 0x00007380ff0477ac */ /* 0x000e220008000800 */
[----:B---3--:R-:W-:-:S02]  /*1ddc0*/  PRMT R109, R118, 0x7610, R109 ;  /* 0x00007610766d7816 */ /* 0x008fc4000000006d */
[----:B------:R-:W-:Y:S02]  /*1ddd0*/  LOP3.LUT R108, R0, 0x23, RZ, 0xfc, !PT ;  /* 0x00000023006c7812 */ /* 0x000fe400078efcff */
[----:B0-----:R-:W-:Y:S01]  /*1dde0*/  ISETP.LT.AND P2, PT, R110, UR4, !P0 ;  /* 0x000000046e007c0c */ /* 0x001fe2000c741270 */
[----:B------:R-:W0:Y:S01]  /*1ddf0*/  LDCU UR4, c[0x0][0x39c] ;  /* 0x00007380ff0477ac */ /* 0x000e220008000800 */
[----:B------:R1:W-:Y:S02]  /*1de00*/  @P6 STG.E.U16 desc[UR20][R106.64], R109 ;  /* 0x0000006d6a006986 */ /* 0x0003e4000c101514 */
[----:B-1----:R-:W-:Y:S02]  /*1de10*/  PRMT R107, R119, 0x7610, R107 ;  /* 0x00007610776b7816 */ /* 0x002fe4000000006b */
[----:B0-----:R-:W-:Y:S01]  /*1de20*/  ISETP.LT.AND P6, PT, R108, UR4, !P0 ;  /* 0x000000046c007c0c */ /* 0x001fe2000c7c1270 */
[----:B------:R-:W0:Y:S01]  /*1de30*/  LDCU UR4, c[0x0][0x39c] ;  /* 0x00007380ff0477ac */ /* 0x000e220008000800 */
[----:B------:R-:W-:-:S02]  /*1de40*/  PRMT R108, R124, 0x7610, R108 ;  /* 0x000076107c6c7816 */ /* 0x000fc4000000006c */
[----:B------:R-:W3:Y:S04]  /*1de50*/  LDL.LU.S16 R124, [R1+0x14a] ;  /* 0x00014a00017c7983 */ /* 0x000ee80000300600 */
[----:B------:R-:W-:Y:S04]  /*1de60*/  @P3 STG.E.U16 desc[UR20][R104.64], R108 ;  /* 0x0000006c68003986 */ /* 0x000fe8000c101514 */
[----:B------:R1:W-:Y:S02]  /*1de70*/  @P4 STG.E.U16 desc[UR20][R102.64], R107 ;  /* 0x0000006b66004986 */ /* 0x0003e4000c101514 */
[----:B-1----:R-:W-:-:S04]  /*1de80*/  LOP3.LUT R102, R0, 0x25, RZ, 0xfc, !PT ;  /* 0x0000002500667812 */ /* 0x002fc800078efcff */
[----:B------:R-:W-:Y:S01]  /*1de90*/  ISETP.LT.AND P4, PT, R102, UR6, !P0 ;  /* 0x0000000666007c0c */ /* 0x000fe2000c781270 */
[----:B------:R-:W1:Y:S01]  /*1dea0*/  LDCU UR6, c[0x0][0x39c] ;  /* 0x00007380ff0677ac */ /* 0x000e620008000800 */
[----:B--2---:R-:W-:Y:S02]  /*1deb0*/  PRMT R104, R121, 0x7610, R104 ;  /* 0x0000761079687816 */ /* 0x004fe40000000068 */
[----:B------:R-:W2:Y:S01]  /*1dec0*/  LDL.S16 R121, [R1+0x150] ;  /* 0x0001500001797983 */ /* 0x000ea20000100600 */
[----:B----4-:R-:W-:-:S03]  /*1ded0*/  PRMT R102, R125, 0x7610, R102 ;  /* 0x000076107d667816 */ /* 0x010fc60000000066 */
[----:B------:R-:W4:Y:S01]  /*1dee0*/  LDL.LU.S16 R125, [R1+0x152] ;  /* 0x00015200017d7983 */ /* 0x000f220000300600 */
[----:B------:R-:W-:-:S04]  /*1def0*/  LOP3.LUT R106, R0, 0x24, RZ, 0xfc, !PT ;  /* 0x00000024006a7812 */ /* 0x000fc800078efcff */
[----:B0-----:R-:W-:Y:S01]  /*1df00*/  ISETP.LT.AND P3, PT, R106, UR4, !P0 ;  /* 0x000000046a007c0c */ /* 0x001fe2000c761270 */
[----:B------:R-:W0:Y:S01]  /*1df10*/  LDCU UR4, c[0x0][0x39c] ;  /* 0x00007380ff0477ac */ /* 0x000e220008000800 */
[----:B------:R1:W-:Y:S02]  /*1df20*/  @P5 STG.E.U16 desc[UR20][R100.64], R104 ;  /* 0x0000006864005986 */ /* 0x0003e4000c101514 */
[----:B-1----:R-:W-:Y:S01]  /*1df30*/  PRMT R101, R120, 0x7610, R101 ;  /* 0x0000761078657816 */ /* 0x002fe20000000065 */
[----:B------:R-:W-:Y:S02]  /*1df40*/  VIADD R100, R122, UR5 ;  /* 0x000000057a647c36 */ /* 0x000fe40008000000 */
[----:B------:R-:W4:Y:S04]  /*1df50*/  LDL.S16 R122, [R1+0x158] ;  /* 0x00015800017a7983 */ /* 0x000f280000100600 */
[----:B------:R1:W-:Y:S04]  /*1df60*/  @P2 STG.E.U16 desc[UR20][R98.64], R101 ;  /* 0x0000006562002986 */ /* 0x0003e8000c101514 */
[----:B------:R0:W-:Y:S01]  /*1df70*/  @P6 STG.E.U16 desc[UR20][R96.64], R102 ;  /* 0x0000006660006986 */ /* 0x0001e2000c101514 */
[----:B-1----:R-:W-:-:S02]  /*1df80*/  LEA R98, P2, R100, R2, 0x1 ;  /* 0x0000000264627211 */ /* 0x002fc400078408ff */
[----:B0-----:R-:W-:Y:S01]  /*1df90*/  LOP3.LUT R96, R0, 0x27, RZ, 0xfc, !PT ;  /* 0x0000002700607812 */ /* 0x001fe200078efcff */
[C---:B------:R-:W-:Y:S01]  /*1dfa0*/  VIADD R97, R100.reuse, UR5 ;  /* 0x0000000564617c36 */ /* 0x040fe20008000000 */
[-C--:B------:R-:W-:Y:S02]  /*1dfb0*/  LEA.HI.X.SX32 R99, R100, R3.reuse, 0x1, P2 ;  /* 0x0000000364637211 */ /* 0x080fe400010f0eff */
[----:B-----5:R-:W-:Y:S02]  /*1dfc0*/  PRMT R100, R123, 0x7610, R100 ;  /* 0x000076107b647816 */ /* 0x020fe40000000064 */
[----:B------:R-:W-:Y:S02]  /*1dfd0*/  LOP3.LUT R103, R0, 0x26, RZ, 0xfc, !PT ;  /* 0x0000002600677812 */ /* 0x000fe400078efcff */
[----:B------:R-:W-:Y:S01]  /*1dfe0*/  ISETP.LT.AND P2, PT, R96, UR4, !P0 ;  /* 0x0000000460007c0c */ /* 0x000fe2000c741270 */
[----:B------:R0:W-:Y:S01]  /*1dff0*/  @P3 STG.E.U16 desc[UR20][R98.64], R100 ;  /* 0x0000006462003986 */ /* 0x0001e2000c101514 */
[----:B------:R-:W-:Y:S01]  /*1e000*/  LEA R96, P6, R97, R2, 0x1 ;  /* 0x0000000261607211 */ /* 0x000fe200078c08ff */
[----:B------:R-:W1:Y:S01]  /*1e010*/  LDCU UR4, c[0x0][0x39c] ;  /* 0x00007380ff0477ac */ /* 0x000e620008000800 */
[----:B------:R-:W-:Y:S01]  /*1e020*/  ISETP.LT.AND P5, PT, R103, UR7, !P0 ;  /* 0x0000000767007c0c */ /* 0x000fe2000c7a1270 */
[----:B------:R-:W5:Y:S01]  /*1e030*/  LDCU UR7, c[0x0][0x39c] ;  /* 0x00007380ff0777ac */ /* 0x000f620008000800 */
[----:B0-----:R-:W-:Y:S01]  /*1e040*/  LOP3.LUT R98, R0, 0x28, RZ, 0xfc, !PT ;  /* 0x0000002800627812 */ /* 0x001fe200078efcff */
[C---:B------:R-:W-:Y:S01]  /*1e050*/  VIADD R99, R97.reuse, UR5 ;  /* 0x0000000561637c36 */ /* 0x040fe20008000000 */
[----:B------:R-:W-:-:S02]  /*1e060*/  LEA.HI.X.SX32 R97, R97, R3, 0x1, P6 ;  /* 0x0000000361617211 */ /* 0x000fc400030f0eff */
[----:B------:R-:W-:Y:S01]  /*1e070*/  ISETP.LT.AND P3, PT, R98, UR6, !P0 ;  /* 0x0000000662007c0c */ /* 0x000fe2000c761270 */
[----:B------:R-:W0:Y:S01]  /*1e080*/  LDCU UR6, c[0x0][0x39c] ;  /* 0x00007380ff0677ac */ /* 0x000e220008000800 */
[C---:B------:R-:W-:Y:S02]  /*1e090*/  LEA R98, P6, R99.reuse, R2, 0x1 ;  /* 0x0000000263627211 */ /* 0x040fe400078c08ff */
[----:B---3--:R-:W-:Y:S02]  /*1e0a0*/  PRMT R100, R124, 0x7610, R100 ;  /* 0x000076107c647816 */ /* 0x008fe40000000064 */
[----:B------:R-:W3:Y:S04]  /*1e0b0*/  LDL.LU.S16 R124, [R1+0x15a] ;  /* 0x00015a00017c7983 */ /* 0x000ee80000300600 */
[----:B------:R0:W-:Y:S04]  /*1e0c0*/  @P4 STG.E.U16 desc[UR20][R96.64], R100 ;  /* 0x0000006460004986 */ /* 0x0001e8000c101514 */
[----:B------:R-:W3:Y:S01]  /*1e0d0*/  LDL.S16 R123, [R1+0x160] ;  /* 0x00016000017b7983 */ /* 0x000ee20000100600 */
[C---:B0-----:R-:W-:Y:S01]  /*1e0e0*/  VIADD R97, R99.reuse, UR5 ;  /* 0x0000000563617c36 */ /* 0x041fe20008000000 */
[----:B------:R-:W-:-:S02]  /*1e0f0*/  LEA.HI.X.SX32 R99, R99, R3, 0x1, P6 ;  /* 0x0000000363637211 */ /* 0x000fc400030f0eff */
[----:B--2---:R-:W-:-:S05]  /*1e100*/  PRMT R100, R121, 0x7610, R100 ;  /* 0x0000761079647816 */ /* 0x004fca0000000064 */
[----:B------:R4:W-:Y:S02]  /*1e110*/  @P5 STG.E.U16 desc[UR20][R98.64], R100 ;  /* 0x0000006462005986 */ /* 0x0009e4000c101514 */
[----:B----4-:R-:W-:Y:S02]  /*1e120*/  PRMT R100, R125, 0x7610, R100 ;  /* 0x000076107d647816 */ /* 0x010fe40000000064 */
[----:B------:R-:W2:Y:S01]  /*1e130*/  LDL.LU.S16 R125, [R1+0x162] ;  /* 0x00016200017d7983 */ /* 0x000ea20000300600 */
[C---:B------:R-:W-:Y:S01]  /*1e140*/  LOP3.LUT R96, R0.reuse, 0x29, RZ, 0xfc, !PT ;  /* 0x0000002900607812 */ /* 0x040fe200078efcff */
[C---:B------:R-:W-:Y:S01]  /*1e150*/  VIADD R99, R97.reuse, UR5 ;  /* 0x0000000561637c36 */ /* 0x040fe20008000000 */
[----:B------:R-:W-:Y:S01]  /*1e160*/  LOP3.LUT R98, R0, 0x2a, RZ, 0xfc, !PT ;  /* 0x0000002a00627812 */ /* 0x000fe200078efcff */
[----:B------:R-:W4:Y:S01]  /*1e170*/  LDL.S16 R121, [R1+0x168] ;  /* 0x0001680001797983 */ /* 0x000f220000100600 */
[----:B-1----:R-:W-:Y:S01]  /*1e180*/  ISETP.LT.AND P4, PT, R96, UR4, !P0 ;  /* 0x0000000460007c0c */ /* 0x002fe2000c781270 */
[----:B------:R-:W0:Y:S01]  /*1e190*/  LDCU UR4, c[0x0][0x39c] ;  /* 0x00007380ff0477ac */ /* 0x000e220008000800 */
[----:B------:R-:W-:-:S02]  /*1e1a0*/  LEA R96, P6, R97, R2, 0x1 ;  /* 0x0000000261607211 */ /* 0x000fc400078c08ff */
[----:B------:R-:W-:Y:S01]  /*1e1b0*/  ISETP.LT.AND P5, PT, R98, UR6, !P0 ;  /* 0x0000000662007c0c */ /* 0x000fe2000c7a1270 */
[----:B------:R-:W1:Y:S01]  /*1e1c0*/  LDCU UR6, c[0x0][0x39c] ;  /* 0x00007380ff0677ac */ /* 0x000e620008000800 */
[----:B------:R-:W-:Y:S02]  /*1e1d0*/  LEA.HI.X.SX32 R97, R97, R3, 0x1, P6 ;  /* 0x0000000361617211 */ /* 0x000fe400030f0eff */
[----:B------:R-:W-:-:S03]  /*1e1e0*/  LEA R98, P6, R99, R2, 0x1 ;  /* 0x0000000263627211 */ /* 0x000fc600078c08ff */
[----:B------:R0:W-:Y:S02]  /*1e1f0*/  @P2 STG.E.U16 desc[UR20][R96.64], R100 ;  /* 0x0000006460002986 */ /* 0x0001e4000c101514 */
[----:B0-----:R-:W-:Y:S01]  /*1e200*/  LOP3.LUT R96, R0, 0x2b, RZ, 0xfc, !PT ;  /* 0x0000002b00607812 */ /* 0x001fe200078efcff */
[C---:B------:R-:W-:Y:S01]  /*1e210*/  VIADD R97, R99.reuse, UR5 ;  /* 0x0000000563617c36 */ /* 0x040fe20008000000 */
[-C--:B------:R-:W-:Y:S02]  /*1e220*/  LEA.HI.X.SX32 R99, R99, R3.reuse, 0x1, P6 ;  /* 0x0000000363637211 */ /* 0x080fe400030f0eff */
[----:B------:R-:W-:Y:S02]  /*1e230*/  PRMT R100, R122, 0x7610, R100 ;  /* 0x000076107a647816 */ /* 0x000fe40000000064 */
[----:B-----5:R-:W-:Y:S01]  /*1e240*/  ISETP.LT.AND P2, PT, R96, UR7, !P0 ;  /* 0x0000000760007c0c */ /* 0x020fe2000c741270 */
[----:B------:R-:W0:Y:S01]  /*1e250*/  LDCU UR7, c[0x0][0x39c] ;  /* 0x00007380ff0777ac */ /* 0x000e220008000800 */
[C---:B------:R-:W-:Y:S01]  /*1e260*/  LEA R96, P6, R97.reuse, R2, 0x1 ;  /* 0x0000000261607211 */ /* 0x040fe200078c08ff */
[----:B------:R5:W-:Y:S02]  /*1e270*/  @P3 STG.E.U16 desc[UR20][R98.64], R100 ;  /* 0x0000006462003986 */ /* 0x000be4000c101514 */
[----:B-----5:R-:W-:Y:S01]  /*1e280*/  LOP3.LUT R98, R0, 0x2c, RZ, 0xfc, !PT ;  /* 0x0000002c00627812 */ /* 0x020fe200078efcff */
[C---:B------:R-:W-:Y:S01]  /*1e290*/  VIADD R99, R97.reuse, UR5 ;  /* 0x0000000561637c36 */ /* 0x040fe20008000000 */
[----:B------:R-:W-:-:S02]  /*1e2a0*/  LEA.HI.X.SX32 R97, R97, R3, 0x1, P6 ;  /* 0x0000000361617211 */ /* 0x000fc400030f0eff */
[----:B------:R-:W-:Y:S01]  /*1e2b0*/  ISETP.LT.AND P3, PT, R98, UR4, !P0 ;  /* 0x0000000462007c0c */ /* 0x000fe2000c761270 */
[----:B------:R-:W5:Y:S01]  /*1e2c0*/  LDCU UR4, c[0x0][0x39c] ;  /* 0x00007380ff0477ac */ /* 0x000f620008000800 */
[C---:B------:R-:W-:Y:S02]  /*1e2d0*/  LEA R98, P6, R99.reuse, R2, 0x1 ;  /* 0x0000000263627211 */ /* 0x040fe400078c08ff */
[----:B---3--:R-:W-:Y:S02]  /*1e2e0*/  PRMT R100, R124, 0x7610, R100 ;  /* 0x000076107c647816 */ /* 0x008fe40000000064 */
[----:B------:R-:W3:Y:S04]  /*1e2f0*/  LDL.LU.S16 R124, [R1+0x16a] ;  /* 0x00016a00017c7983 */ /* 0x000ee80000300600 */
[----:B------:R0:W-:Y:S04]  /*1e300*/  @P4 STG.E.U16 desc[UR20][R96.64], R100 ;  /* 0x0000006460004986 */ /* 0x0001e8000c101514 */
[----:B------:R-:W3:Y:S01]  /*1e310*/  LDL.S16 R122, [R1+0x16c] ;  /* 0x00016c00017a7983 */ /* 0x000ee20000100600 */
[C---:B0-----:R-:W-:Y:S01]  /*1e320*/  VIADD R97, R99.reuse, UR5 ;  /* 0x0000000563617c36 */ /* 0x041fe20008000000 */
[----:B------:R-:W-:-:S02]  /*1e330*/  LEA.HI.X.SX32 R99, R99, R3, 0x1, P6 ;  /* 0x0000000363637211 */ /* 0x000fc400030f0eff */
[----:B------:R-:W-:-:S05]  /*1e340*/  PRMT R100, R123, 0x7610, R100 ;  /* 0x000076107b647816 */ /* 0x000fca0000000064 */
[----:B------:R2:W-:Y:S02]  /*1e350*/  @P5 STG.E.U16 desc[UR20][R98.64], R100 ;  /* 0x0000006462005986 */ /* 0x0005e4000c101514 */
[----:B--2---:R-:W-:Y:S02]  /*1e360*/  PRMT R100, R125, 0x7610, R100 ;  /* 0x000076107d647816 */ /* 0x004fe40000000064 */
[----:B------:R-:W2:Y:S01]  /*1e370*/  LDL.LU.S16 R125, [R1+0x16e] ;  /* 0x00016e00017d7983 */ /* 0x000ea20000300600 */
[C---:B------:R-:W-:Y:S01]  /*1e380*/  LOP3.LUT R96, R0.reuse, 0x2d, RZ, 0xfc, !PT ;  /* 0x0000002d00607812 */ /* 0x040fe200078efcff */
[C---:B------:R-:W-:Y:S01]  /*1e390*/  VIADD R99, R97.reuse, UR5 ;  /* 0x0000000561637c36 */ /* 0x040fe20008000000 */
[----:B------:R-:W-:Y:S01]  /*1e3a0*/  LOP3.LUT R98, R0, 0x2e, RZ, 0xfc, !PT ;  /* 0x0000002e00627812 */ /* 0x000fe200078efcff */
[----:B------:R-:W2:Y:S01]  /*1e3b0*/  LDL.S16 R123, [R1+0x170] ;  /* 0x00017000017b7983 */ /* 0x000ea20000100600 */
[----:B-1----:R-:W-:Y:S01]  /*1e3c0*/  ISETP.LT.AND P4, PT, R96, UR6, !P0 ;  /* 0x0000000660007c0c */ /* 0x002fe2000c781270 */
[----:B------:R-:W0:Y:S01]  /*1e3d0*/  LDCU UR6, c[0x0][0x39c] ;  /* 0x00007380ff0677ac */ /* 0x000e220008000800 */
[----:B------:R-:W-:-:S02]  /*1e3e0*/  LEA R96, P6, R97, R2, 0x1 ;  /* 0x0000000261607211 */ /* 0x000fc400078c08ff */
[----:B-----5:R-:W-:Y:S01]  /*1e3f0*/  ISETP.LT.AND P5, PT, R98, UR4, !P0 ;  /* 0x0000000462007c0c */ /* 0x020fe2000c7a1270 */
[----:B------:R-:W1:Y:S01]  /*1e400*/  LDCU UR4, c[0x0][0x39c] ;  /* 0x00007380ff0477ac */ /* 0x000e620008000800 */
[----:B------:R-:W-:Y:S02]  /*1e410*/  LEA.HI.X.SX32 R97, R97, R3, 0x1, P6 ;  /* 0x0000000361617211 */ /* 0x000fe400030f0eff */
[----:B------:R-:W-:-:S03]  /*1e420*/  LEA R98, P6, R99, R2, 0x1 ;  /* 0x0000000263627211 */ /* 0x000fc600078c08ff */
[----:B------:R5:W-:Y:S02]  /*1e430*/  @P2 STG.E.U16 desc[UR20][R96.64], R100 ;  /* 0x0000006460002986 */ /* 0x000be4000c101514 */
[----:B-----5:R-:W-:Y:S01]  /*1e440*/  LOP3.LUT R96, R0, 0x2f, RZ, 0xfc, !PT ;  /* 0x0000002f00607812 */ /* 0x020fe200078efcff */
[C---:B------:R-:W-:Y:S01]  /*1e450*/  VIADD R97, R99.reuse, UR5 ;  /* 0x0000000563617c36 */ /* 0x040fe20008000000 */
[-C--:B------:R-:W-:Y:S02]  /*1e460*/  LEA.HI.X.SX32 R99, R99, R3.reuse, 0x1, P6 ;  /* 0x0000000363637211 */ /* 0x080fe400030f0eff */
[----:B----4-:R-:W-:Y:S02]  /*1e470*/  PRMT R100, R121, 0x7610, R100 ;  /* 0x0000761079647816 */ /* 0x010fe40000000064 */
[----:B------:R-:W-:Y:S01]  /*1e480*/  ISETP.LT.AND P2, PT, R96, UR7, !P0 ;  /* 0x0000000760007c0c */ /* 0x000fe2000c741270 */
[----:B------:R-:W4:Y:S01]  /*1e490*/  LDCU UR7, c[0x0][0x39c] ;  /* 0x00007380ff0777ac */ /* 0x000f220008000800 */
[C---:B------:R-:W-:Y:S01]  /*1e4a0*/  LEA R96, P6, R97.reuse, R2, 0x1 ;  /* 0x0000000261607211 */ /* 0x040fe200078c08ff */
[----:B------:R5:W-:Y:S02]  /*1e4b0*/  @P3 STG.E.U16 desc[UR20][R98.64], R100 ;  /* 0x0000006462003986 */ /* 0x000be4000c101514 */
[----:B-----5:R-:W-:Y:S01]  /*1e4c0*/  LOP3.LUT R98, R0, 0x30, RZ, 0xfc, !PT ;  /* 0x0000003000627812 */ /* 0x020fe200078efcff */
[C---:B------:R-:W-:Y:S01]  /*1e4d0*/  VIADD R99, R97.reuse, UR5 ;  /* 0x0000000561637c36 */ /* 0x040fe20008000000 */
[----:B------:R-:W-:-:S02]  /*1e4e0*/  LEA.HI.X.SX32 R97, R97, R3, 0x1, P6 ;  /* 0x0000000361617211 */ /* 0x000fc400030f0eff */
[----:B0-----:R-:W-:Y:S01]  /*1e4f0*/  ISETP.LT.AND P3, PT, R98, UR6, !P0 ;  /* 0x0000000662007c0c */ /* 0x001fe2000c761270 */
[----:B------:R-:W0:Y:S01]  /*1e500*/  LDCU UR6, c[0x0][0x39c] ;  /* 0x00007380ff0677ac */ /* 0x000e220008000800 */
[C---:B------:R-:W-:Y:S02]  /*1e510*/  LEA R98, P6, R99.reuse, R2, 0x1 ;  /* 0x0000000263627211 */ /* 0x040fe400078c08ff */
[----:B---3--:R-:W-:Y:S02]  /*1e520*/  PRMT R100, R124, 0x7610, R100 ;  /* 0x000076107c647816 */ /* 0x008fe40000000064 */
[----:B------:R-:W3:Y:S04]  /*1e530*/  LDL.LU.S16 R124, [R1+0x172] ;  /* 0x00017200017c7983 */ /* 0x000ee80000300600 */
[----:B------:R5:W-:Y:S04]  /*1e540*/  @P4 STG.E.U16 desc[UR20][R96.64], R100 ;  /* 0x0000006460004986 */ /* 0x000be8000c101514 */
[----:B------:R-:W3:Y:S01]  /*1e550*/  LDL.S16 R121, [R1+0x174] ;  /* 0x0001740001797983 */ /* 0x000ee20000100600 */
[C---:B-----5:R-:W-:Y:S01]  /*1e560*/  VIADD R97, R99.reuse, UR5 ;  /* 0x0000000563617c36 */ /* 0x060fe20008000000 */
        /* <DEDUP_REMOVED lines=8> */
[----:B------:R-:W5:Y:S01]  /*1e5f0*/  LDL.S16 R122, [R1+0x178] ;  /* 0x00017800017a7983 */ /* 0x000f620000100600 */
[----:B-1----:R-:W-:Y:S01]  /*1e600*/  ISETP.LT.AND P4, PT, R96, UR4, !P0 ;  /* 0x0000000460007c0c */ /* 0x002fe2000c781270 */
[----:B------:R-:W1:Y:S01]  /*1e610*/  LDCU UR4, c[0x0][0x39c] ;  /* 0x00007380ff0477ac */ /* 0x000e620008000800 */
[----:B------:R-:W-:-:S02]  /*1e620*/  LEA R96, P6, R97, R2, 0x1 ;  /* 0x0000000261607211 */ /* 0x000fc400078c08ff */
[----:B0-----:R-:W-:Y:S01]  /*1e630*/  ISETP.LT.AND P5, PT, R98, UR6, !P0 ;  /* 0x0000000662007c0c */ /* 0x001fe2000c7a1270 */
[----:B------:R-:W0:Y:S01]  /*1e640*/  LDCU UR6, c[0x0][0x39c] ;  /* 0x00007380ff0677ac */ /* 0x000e220008000800 */
[----:B------:R-:W-:Y:S02]  /*1e650*/  LEA.HI.X.SX32 R97, R97, R3, 0x1, P6 ;  /* 0x0000000361617211 */ /* 0x000fe400030f0eff */
[----:B------:R-:W-:-:S03]  /*1e660*/  LEA R98, P6, R99, R2, 0x1 ;  /* 0x0000000263627211 */ /* 0x000fc600078c08ff */
[----:B------:R0:W-:Y:S02]  /*1e670*/  @P2 STG.E.U16 desc[UR20][R96.64], R100 ;  /* 0x0000006460002986 */ /* 0x0001e4000c101514 */
[----:B0-----:R-:W-:Y:S01]  /*1e680*/  LOP3.LUT R96, R0, 0x33, RZ, 0xfc, !PT ;  /* 0x0000003300607812 */ /* 0x001fe200078efcff */
[C---:B------:R-:W-:Y:S01]  /*1e690*/  VIADD R97, R99.reuse, UR5 ;  /* 0x0000000563617c36 */ /* 0x040fe20008000000 */
[-C--:B------:R-:W-:Y:S02]  /*1e6a0*/  LEA.HI.X.SX32 R99, R99, R3.reuse, 0x1, P6 ;  /* 0x0000000363637211 */ /* 0x080fe400030f0eff */
[----:B------:R-:W-:Y:S02]  /*1e6b0*/  PRMT R100, R123, 0x7610, R100 ;  /* 0x000076107b647816 */ /* 0x000fe40000000064 */
[----:B----4-:R-:W-:Y:S01]  /*1e6c0*/  ISETP.LT.AND P2, PT, R96, UR7, !P0 ;  /* 0x0000000760007c0c */ /* 0x010fe2000c741270 */
[----:B------:R-:W0:Y:S01]  /*1e6d0*/  LDCU UR7, c[0x0][0x39c] ;  /* 0x00007380ff0777ac */ /* 0x000e220008000800 */
[C---:B------:R-:W-:Y:S01]  /*1e6e0*/  LEA R96, P6, R97.reuse, R2, 0x1 ;  /* 0x0000000261607211 */ /* 0x040fe200078c08ff */
[----:B------:R4:W-:Y:S02]  /*1e6f0*/  @P3 STG.E.U16 desc[UR20][R98.64], R100 ;  /* 0x0000006462003986 */ /* 0x0009e4000c101514 */
[----:B----4-:R-:W-:Y:S01]  /*1e700*/  LOP3.LUT R98, R0, 0x34, RZ, 0xfc, !PT ;  /* 0x0000003400627812 */ /* 0x010fe200078efcff */
[C---:B------:R-:W-:Y:S01]  /*1e710*/  VIADD R99, R97.reuse, UR5 ;  /* 0x0000000561637c36 */ /* 0x040fe20008000000 */
[----:B------:R-:W-:-:S02]  /*1e720*/  LEA.HI.X.SX32 R97, R97, R3, 0x1, P6 ;  /* 0x0000000361617211 */ /* 0x000fc400030f0eff */
[----:B-1----:R-:W-:Y:S01]  /*1e730*/  ISETP.LT.AND P3, PT, R98, UR4, !P0 ;  /* 0x0000000462007c0c */ /* 0x002fe2000c761270 */
[----:B------:R-:W1:Y:S01]  /*1e740*/  LDCU UR4, c[0x0][0x39c] ;  /* 0x00007380ff0477ac */ /* 0x000e620008000800 */
[C---:B------:R-:W-:Y:S02]  /*1e750*/  LEA R98, P6, R99.reuse, R2, 0x1 ;  /* 0x0000000263627211 */ /* 0x040fe400078c08ff */
[----:B---3--:R-:W-:Y:S02]  /*1e760*/  PRMT R100, R124, 0x7610, R100 ;  /* 0x000076107c647816 */ /* 0x008fe40000000064 */
[----:B------:R-:W3:Y:S04]  /*1e770*/  LDL.LU.S16 R124, [R1+0x17a] ;  /* 0x00017a00017c7983 */ /* 0x000ee80000300600 */
[----:B------:R4:W-:Y:S04]  /*1e780*/  @P4 STG.E.U16 desc[UR20][R96.64], R100 ;  /* 0x0000006460004986 */ /* 0x0009e8000c101514 */
[----:B------:R-:W3:Y:S01]  /*1e790*/  LDL.S16 R123, [R1+0x17c] ;  /* 0x00017c00017b7983 */ /* 0x000ee20000100600 */
[C---:B----4-:R-:W-:Y:S01]  /*1e7a0*/  VIADD R97, R99.reuse, UR5 ;  /* 0x0000000563617c36 */ /* 0x050fe20008000000 */
        /* <DEDUP_REMOVED lines=8> */
[----:B------:R-:W4:Y:S01]  /*1e830*/  LDL.S16 R121, [R1+0x184] ;  /* 0x0001840001797983 */ /* 0x000f220000100600 */
[----:B------:R-:W-:Y:S01]  /*1e840*/  ISETP.LT.AND P4, PT, R96, UR6, !P0 ;  /* 0x0000000660007c0c */ /* 0x000fe2000c781270 */
[----:B------:R-:W0:Y:S01]  /*1e850*/  LDCU UR6, c[0x0][0x39c] ;  /* 0x00007380ff0677ac */ /* 0x000e220008000800 */
[----:B------:R-:W-:-:S02]  /*1e860*/  LEA R96, P6, R97, R2, 0x1 ;  /* 0x0000000261607211 */ /* 0x000fc400078c08ff */
[----:B-1----:R-:W-:Y:S01]  /*1e870*/  ISETP.LT.AND P5, PT, R98, UR4, !P0 ;  /* 0x0000000462007c0c */ /* 0x002fe2000c7a1270 */
[----:B------:R-:W1:Y:S01]  /*1e880*/  LDCU UR4, c[0x0][0x39c] ;  /* 0x00007380ff0477ac */ /* 0x000e620008000800 */
[----:B------:R-:W-:Y:S02]  /*1e890*/  LEA.HI.X.SX32 R97, R97, R3, 0x1, P6 ;  /* 0x0000000361617211 */ /* 0x000fe400030f0eff */
[----:B------:R-:W-:-:S03]  /*1e8a0*/  LEA R98, P6, R99, R2, 0x1 ;  /* 0x0000000263627211 */ /* 0x000fc600078c08ff */
[----:B------:R0:W-:Y:S02]  /*1e8b0*/  @P2 STG.E.U16 desc[UR20][R96.64], R100 ;  /* 0x0000006460002986 */ /* 0x0001e4000c101514 */
[----:B0-----:R-:W-:Y:S01]  /*1e8c0*/  LOP3.LUT R96, R0, 0x37, RZ, 0xfc, !PT ;  /* 0x0000003700607812 */ /* 0x001fe200078efcff */
[C---:B------:R-:W-:Y:S01]  /*1e8d0*/  VIADD R97, R99.reuse, UR5 ;  /* 0x0000000563617c36 */ /* 0x040fe20008000000 */
[-C--:B------:R-:W-:Y:S02]  /*1e8e0*/  LEA.HI.X.SX32 R99, R99, R3.reuse, 0x1, P6 ;  /* 0x0000000363637211 */ /* 0x080fe400030f0eff */
[----:B-----5:R-:W-:Y:S02]  /*1e8f0*/  PRMT R100, R122, 0x7610, R100 ;  /* 0x000076107a647816 */ /* 0x020fe40000000064 */
[----:B------:R-:W-:Y:S01]  /*1e900*/  ISETP.LT.AND P2, PT, R96, UR7, !P0 ;  /* 0x0000000760007c0c */ /* 0x000fe2000c741270 */
        /* <DEDUP_REMOVED lines=535> */
[C---:B0-----:R-:W-:Y:S01]  /*20a80*/  VIADD R97, R99.reuse, UR5 ;  /* 0x0000000563617c36 */ /* 0x041fe20008000000 */
[----:B------:R-:W-:Y:S02]  /*20a90*/  LOP3.LUT R96, R0, 0x73, RZ, 0xfc, !PT ;  /* 0x0000007300607812 */ /* 0x000fe400078efcff */
        /* <DEDUP_REMOVED lines=10> */
[C---:B------:R-:W-:Y:S01]  /*20b40*/  VIADD R101, R99.reuse, UR5 ;  /* 0x0000000563657c36 */ /* 0x040fe20008000000 */
[C---:B------:R-:W-:Y:S01]  /*20b50*/  LEA R98, P6, R99.reuse, R2, 0x1 ;  /* 0x0000000263627211 */ /* 0x040fe200078c08ff */
[----:B------:R-:W5:Y:S03]  /*20b60*/  LDCU UR4, c[0x0][0x39c] ;  /* 0x00007380ff0477ac */ /* 0x000f660008000800 */
[----:B------:R-:W-:Y:S02]  /*20b70*/  LEA.HI.X.SX32 R99, R99, R3, 0x1, P6 ;  /* 0x0000000363637211 */ /* 0x000fe400030f0eff */
[----:B---3--:R-:W-:Y:S02]  /*20b80*/  PRMT R100, R124, 0x7610, R100 ;  /* 0x000076107c647816 */ /* 0x008fe40000000064 */
[----:B------:R-:W3:Y:S04]  /*20b90*/  LDL.LU.S16 R124, [R1+0x1de] ;  /* 0x0001de00017c7983 */ /* 0x000ee80000300600 */
[----:B------:R0:W-:Y:S04]  /*20ba0*/  @P4 STG.E.U16 desc[UR20][R96.64], R100 ;  /* 0x0000006460004986 */ /* 0x0001e8000c101514 */
[----:B------:R-:W3:Y:S01]  /*20bb0*/  LDL.S16 R122, [R1+0x1e0] ;  /* 0x0001e000017a7983 */ /* 0x000ee20000100600 */
[----:B0-----:R-:W-:-:S05]  /*20bc0*/  PRMT R97, R123, 0x7610, R97 ;  /* 0x000076107b617816 */ /* 0x001fca0000000061 */
[----:B------:R2:W-:Y:S02]  /*20bd0*/  @P5 STG.E.U16 desc[UR20][R98.64], R97 ;  /* 0x0000006162005986 */ /* 0x0005e4000c101514 */
[----:B--2---:R-:W-:Y:S02]  /*20be0*/  PRMT R99, R125, 0x7610, R99 ;  /* 0x000076107d637816 */ /* 0x004fe40000000063 */
[----:B------:R-:W2:Y:S01]  /*20bf0*/  LDL.LU.S16 R125, [R1+0x1e2] ;  /* 0x0001e200017d7983 */ /* 0x000ea20000300600 */
[----:B------:R-:W-:Y:S02]  /*20c00*/  LOP3.LUT R102, R0, 0x75, RZ, 0xfc, !PT ;  /* 0x0000007500667812 */ /* 0x000fe400078efcff */
[CC--:B------:R-:W-:Y:S01]  /*20c10*/  LEA R96, P6, R101.reuse, R2.reuse, 0x1 ;  /* 0x0000000265607211 */ /* 0x0c0fe200078c08ff */
[----:B------:R-:W2:Y:S01]  /*20c20*/  LDL.S16 R123, [R1+0x1e4] ;  /* 0x0001e400017b7983 */ /* 0x000ea20000100600 */
[----:B-1----:R-:W-:Y:S01]  /*20c30*/  ISETP.LT.AND P4, PT, R102, UR6, !P0 ;  /* 0x0000000666007c0c */ /* 0x002fe2000c781270 */
[C---:B------:R-:W-:Y:S01]  /*20c40*/  VIADD R102, R101.reuse, UR5 ;  /* 0x0000000565667c36 */ /* 0x040fe20008000000 */
[----:B------:R-:W-:Y:S01]  /*20c50*/  LEA.HI.X.SX32 R97, R101, R3, 0x1, P6 ;  /* 0x0000000365617211 */ /* 0x000fe200030f0eff */
[----:B------:R-:W0:Y:S01]  /*20c60*/  LDCU UR6, c[0x0][0x39c] ;  /* 0x00007380ff0677ac */ /* 0x000e220008000800 */
[----:B------:R-:W-:Y:S01]  /*20c70*/  LOP3.LUT R100, R0, 0x77, RZ, 0xfc, !PT ;  /* 0x0000007700647812 */ /* 0x000fe200078efcff */
[C---:B------:R-:W-:Y:S01]  /*20c80*/  VIADD R101, R102.reuse, UR5 ;  /* 0x0000000566657c36 */ /* 0x040fe20008000000 */
[----:B------:R-:W-:Y:S01]  /*20c90*/  LEA R98, P6, R102, R2, 0x1 ;  /* 0x0000000266627211 */ /* 0x000fe200078c08ff */
[----:B------:R1:W-:Y:S01]  /*20ca0*/  @P2 STG.E.U16 desc[UR20][R96.64], R99 ;  /* 0x0000006360002986 */ /* 0x0003e2000c101514 */
[----:B------:R-:W-:-:S02]  /*20cb0*/  LOP3.LUT R103, R0, 0x76, RZ, 0xfc, !PT ;  /* 0x0000007600677812 */ /* 0x000fc400078efcff */
[----:B------:R-:W-:Y:S01]  /*20cc0*/  ISETP.LT.AND P2, PT, R100, UR7, !P0 ;  /* 0x0000000764007c0c */ /* 0x000fe2000c741270 */
[----:B------:R-:W-:Y:S01]  /*20cd0*/  VIADD R100, R101, UR5 ;  /* 0x0000000565647c36 */ /* 0x000fe20008000000 */
[----:B-----5:R-:W-:Y:S01]  /*20ce0*/  ISETP.LT.AND P5, PT, R103, UR4, !P0 ;  /* 0x0000000467007c0c */ /* 0x020fe2000c7a1270 */
[----:B------:R-:W5:Y:S01]  /*20cf0*/  LDCU UR4, c[0x0][0x39c] ;  /* 0x00007380ff0477ac */ /* 0x000f620008000800 */
[----:B------:R-:W0:Y:S01]  /*20d00*/  LDCU UR7, c[0x0][0x39c] ;  /* 0x00007380ff0777ac */ /* 0x000e220008000800 */
[----:B-1----:R-:W-:Y:S02]  /*20d10*/  LEA.HI.X.SX32 R99, R102, R3, 0x1, P6 ;  /* 0x0000000366637211 */ /* 0x002fe400030f0eff */
[----:B----4-:R-:W-:Y:S02]  /*20d20*/  PRMT R97, R121, 0x7610, R97 ;  /* 0x0000761079617816 */ /* 0x010fe40000000061 */
[----:B------:R-:W-:-:S03]  /*20d30*/  LEA R96, P6, R101, R2, 0x1 ;  /* 0x0000000265607211 */ /* 0x000fc600078c08ff */
[----:B------:R1:W-:Y:S02]  /*20d40*/  @P3 STG.E.U16 desc[UR20][R98.64], R97 ;  /* 0x0000006162003986 */ /* 0x0003e4000c101514 */
[-C--:B-1----:R-:W-:Y:S02]  /*20d50*/  LEA.HI.X.SX32 R97, R101, R3.reuse, 0x1, P6 ;  /* 0x0000000365617211 */ /* 0x082fe400030f0eff */
[----:B------:R-:W-:Y:S02]  /*20d60*/  LEA R98, P6, R100, R2, 0x1 ;  /* 0x0000000264627211 */ /* 0x000fe400078c08ff */
[----:B---3--:R-:W-:Y:S02]  /*20d70*/  PRMT R99, R124, 0x7610, R99 ;  /* 0x000076107c637816 */ /* 0x008fe40000000063 */
[----:B------:R-:W3:Y:S04]  /*20d80*/  LDL.LU.S16 R124, [R1+0x1e6] ;  /* 0x0001e600017c7983 */ /* 0x000ee80000300600 */
[----:B------:R1:W-:Y:S04]  /*20d90*/  @P4 STG.E.U16 desc[UR20][R96.64], R99 ;  /* 0x0000006360004986 */ /* 0x0003e8000c101514 */
[----:B------:R-:W4:Y:S01]  /*20da0*/  LDL.S16 R121, [R1+0x1e8] ;  /* 0x0001e80001797983 */ /* 0x000f220000100600 */
[----:B-1----:R-:W-:-:S02]  /*20db0*/  LEA.HI.X.SX32 R99, R100, R3, 0x1, P6 ;  /* 0x0000000364637211 */ /* 0x002fc400030f0eff */
[----:B------:R-:W-:-:S05]  /*20dc0*/  PRMT R97, R122, 0x7610, R97 ;  /* 0x000076107a617816 */ /* 0x000fca0000000061 */
[----:B------:R2:W-:Y:S02]  /*20dd0*/  @P5 STG.E.U16 desc[UR20][R98.64], R97 ;  /* 0x0000006162005986 */ /* 0x0005e4000c101514 */
[----:B--2---:R-:W-:Y:S02]  /*20de0*/  PRMT R99, R125, 0x7610, R99 ;  /* 0x000076107d637816 */ /* 0x004fe40000000063 */
[----:B------:R-:W2:Y:S01]  /*20df0*/  LDL.LU.S16 R125, [R1+0x1ea] ;  /* 0x0001ea00017d7983 */ /* 0x000ea20000300600 */
[----:B------:R-:W-:Y:S01]  /*20e00*/  LOP3.LUT R102, R0, 0x78, RZ, 0xfc, !PT ;  /* 0x0000007800667812 */ /* 0x000fe200078efcff */
[----:B------:R-:W-:Y:S02]  /*20e10*/  VIADD R101, R100, UR5 ;  /* 0x0000000564657c36 */ /* 0x000fe40008000000 */
[----:B------:R-:W2:Y:S01]  /*20e20*/  LDL.S16 R122, [R1+0x1ec] ;  /* 0x0001ec00017a7983 */ /* 0x000ea20000100600 */
[----:B0-----:R-:W-:Y:S01]  /*20e30*/  ISETP.LT.AND P3, PT, R102, UR6, !P0 ;  /* 0x0000000666007c0c */ /* 0x001fe2000c761270 */
[----:B------:R-:W0:Y:S01]  /*20e40*/  LDCU UR6, c[0x0][0x39c] ;  /* 0x00007380ff0677ac */ /* 0x000e220008000800 */
[C---:B------:R-:W-:Y:S01]  /*20e50*/  LEA R96, P6, R101.reuse, R2, 0x1 ;  /* 0x0000000265607211 */ /* 0x040fe200078c08ff */
[----:B------:R-:W-:Y:S01]  /*20e60*/  VIADD R100, R101, UR5 ;  /* 0x0000000565647c36 */ /* 0x000fe20008000000 */
[----:B------:R-:W-:-:S02]  /*20e70*/  LOP3.LUT R102, R0, 0x79, RZ, 0xfc, !PT ;  /* 0x0000007900667812 */ /* 0x000fc400078efcff */
[-C--:B------:R-:W-:Y:S01]  /*20e80*/  LEA.HI.X.SX32 R97, R101, R3.reuse, 0x1, P6 ;  /* 0x0000000365617211 */ /* 0x080fe200030f0eff */
[C---:B------:R-:W-:Y:S01]  /*20e90*/  VIADD R101, R100.reuse, UR5 ;  /* 0x0000000564657c36 */ /* 0x040fe20008000000 */
[----:B------:R-:W-:Y:S02]  /*20ea0*/  LEA R98, P6, R100, R2, 0x1 ;  /* 0x0000000264627211 */ /* 0x000fe400078c08ff */
[----:B-----5:R-:W-:Y:S01]  /*20eb0*/  ISETP.LT.AND P4, PT, R102, UR4, !P0 ;  /* 0x0000000466007c0c */ /* 0x020fe2000c781270 */
[----:B------:R1:W-:Y:S01]  /*20ec0*/  @P2 STG.E.U16 desc[UR20][R96.64], R99 ;  /* 0x0000006360002986 */ /* 0x0003e2000c101514 */
[----:B------:R-:W-:Y:S01]  /*20ed0*/  LOP3.LUT R102, R0, 0x7a, RZ, 0xfc, !PT ;  /* 0x0000007a00667812 */ /* 0x000fe200078efcff */
[----:B------:R-:W5:Y:S03]  /*20ee0*/  LDCU UR4, c[0x0][0x39c] ;  /* 0x00007380ff0477ac */ /* 0x000f660008000800 */
[----:B0-----:R-:W-:Y:S01]  /*20ef0*/  ISETP.LT.AND P5, PT, R102, UR6, !P0 ;  /* 0x0000000666007c0c */ /* 0x001fe2000c7a1270 */
[----:B------:R-:W0:Y:S01]  /*20f00*/  LDCU UR6, c[0x0][0x39c] ;  /* 0x00007380ff0677ac */ /* 0x000e220008000800 */
[----:B-1----:R-:W-:-:S02]  /*20f10*/  LEA.HI.X.SX32 R99, R100, R3, 0x1, P6 ;  /* 0x0000000364637211 */ /* 0x002fc400030f0eff */
[----:B------:R-:W-:Y:S01]  /*20f20*/  PRMT R97, R123, 0x7610, R97 ;  /* 0x000076107b617816 */ /* 0x000fe20000000061 */
[C---:B------:R-:W-:Y:S01]  /*20f30*/  VIADD R100, R101.reuse, UR5 ;  /* 0x0000000565647c36 */ /* 0x040fe20008000000 */
[CC--:B------:R-:W-:Y:S01]  /*20f40*/  LEA R96, P6, R101.reuse, R2.reuse, 0x1 ;  /* 0x0000000265607211 */ /* 0x0c0fe200078c08ff */
[----:B------:R-:W5:Y:S04]  /*20f50*/  LDL.LU.S16 R123, [R1+0x1ee] ;  /* 0x0001ee00017b7983 */ /* 0x000f680000300600 */
[----:B------:R1:W-:Y:S02]  /*20f60*/  @P3 STG.E.U16 desc[UR20][R98.64], R97 ;  /* 0x0000006162003986 */ /* 0x0003e4000c101514 */
[----:B-1----:R-:W-:Y:S02]  /*20f70*/  LEA.HI.X.SX32 R97, R101, R3, 0x1, P6 ;  /* 0x0000000365617211 */ /* 0x002fe400030f0eff */
[----:B------:R-:W-:-:S02]  /*20f80*/  LEA R98, P6, R100, R2, 0x1 ;  /* 0x0000000264627211 */ /* 0x000fc400078c08ff */
[----:B---3--:R-:W-:Y:S02]  /*20f90*/  PRMT R99, R124, 0x7610, R99 ;  /* 0x000076107c637816 */ /* 0x008fe40000000063 */
[----:B------:R-:W3:Y:S04]  /*20fa0*/  LDL.S16 R124, [R1+0x1f0] ;  /* 0x0001f000017c7983 */ /* 0x000ee80000100600 */
[----:B------:R1:W-:Y:S02]  /*20fb0*/  @P4 STG.E.U16 desc[UR20][R96.64], R99 ;  /* 0x0000006360004986 */ /* 0x0003e4000c101514 */
[----:B-1----:R-:W-:Y:S02]  /*20fc0*/  LEA.HI.X.SX32 R99, R100, R3, 0x1, P6 ;  /* 0x0000000364637211 */ /* 0x002fe400030f0eff */
[----:B----4-:R-:W-:-:S05]  /*20fd0*/  PRMT R97, R121, 0x7610, R97 ;  /* 0x0000761079617816 */ /* 0x010fca0000000061 */
[----:B------:R2:W-:Y:S02]  /*20fe0*/  @P5 STG.E.U16 desc[UR20][R98.64], R97 ;  /* 0x0000006162005986 */ /* 0x0005e4000c101514 */
[----:B--2---:R-:W-:Y:S02]  /*20ff0*/  PRMT R99, R125, 0x7610, R99 ;  /* 0x000076107d637816 */ /* 0x004fe40000000063 */
[----:B------:R-:W2:Y:S01]  /*21000*/  LDL.LU.S16 R125, [R1+0x1f2] ;  /* 0x0001f200017d7983 */ /* 0x000ea20000300600 */
[----:B------:R-:W-:-:S04]  /*21010*/  LOP3.LUT R102, R0, 0x7b, RZ, 0xfc, !PT ;  /* 0x0000007b00667812 */ /* 0x000fc800078efcff */
[----:B------:R-:W-:Y:S01]  /*21020*/  ISETP.LT.AND P2, PT, R102, UR7, !P0 ;  /* 0x0000000766007c0c */ /* 0x000fe2000c741270 */
[----:B------:R-:W1:Y:S01]  /*21030*/  LDCU UR7, c[0x0][0x39c] ;  /* 0x00007380ff0777ac */ /* 0x000e620008000800 */
[----:B------:R-:W-:-:S04]  /*21040*/  LOP3.LUT R102, R0, 0x7c, RZ, 0xfc, !PT ;  /* 0x0000007c00667812 */ /* 0x000fc800078efcff */
[----:B-----5:R-:W-:Y:S01]  /*21050*/  ISETP.LT.AND P3, PT, R102, UR4, !P0 ;  /* 0x0000000466007c0c */ /* 0x020fe2000c761270 */
[----:B------:R-:W4:Y:S01]  /*21060*/  LDCU UR4, c[0x0][0x39c] ;  /* 0x00007380ff0477ac */ /* 0x000f220008000800 */
[----:B------:R-:W-:Y:S01]  /*21070*/  LOP3.LUT R102, R0, 0x7d, RZ, 0xfc, !PT ;  /* 0x0000007d00667812 */ /* 0x000fe200078efcff */
[----:B------:R-:W-:-:S03]  /*21080*/  VIADD R101, R100, UR5 ;  /* 0x0000000564657c36 */ /* 0x000fc60008000000 */
[----:B0-----:R-:W-:Y:S01]  /*21090*/  ISETP.LT.AND P4, PT, R102, UR6, !P0 ;  /* 0x0000000666007c0c */ /* 0x001fe2000c781270 */
[----:B------:R-:W0:Y:S01]  /*210a0*/  LDCU UR6, c[0x0][0x39c] ;  /* 0x00007380ff0677ac */ /* 0x000e220008000800 */
[CC--:B------:R-:W-:Y:S01]  /*210b0*/  LEA R96, P6, R101.reuse, R2.reuse, 0x1 ;  /* 0x0000000265607211 */ /* 0x0c0fe200078c08ff */
[C---:B------:R-:W-:Y:S01]  /*210c0*/  VIADD R100, R101.reuse, UR5 ;  /* 0x0000000565647c36 */ /* 0x040fe20008000000 */
[----:B------:R-:W-:Y:S02]  /*210d0*/  LOP3.LUT R102, R0, 0x7e, RZ, 0xfc, !PT ;  /* 0x0000007e00667812 */ /* 0x000fe400078efcff */
[----:B------:R-:W-:Y:S02]  /*210e0*/  LEA.HI.X.SX32 R97, R101, R3, 0x1, P6 ;  /* 0x0000000365617211 */ /* 0x000fe400030f0eff */
[----:B------:R-:W-:Y:S02]  /*210f0*/  LEA R98, P6, R100, R2, 0x1 ;  /* 0x0000000264627211 */ /* 0x000fe400078c08ff */
[----:B----4-:R-:W-:Y:S01]  /*21100*/  ISETP.LT.AND P5, PT, R102, UR4, !P0 ;  /* 0x0000000466007c0c */ /* 0x010fe2000c7a1270 */
[----:B------:R-:W4:Y:S01]  /*21110*/  LDCU UR4, c[0x0][0x39c] ;  /* 0x00007380ff0477ac */ /* 0x000f220008000800 */
[----:B------:R-:W-:Y:S01]  /*21120*/  LOP3.LUT R102, R0, 0x7f, RZ, 0xfc, !PT ;  /* 0x0000007f00667812 */ /* 0x000fe200078efcff */
[----:B------:R5:W-:Y:S01]  /*21130*/  @P2 STG.E.U16 desc[UR20][R96.64], R99 ;  /* 0x0000006360002986 */ /* 0x000be2000c101514 */
[----:B------:R-:W-:-:S02]  /*21140*/  VIADD R101, R100, UR5 ;  /* 0x0000000564657c36 */ /* 0x000fc40008000000 */
[----:B-1----:R-:W-:Y:S01]  /*21150*/  ISETP.LT.AND P2, PT, R102, UR7, !P0 ;  /* 0x0000000766007c0c */ /* 0x002fe2000c741270 */
[----:B------:R-:W1:Y:S01]  /*21160*/  LDCU UR7, c[0x0][0x39c] ;  /* 0x00007380ff0777ac */ /* 0x000e620008000800 */
[----:B------:R-:W-:Y:S02]  /*21170*/  LOP3.LUT R102, R0, 0x80, RZ, 0xfc, !PT ;  /* 0x0000008000667812 */ /* 0x000fe400078efcff */
[----:B-----5:R-:W-:Y:S02]  /*21180*/  LEA.HI.X.SX32 R99, R100, R3, 0x1, P6 ;  /* 0x0000000364637211 */ /* 0x020fe400030f0eff */
[----:B------:R-:W-:Y:S02]  /*21190*/  PRMT R97, R122, 0x7610, R97 ;  /* 0x000076107a617816 */ /* 0x000fe40000000061 */
[----:B------:R-:W-:-:S03]  /*211a0*/  LEA R96, P6, R101, R2, 0x1 ;  /* 0x0000000265607211 */ /* 0x000fc600078c08ff */
[----:B------:R5:W-:Y:S01]  /*211b0*/  @P3 STG.E.U16 desc[UR20][R98.64], R97 ;  /* 0x0000006162003986 */ /* 0x000be2000c101514 */
[----:B0-----:R-:W-:Y:S01]  /*211c0*/  ISETP.LT.AND P3, PT, R102, UR6, !P0 ;  /* 0x0000000666007c0c */ /* 0x001fe2000c761270 */
[----:B------:R-:W0:Y:S01]  /*211d0*/  LDCU UR6, c[0x0][0x39c] ;  /* 0x00007380ff0677ac */ /* 0x000e220008000800 */
[C---:B------:R-:W-:Y:S01]  /*211e0*/  VIADD R100, R101.reuse, UR5 ;  /* 0x0000000565647c36 */ /* 0x040fe20008000000 */
[----:B------:R-:W-:Y:S02]  /*211f0*/  LOP3.LUT R102, R0, 0x81, RZ, 0xfc, !PT ;  /* 0x0000008100667812 */ /* 0x000fe400078efcff */
[----:B-----5:R-:W-:Y:S02]  /*21200*/  LEA.HI.X.SX32 R97, R101, R3, 0x1, P6 ;  /* 0x0000000365617211 */ /* 0x020fe400030f0eff */
[----:B------:R-:W-:Y:S01]  /*21210*/  PRMT R99, R123, 0x7610, R99 ;  /* 0x000076107b637816 */ /* 0x000fe20000000063 */
[C---:B------:R-:W-:Y:S01]  /*21220*/  VIADD R101, R100.reuse, UR5 ;  /* 0x0000000564657c36 */ /* 0x040fe20008000000 */
[----:B------:R-:W-:-:S03]  /*21230*/  LEA R98, P6, R100, R2, 0x1 ;  /* 0x0000000264627211 */ /* 0x000fc600078c08ff */
[----:B------:R5:W-:Y:S01]  /*21240*/  @P4 STG.E.U16 desc[UR20][R96.64], R99 ;  /* 0x0000006360004986 */ /* 0x000be2000c101514 */
[----:B----4-:R-:W-:Y:S01]  /*21250*/  ISETP.LT.AND P4, PT, R102, UR4, !P0 ;  /* 0x0000000466007c0c */ /* 0x010fe2000c781270 */
[----:B------:R-:W4:Y:S01]  /*21260*/  LDCU UR4, c[0x0][0x39c] ;  /* 0x00007380ff0477ac */ /* 0x000f220008000800 */
[----:B------:R-:W-:Y:S02]  /*21270*/  LOP3.LUT R102, R0, 0x82, RZ, 0xfc, !PT ;  /* 0x0000008200667812 */ /* 0x000fe400078efcff */
[----:B-----5:R-:W-:Y:S02]  /*21280*/  LEA.HI.X.SX32 R99, R100, R3, 0x1, P6 ;  /* 0x0000000364637211 */ /* 0x020fe400030f0eff */
[----:B---3--:R-:W-:Y:S01]  /*21290*/  PRMT R97, R124, 0x7610, R97 ;  /* 0x000076107c617816 */ /* 0x008fe20000000061 */
[C---:B------:R-:W-:Y:S01]  /*212a0*/  VIADD R100, R101.reuse, UR5 ;  /* 0x0000000565647c36 */ /* 0x040fe20008000000 */
[----:B------:R-:W-:-:S03]  /*212b0*/  LEA R96, P6, R101, R2, 0x1 ;  /* 0x0000000265607211 */ /* 0x000fc600078c08ff */
[----:B------:R3:W-:Y:S01]  /*212c0*/  @P5 STG.E.U16 desc[UR20][R98.64], R97 ;  /* 0x0000006162005986 */ /* 0x0007e2000c101514 */
[----:B0-----:R-:W-:Y:S01]  /*212d0*/  ISETP.LT.AND P5, PT, R102, UR6, !P0 ;  /* 0x0000000666007c0c */ /* 0x001fe2000c7a1270 */
[----:B------:R-:W0:Y:S01]  /*212e0*/  LDCU UR6, c[0x0][0x39c] ;  /* 0x00007380ff0677ac */ /* 0x000e220008000800 */
[----:B------:R-:W-:Y:S02]  /*212f0*/  LOP3.LUT R102, R0, 0x83, RZ, 0xfc, !PT ;  /* 0x0000008300667812 */ /* 0x000fe400078efcff */
[----:B---3--:R-:W-:Y:S02]  /*21300*/  LEA.HI.X.SX32 R97, R101, R3, 0x1, P6 ;  /* 0x0000000365617211 */ /* 0x008fe400030f0eff */
[C---:B------:R-:W-:Y:S01]  /*21310*/  LEA R98, P6, R100.reuse, R2, 0x1 ;  /* 0x0000000264627211 */ /* 0x040fe200078c08ff */
[----:B------:R-:W-:Y:S01]  /*21320*/  VIADD R101, R100, UR5 ;  /* 0x0000000564657c36 */ /* 0x000fe20008000000 */
[----:B------:R-:W-:Y:S02]  /*21330*/  PRMT R103, R69, 0x7632, R103 ;  /* 0x0000763245677816 */ /* 0x000fe40000000067 */
[----:B--2---:R-:W-:-:S05]  /*21340*/  PRMT R99, R125, 0x7610, R99 ;  /* 0x000076107d637816 */ /* 0x004fca0000000063 */
[----:B------:R2:W-:Y:S01]  /*21350*/  @P2 STG.E.U16 desc[UR20][R96.64], R99 ;  /* 0x0000006360002986 */ /* 0x0005e2000c101514 */
[----:B-1----:R-:W-:Y:S01]  /*21360*/  ISETP.LT.AND P2, PT, R102, UR7, !P0 ;  /* 0x0000000766007c0c */ /* 0x002fe2000c741270 */
[----:B------:R-:W1:Y:S01]  /*21370*/  LDCU UR7, c[0x0][0x39c] ;  /* 0x00007380ff0777ac */ /* 0x000e620008000800 */
[----:B------:R-:W-:Y:S02]  /*21380*/  LOP3.LUT R102, R0, 0x84, RZ, 0xfc, !PT ;  /* 0x0000008400667812 */ /* 0x000fe400078efcff */
[----:B--2---:R-:W-:Y:S02]  /*21390*/  LEA.HI.X.SX32 R99, R100, R3, 0x1, P6 ;  /* 0x0000000364637211 */ /* 0x004fe400030f0eff */
[----:B------:R-:W-:Y:S01]  /*213a0*/  PRMT R97, R68, 0x7610, R97 ;  /* 0x0000761044617816 */ /* 0x000fe20000000061 */
[C---:B------:R-:W-:Y:S01]  /*213b0*/  VIADD R100, R101.reuse, UR5 ;  /* 0x0000000565647c36 */ /* 0x040fe20008000000 */
[----:B------:R-:W-:-:S03]  /*213c0*/  LEA R96, P6, R101, R2, 0x1 ;  /* 0x0000000265607211 */ /* 0x000fc600078c08ff */
[----:B------:R2:W-:Y:S01]  /*213d0*/  @P3 STG.E.U16 desc[UR20][R98.64], R97 ;  /* 0x0000006162003986 */ /* 0x0005e2000c101514 */
[----:B----4-:R-:W-:Y:S01]  /*213e0*/  ISETP.LT.AND P3, PT, R102, UR4, !P0 ;  /* 0x0000000466007c0c */ /* 0x010fe2000c761270 */
[----:B------:R-:W3:Y:S01]  /*213f0*/  LDCU UR4, c[0x0][0x39c] ;  /* 0x00007380ff0477ac */ /* 0x000ee20008000800 */
[----:B--2---:R-:W-:Y:S02]  /*21400*/  LEA.HI.X.SX32 R97, R101, R3, 0x1, P6 ;  /* 0x0000000365617211 */ /* 0x004fe400030f0eff */
[----:B------:R-:W-:Y:S01]  /*21410*/  PRMT R99, R68, 0x7632, R99 ;  /* 0x0000763244637816 */ /* 0x000fe20000000063 */
[C---:B------:R-:W-:Y:S01]  /*21420*/  VIADD R68, R100.reuse, UR5 ;  /* 0x0000000564447c36 */ /* 0x040fe20008000000 */
[----:B------:R-:W-:-:S03]  /*21430*/  LEA R98, P6, R100, R2, 0x1 ;  /* 0x0000000264627211 */ /* 0x000fc600078c08ff */
[----:B------:R2:W-:Y:S01]  /*21440*/  @P4 STG.E.U16 desc[UR20][R96.64], R99 ;  /* 0x0000006360004986 */ /* 0x0005e2000c101514 */
[----:B------:R-:W-:-:S04]  /*21450*/  LOP3.LUT R101, R0, 0x85, RZ, 0xfc, !PT ;  /* 0x0000008500657812 */ /* 0x000fc800078efcff */
[----:B0-----:R-:W-:Y:S01]  /*21460*/  ISETP.LT.AND P4, PT, R101, UR6, !P0 ;  /* 0x0000000665007c0c */ /* 0x001fe2000c781270 */
[----:B------:R-:W0:Y:S01]  /*21470*/  LDCU UR6, c[0x0][0x39c] ;  /* 0x00007380ff0677ac */ /* 0x000e220008000800 */
[-C--:B--2---:R-:W-:Y:S01]  /*21480*/  LEA.HI.X.SX32 R99, R100, R3.reuse, 0x1, P6 ;  /* 0x0000000364637211 */ /* 0x084fe200030f0eff */
[C---:B------:R-:W-:Y:S01]  /*21490*/  VIADD R100, R68.reuse, UR5 ;  /* 0x0000000544647c36 */ /* 0x040fe20008000000 */
[-C--:B------:R-:W-:Y:S02]  /*214a0*/  LEA R96, P6, R68, R2.reuse, 0x1 ;  /* 0x0000000244607211 */ /* 0x080fe400078c08ff */
[----:B------:R-:W-:Y:S02]  /*214b0*/  LOP3.LUT R101, R0, 0x86, RZ, 0xfc, !PT ;  /* 0x0000008600657812 */ /* 0x000fe400078efcff */
[-C--:B------:R-:W-:Y:S02]  /*214c0*/  LEA.HI.X.SX32 R97, R68, R3.reuse, 0x1, P6 ;  /* 0x0000000344617211 */ /* 0x080fe400030f0eff */
[C---:B------:R-:W-:Y:S01]  /*214d0*/  LEA R68, P6, R100.reuse, R2, 0x1 ;  /* 0x0000000264447211 */ /* 0x040fe200078c08ff */
[----:B------:R2:W-:Y:S01]  /*214e0*/  @P5 STG.E.U16 desc[UR20][R98.64], R69 ;  /* 0x0000004562005986 */ /* 0x0005e2000c101514 */
[----:B---3--:R-:W-:Y:S01]  /*214f0*/  ISETP.LT.AND P5, PT, R101, UR4, !P0 ;  /* 0x0000000465007c0c */ /* 0x008fe2000c7a1270 */
[----:B------:R-:W-:Y:S01]  /*21500*/  VIADD R101, R100, UR5 ;  /* 0x0000000564657c36 */ /* 0x000fe20008000000 */
[----:B------:R-:W-:Y:S01]  /*21510*/  LOP3.LUT R102, R0, 0x87, RZ, 0xfc, !PT ;  /* 0x0000008700667812 */ /* 0x000fe200078efcff */
[----:B------:R3:W-:Y:S01]  /*21520*/  @P2 STG.E.U16 desc[UR20][R96.64], R103 ;  /* 0x0000006760002986 */ /* 0x0007e2000c101514 */
[----:B------:R-:W4:Y:S01]  /*21530*/  LDCU UR4, c[0x0][0x39c] ;  /* 0x00007380ff0477ac */ /* 0x000f220008000800 */
[----:B--2---:R-:W-:-:S02]  /*21540*/  LEA.HI.X.SX32 R69, R100, R3, 0x1, P6 ;  /* 0x0000000364457211 */ /* 0x004fc400030f0eff */
[----:B---3--:R-:W-:Y:S01]  /*21550*/  PRMT R97, R89, 0x7610, R97 ;  /* 0x0000761059617816 */ /* 0x008fe20000000061 */
[C---:B------:R-:W-:Y:S01]  /*21560*/  VIADD R98, R101.reuse, UR5 ;  /* 0x0000000565627c36 */ /* 0x040fe20008000000 */
[----:B------:R-:W2:Y:S01]  /*21570*/  LDL.LU R89, [R1+0x6cc] ;  /* 0x0006cc0001597983 */ /* 0x000ea20000300800 */
[----:B------:R-:W-:-:S03]  /*21580*/  LEA R96, P6, R101, R2, 0x1 ;  /* 0x0000000265607211 */ /* 0x000fc600078c08ff */
[----:B------:R3:W-:Y:S01]  /*21590*/  @P3 STG.E.U16 desc[UR20][R68.64], R97 ;  /* 0x0000006144003986 */ /* 0x0007e2000c101514 */
[----:B------:R-:W-:Y:S02]  /*215a0*/  LOP3.LUT R99, R0, 0x88, RZ, 0xfc, !PT ;  /* 0x0000008800637812 */ /* 0x000fe400078efcff */
[----:B---3--:R-:W-:Y:S02]  /*215b0*/  PRMT R69, R88, 0x7610, R69 ;  /* 0x0000761058457816 */ /* 0x008fe40000000045 */
[----:B------:R-:W3:Y:S01]  /*215c0*/  LDL.LU R88, [R1+0x6c8] ;  /* 0x0006c80001587983 */ /* 0x000ee20000300800 */
[-C--:B------:R-:W-:Y:S02]  /*215d0*/  LEA.HI.X.SX32 R97, R101, R3.reuse, 0x1, P6 ;  /* 0x0000000365617211 */ /* 0x080fe400030f0eff */
[C---:B------:R-:W-:Y:S02]  /*215e0*/  LEA R68, P6, R98.reuse, R2, 0x1 ;  /* 0x0000000262447211 */ /* 0x040fe400078c08ff */
[----:B0-----:R-:W-:Y:S01]  /*215f0*/  ISETP.LT.AND P3, PT, R99, UR6, !P0 ;  /* 0x0000000663007c0c */ /* 0x001fe2000c761270 */
[----:B------:R0:W-:Y:S01]  /*21600*/  @P4 STG.E.U16 desc[UR20][R96.64], R69 ;  /* 0x0000004560004986 */ /* 0x0001e2000c101514 */
[----:B------:R-:W-:Y:S01]  /*21610*/  VIADD R99, R98, UR5 ;  /* 0x0000000562637c36 */ /* 0x000fe20008000000 */
[----:B-1----:R-:W-:Y:S01]  /*21620*/  ISETP.LT.AND P2, PT, R102, UR7, !P0 ;  /* 0x0000000766007c0c */ /* 0x002fe2000c741270 */
[----:B------:R-:W1:Y:S01]  /*21630*/  LDCU UR6, c[0x0][0x39c] ;  /* 0x00007380ff0677ac */ /* 0x000e620008000800 */
[----:B------:R-:W-:Y:S01]  /*21640*/  LOP3.LUT R100, R0, 0x89, RZ, 0xfc, !PT ;  /* 0x0000008900647812 */ /* 0x000fe200078efcff */
[----:B------:R-:W5:Y:S01]  /*21650*/  LDCU UR7, c[0x0][0x39c] ;  /* 0x00007380ff0777ac */ /* 0x000f620008000800 */
[----:B0-----:R-:W-:-:S02]  /*21660*/  LEA.HI.X.SX32 R69, R98, R3, 0x1, P6 ;  /* 0x0000000362457211 */ /* 0x001fc400030f0eff */
[----:B------:R-:W-:Y:S01]  /*21670*/  PRMT R97, R91, 0x7610, R97 ;  /* 0x000076105b617816 */ /* 0x000fe20000000061 */
[C---:B------:R-:W-:Y:S01]  /*21680*/  VIADD R98, R99.reuse, UR5 ;  /* 0x0000000563627c36 */ /* 0x040fe20008000000 */
[C---:B------:R-:W-:Y:S01]  /*21690*/  LEA R96, P6, R99.reuse, R2, 0x1 ;  /* 0x0000000263607211 */ /* 0x040fe200078c08ff */
[----:B------:R-:W2:Y:S04]  /*216a0*/  LDL.LU R91, [R1+0x6c4] ;  /* 0x0006c400015b7983 */ /* 0x000ea80000300800 */
[----:B------:R0:W-:Y:S02]  /*216b0*/  @P5 STG.E.U16 desc[UR20][R68.64], R97 ;  /* 0x0000006144005986 */ /* 0x0001e4000c101514 */
[----:B0-----:R-:W-:Y:S02]  /*216c0*/  PRMT R69, R90, 0x7610, R69 ;  /* 0x000076105a457816 */ /* 0x001fe40000000045 */
[----:B------:R-:W2:Y:S01]  /*216d0*/  LDL.LU R90, [R1+0x6c0] ;  /* 0x0006c000015a7983 */ /* 0x000ea20000300800 */
[----:B------:R-:W-:-:S02]  /*216e0*/  LEA.HI.X.SX32 R97, R99, R3, 0x1, P6 ;  /* 0x0000000363617211 */ /* 0x000fc400030f0eff */
[----:B------:R-:W-:-:S03]  /*216f0*/  LEA R68, P6, R98, R2, 0x1 ;  /* 0x0000000262447211 */ /* 0x000fc600078c08ff */
[----:B------:R0:W-:Y:S01]  /*21700*/  @P2 STG.E.U16 desc[UR20][R96.64], R69 ;  /* 0x0000004560002986 */ /* 0x0001e2000c101514 */
[----:B------:R-:W-:Y:S01]  /*21710*/  VIADD R99, R98, UR5 ;  /* 0x0000000562637c36 */ /* 0x000fe20008000000 */
[----:B----4-:R-:W-:Y:S01]  /*21720*/  ISETP.LT.AND P4, PT, R100, UR4, !P0 ;  /* 0x0000000464007c0c */ /* 0x010fe2000c781270 */
[----:B------:R-:W4:Y:S01]  /*21730*/  LDCU UR4, c[0x0][0x39c] ;  /* 0x00007380ff0477ac */ /* 0x000f220008000800 */
[----:B------:R-:W-:Y:S02]  /*21740*/  LOP3.LUT R100, R0, 0x8a, RZ, 0xfc, !PT ;  /* 0x0000008a00647812 */ /* 0x000fe400078efcff */
[----:B0-----:R-:W-:Y:S02]  /*21750*/  LEA.HI.X.SX32 R69, R98, R3, 0x1, P6 ;  /* 0x0000000362457211 */ /* 0x001fe400030f0eff */
[----:B------:R-:W-:Y:S02]  /*21760*/  PRMT R97, R93, 0x7610, R97 ;  /* 0x000076105d617816 */ /* 0x000fe40000000061 */
[----:B------:R-:W2:Y:S01]  /*21770*/  LDL.LU R93, [R1+0x6bc] ;  /* 0x0006bc00015d7983 */ /* 0x000ea20000300800 */
[----:B------:R-:W-:-:S03]  /*21780*/  LEA R96, P6, R99, R2, 0x1 ;  /* 0x0000000263607211 */ /* 0x000fc600078c08ff */
[----:B------:R0:W-:Y:S01]  /*21790*/  @P3 STG.E.U16 desc[UR20][R68.64], R97 ;  /* 0x0000006144003986 */ /* 0x0001e2000c101514 */
[C---:B------:R-:W-:Y:S01]  /*217a0*/  VIADD R98, R99.reuse, UR5 ;  /* 0x0000000563627c36 */ /* 0x040fe20008000000 */
[----:B-1----:R-:W-:Y:S01]  /*217b0*/  ISETP.LT.AND P5, PT, R100, UR6, !P0 ;  /* 0x0000000664007c0c */ /* 0x002fe2000c7a1270 */
[----:B------:R-:W1:Y:S01]  /*217c0*/  LDCU UR6, c[0x0][0x39c] ;  /* 0x00007380ff0677ac */ /* 0x000e620008000800 */
[----:B0-----:R-:W-:Y:S02]  /*217d0*/  PRMT R69, R92, 0x7610, R69 ;  /* 0x000076105c457816 */ /* 0x001fe40000000045 */
[----:B------:R-:W2:Y:S01]  /*217e0*/  LDL.LU R92, [R1+0x6b8] ;  /* 0x0006b800015c7983 */ /* 0x000ea20000300800 */
[----:B------:R-:W-:Y:S02]  /*217f0*/  LEA.HI.X.SX32 R97, R99, R3, 0x1, P6 ;  /* 0x0000000363617211 */ /* 0x000fe400030f0eff */
[----:B------:R-:W-:-:S03]  /*21800*/  LEA R68, P6, R98, R2, 0x1 ;  /* 0x0000000262447211 */ /* 0x000fc600078c08ff */
[----:B------:R0:W-:Y:S02]  /*21810*/  @P4 STG.E.U16 desc[UR20][R96.64], R69 ;  /* 0x0000004560004986 */ /* 0x0001e4000c101514 */
[----:B0-----:R-:W-:Y:S02]  /*21820*/  LEA.HI.X.SX32 R69, R98, R3, 0x1, P6 ;  /* 0x0000000362457211 */ /* 0x001fe400030f0eff */
[----:B------:R-:W-:Y:S02]  /*21830*/  PRMT R97, R95, 0x7610, R97 ;  /* 0x000076105f617816 */ /* 0x000fe40000000061 */
[----:B------:R-:W2:Y:S04]  /*21840*/  LDL.LU R95, [R1+0x6b4] ;  /* 0x0006b400015f7983 */ /* 0x000ea80000300800 */
[----:B------:R0:W-:Y:S02]  /*21850*/  @P5 STG.E.U16 desc[UR20][R68.64], R97 ;  /* 0x0000006144005986 */ /* 0x0001e4000c101514 */
[----:B0-----:R-:W-:-:S02]  /*21860*/  PRMT R69, R94, 0x7610, R69 ;  /* 0x000076105e457816 */ /* 0x001fc40000000045 */
[----:B------:R-:W2:Y:S01]  /*21870*/  LDL.LU R94, [R1+0x6b0] ;  /* 0x0006b000015e7983 */ /* 0x000ea20000300800 */
[----:B------:R-:W-:-:S04]  /*21880*/  LOP3.LUT R100, R0, 0x8b, RZ, 0xfc, !PT ;  /* 0x0000008b00647812 */ /* 0x000fc800078efcff */
[----:B-----5:R-:W-:Y:S01]  /*21890*/  ISETP.LT.AND P2, PT, R100, UR7, !P0 ;  /* 0x0000000764007c0c */ /* 0x020fe2000c741270 */
[----:B------:R-:W-:Y:S01]  /*218a0*/  VIADD R99, R98, UR5 ;  /* 0x0000000562637c36 */ /* 0x000fe20008000000 */
[----:B------:R-:W-:Y:S01]  /*218b0*/  LOP3.LUT R100, R0, 0x8c, RZ, 0xfc, !PT ;  /* 0x0000008c00647812 */ /* 0x000fe200078efcff */
[----:B------:R-:W0:Y:S03]  /*218c0*/  LDCU UR7, c[0x0][0x39c] ;  /* 0x00007380ff0777ac */ /* 0x000e260008000800 */
[----:B----4-:R-:W-:Y:S01]  /*218d0*/  ISETP.LT.AND P3, PT, R100, UR4, !P0 ;  /* 0x0000000464007c0c */ /* 0x010fe2000c761270 */
[----:B------:R-:W4:Y:S01]  /*218e0*/  LDCU UR4, c[0x0][0x39c] ;  /* 0x00007380ff0477ac */ /* 0x000f220008000800 */
[----:B------:R-:W-:Y:S01]  /*218f0*/  LOP3.LUT R100, R0, 0x8d, RZ, 0xfc, !PT ;  /* 0x0000008d00647812 */ /* 0x000fe200078efcff */
[C---:B------:R-:W-:Y:S01]  /*21900*/  VIADD R98, R99.reuse, UR5 ;  /* 0x0000000563627c36 */ /* 0x040fe20008000000 */
[----:B------:R-:W-:-:S02]  /*21910*/  LEA R96, P6, R99, R2, 0x1 ;  /* 0x0000000263607211 */ /* 0x000fc400078c08ff */
[----:B-1----:R-:W-:Y:S01]  /*21920*/  ISETP.LT.AND P4, PT, R100, UR6, !P0 ;  /* 0x0000000664007c0c */ /* 0x002fe2000c781270 */
[----:B------:R-:W1:Y:S01]  /*21930*/  LDCU UR6, c[0x0][0x39c] ;  /* 0x00007380ff0677ac */ /* 0x000e620008000800 */
[----:B------:R-:W-:Y:S02]  /*21940*/  LEA.HI.X.SX32 R97, R99, R3, 0x1, P6 ;  /* 0x0000000363617211 */ /* 0x000fe400030f0eff */
[----:B------:R-:W-:Y:S02]  /*21950*/  LEA R68, P6, R98, R2, 0x1 ;  /* 0x0000000262447211 */ /* 0x000fe400078c08ff */
[----:B------:R-:W-:Y:S01]  /*21960*/  LOP3.LUT R100, R0, 0x8e, RZ, 0xfc, !PT ;  /* 0x0000008e00647812 */ /* 0x000fe200078efcff */
[----:B------:R5:W-:Y:S01]  /*21970*/  @P2 STG.E.U16 desc[UR20][R96.64], R69 ;  /* 0x0000004560002986 */ /* 0x000be2000c101514 */
[----:B------:R-:W-:Y:S02]  /*21980*/  VIADD R99, R98, UR5 ;  /* 0x0000000562637c36 */ /* 0x000fe40008000000 */
[----:B----4-:R-:W-:Y:S01]  /*21990*/  ISETP.LT.AND P5, PT, R100, UR4, !P0 ;  /* 0x0000000464007c0c */ /* 0x010fe2000c7a1270 */
[----:B------:R-:W4:Y:S01]  /*219a0*/  LDCU UR4, c[0x0][0x39c] ;  /* 0x00007380ff0477ac */ /* 0x000f220008000800 */
[----:B------:R-:W-:-:S02]  /*219b0*/  LOP3.LUT R100, R0, 0x8f, RZ, 0xfc, !PT ;  /* 0x0000008f00647812 */ /* 0x000fc400078efcff */
[----:B-----5:R-:W-:Y:S02]  /*219c0*/  LEA.HI.X.SX32 R69, R98, R3, 0x1, P6 ;  /* 0x0000000362457211 */ /* 0x020fe400030f0eff */
[----:B------:R-:W-:Y:S02]  /*219d0*/  PRMT R97, R70, 0x7610, R97 ;  /* 0x0000761046617816 */ /* 0x000fe40000000061 */
[----:B------:R-:W5:Y:S01]  /*219e0*/  LDL.LU R70, [R1+0x6ac] ;  /* 0x0006ac0001467983 */ /* 0x000f620000300800 */
[----:B0-----:R-:W-:-:S03]  /*219f0*/  ISETP.LT.AND P2, PT, R100, UR7, !P0 ;  /* 0x0000000764007c0c */ /* 0x001fc6000c741270 */
[----:B------:R0:W-:Y:S01]  /*21a00*/  @P3 STG.E.U16 desc[UR20][R68.64], R97 ;  /* 0x0000006144003986 */ /* 0x0001e2000c101514 */
[CC--:B------:R-:W-:Y:S01]  /*21a10*/  LEA R96, P6, R99.reuse, R2.reuse, 0x1 ;  /* 0x0000000263607211 */ /* 0x0c0fe200078c08ff */
[----:B------:R-:W-:Y:S01]  /*21a20*/  VIADD R100, R99, UR5 ;  /* 0x0000000563647c36 */ /* 0x000fe20008000000 */
[----:B------:R-:W-:Y:S01]  /*21a30*/  LOP3.LUT R98, R0, 0x90, RZ, 0xfc, !PT ;  /* 0x0000009000627812 */ /* 0x000fe200078efcff */
[----:B------:R-:W4:Y:S01]  /*21a40*/  LDCU UR7, c[0x0][0x39c] ;  /* 0x00007380ff0777ac */ /* 0x000f220008000800 */
[----:B0-----:R-:W-:Y:S02]  /*21a50*/  PRMT R69, R71, 0x7610, R69 ;  /* 0x0000761047457816 */ /* 0x001fe40000000045 */
[----:B------:R-:W5:Y:S01]  /*21a60*/  LDL.LU R71, [R1+0x6a8] ;  /* 0x0006a80001477983 */ /* 0x000f620000300800 */
[-C--:B------:R-:W-:Y:S02]  /*21a70*/  LEA.HI.X.SX32 R97, R99, R3.reuse, 0x1, P6 ;  /* 0x0000000363617211 */ /* 0x080fe400030f0eff */
[----:B-1----:R-:W-:Y:S01]  /*21a80*/  ISETP.LT.AND P3, PT, R98, UR6, !P0 ;  /* 0x0000000662007c0c */ /* 0x002fe2000c761270 */
[C---:B------:R-:W-:Y:S01]  /*21a90*/  VIADD R101, R100.reuse, UR5 ;  /* 0x0000000564657c36 */ /* 0x040fe20008000000 */
[C---:B------:R-:W-:Y:S01]  /*21aa0*/  LEA R98, P6, R100.reuse, R2, 0x1 ;  /* 0x0000000264627211 */ /* 0x040fe200078c08ff */
[----:B------:R0:W-:Y:S01]  /*21ab0*/  @P4 STG.E.U16 desc[UR20][R96.64], R69 ;  /* 0x0000004560004986 */ /* 0x0001e2000c101514 */
[----:B------:R-:W1:Y:S02]  /*21ac0*/  LDCU UR6, c[0x0][0x39c] ;  /* 0x00007380ff0677ac */ /* 0x000e640008000800 */
[----:B------:R-:W-:-:S02]  /*21ad0*/  LEA.HI.X.SX32 R99, R100, R3, 0x1, P6 ;  /* 0x0000000364637211 */ /* 0x000fc400030f0eff */
[----:B0-----:R-:W-:Y:S02]  /*21ae0*/  PRMT R97, R72, 0x7610, R97 ;  /* 0x0000761048617816 */ /* 0x001fe40000000061 */
[----:B------:R-:W5:Y:S04]  /*21af0*/  LDL.LU R72, [R1+0x6a4] ;  /* 0x0006a40001487983 */ /* 0x000f680000300800 */
[----:B------:R0:W-:Y:S01]  /*21b00*/  @P5 STG.E.U16 desc[UR20][R98.64], R97 ;  /* 0x0000006162005986 */ /* 0x0001e2000c101514 */
[C---:B------:R-:W-:Y:S01]  /*21b10*/  LEA R68, P6, R101.reuse, R2, 0x1 ;  /* 0x0000000265447211 */ /* 0x040fe200078c08ff */
[----:B------:R-:W-:Y:S01]  /*21b20*/  VIADD R100, R101, UR5 ;  /* 0x0000000565647c36 */ /* 0x000fe20008000000 */
[----:B0-----:R-:W-:Y:S02]  /*21b30*/  PRMT R99, R73, 0x7610, R99 ;  /* 0x0000761049637816 */ /* 0x001fe40000000063 */
[----:B------:R-:W5:Y:S01]  /*21b40*/  LDL.LU R73, [R1+0x6a0] ;  /* 0x0006a00001497983 */ /* 0x000f620000300800 */
[----:B------:R-:W-:-:S02]  /*21b50*/  LEA.HI.X.SX32 R69, R101, R3, 0x1, P6 ;  /* 0x0000000365457211 */ /* 0x000fc400030f0eff */
[-C--:B------:R-:W-:Y:S02]  /*21b60*/  LEA R96, P6, R100, R2.reuse, 0x1 ;  /* 0x0000000264607211 */ /* 0x080fe400078c08ff */
[----:B------:R-:W-:Y:S01]  /*21b70*/  LOP3.LUT R102, R0, 0x91, RZ, 0xfc, !PT ;  /* 0x0000009100667812 */ /* 0x000fe200078efcff */
[----:B------:R0:W-:Y:S01]  /*21b80*/  @P2 STG.E.U16 desc[UR20][R68.64], R99 ;  /* 0x0000006344002986 */ /* 0x0001e2000c101514 */
[C---:B------:R-:W-:Y:S01]  /*21b90*/  VIADD R101, R100.reuse, UR5 ;  /* 0x0000000564657c36 */ /* 0x040fe20008000000 */
[-C--:B------:R-:W-:Y:S02]  /*21ba0*/  LEA.HI.X.SX32 R97, R100, R3.reuse, 0x1, P6 ;  /* 0x0000000364617211 */ /* 0x080fe400030f0eff */
[----:B----4-:R-:W-:Y:S01]  /*21bb0*/  ISETP.LT.AND P4, PT, R102, UR4, !P0 ;  /* 0x0000000466007c0c */ /* 0x010fe2000c781270 */
[----:B------:R-:W4:Y:S01]  /*21bc0*/  LDCU UR4, c[0x0][0x39c] ;  /* 0x00007380ff0477ac */ /* 0x000f220008000800 */
[----:B------:R-:W-:Y:S02]  /*21bd0*/  LOP3.LUT R102, R0, 0x92, RZ, 0xfc, !PT ;  /* 0x0000009200667812 */ /* 0x000fe400078efcff */
[----:B0-----:R-:W-:Y:S01]  /*21be0*/  PRMT R69, R74, 0x7610, R69 ;  /* 0x000076104a457816 */ /* 0x001fe20000000045 */
[C---:B------:R-:W-:Y:S01]  /*21bf0*/  VIADD R100, R101.reuse, UR5 ;  /* 0x0000000565647c36 */ /* 0x040fe20008000000 */
[C---:B------:R-:W-:Y:S01]  /*21c00*/  LEA R98, P6, R101.reuse, R2, 0x1 ;  /* 0x0000000265627211 */ /* 0x040fe200078c08ff */
[----:B------:R-:W5:Y:S01]  /*21c10*/  LDL.LU R74, [R1+0x69c] ;  /* 0x00069c00014a7983 */ /* 0x000f620000300800 */
[----:B-1----:R-:W-:Y:S01]  /*21c20*/  ISETP.LT.AND P5, PT, R102, UR6, !P0 ;  /* 0x0000000666007c0c */ /* 0x002fe2000c7a1270 */
[----:B------:R-:W0:Y:S02]  /*21c30*/  LDCU UR6, c[0x0][0x39c] ;  /* 0x00007380ff0677ac */ /* 0x000e240008000800 */
[----:B------:R1:W-:Y:S01]  /*21c40*/  @P3 STG.E.U16 desc[UR20][R96.64], R69 ;  /* 0x0000004560003986 */ /* 0x0003e2000c101514 */
[----:B------:R-:W-:-:S02]  /*21c50*/  LEA.HI.X.SX32 R99, R101, R3, 0x1, P6 ;  /* 0x0000000365637211 */ /* 0x000fc400030f0eff */
[----:B------:R-:W-:Y:S02]  /*21c60*/  LEA R68, P6, R100, R2, 0x1 ;  /* 0x0000000264447211 */ /* 0x000fe400078c08ff */
[----:B-1----:R-:W-:Y:S02]  /*21c70*/  PRMT R97, R75, 0x7610, R97 ;  /* 0x000076104b617816 */ /* 0x002fe40000000061 */
[----:B------:R-:W5:Y:S01]  /*21c80*/  LDL.LU R75, [R1+0x698] ;  /* 0x00069800014b7983 */ /* 0x000f620000300800 */
[----:B------:R-:W-:Y:S02]  /*21c90*/  LOP3.LUT R102, R0, 0x93, RZ, 0xfc, !PT ;  /* 0x0000009300667812 */ /* 0x000fe400078efcff */
[C---:B------:R-:W-:Y:S01]  /*21ca0*/  LEA.HI.X.SX32 R69, R100.reuse, R3, 0x1, P6 ;  /* 0x0000000364457211 */ /* 0x040fe200030f0eff */
[----:B------:R1:W-:Y:S01]  /*21cb0*/  @P4 STG.E.U16 desc[UR20][R98.64], R97 ;  /* 0x0000006162004986 */ /* 0x0003e2000c101514 */
[----:B------:R-:W-:Y:S01]  /*21cc0*/  VIADD R101, R100, UR5 ;  /* 0x0000000564657c36 */ /* 0x000fe20008000000 */
[----:B------:R-:W-:Y:S01]  /*21cd0*/  ISETP.LT.AND P2, PT, R102, UR7, !P0 ;  /* 0x0000000766007c0c */ /* 0x000fe2000c741270 */
[----:B------:R-:W0:Y:S01]  /*21ce0*/  LDCU UR7, c[0x0][0x39c] ;  /* 0x00007380ff0777ac */ /* 0x000e220008000800 */
[----:B------:R-:W-:-:S02]  /*21cf0*/  LOP3.LUT R102, R0, 0x94, RZ, 0xfc, !PT ;  /* 0x0000009400667812 */ /* 0x000fc400078efcff */
[----:B-1----:R-:W-:Y:S02]  /*21d00*/  PRMT R99, R76, 0x7610, R99 ;  /* 0x000076104c637816 */ /* 0x002fe40000000063 */
[----:B------:R-:W5:Y:S01]  /*21d10*/  LDL.LU R76, [R1+0x694] ;  /* 0x00069400014c7983 */ /* 0x000f620000300800 */
[----:B------:R-:W-:-:S03]  /*21d20*/  LEA R96, P6, R101, R2, 0x1 ;  /* 0x0000000265607211 */ /* 0x000fc600078c08ff */
[----:B------:R1:W-:Y:S01]  /*21d30*/  @P5 STG.E.U16 desc[UR20][R68.64], R99 ;  /* 0x0000006344005986 */ /* 0x0003e2000c101514 */
[----:B----4-:R-:W-:Y:S01]  /*21d40*/  ISETP.LT.AND P3, PT, R102, UR4, !P0 ;  /* 0x0000000466007c0c */ /* 0x010fe2000c761270 */
[C---:B------:R-:W-:Y:S01]  /*21d50*/  VIADD R100, R101.reuse, UR5 ;  /* 0x0000000565647c36 */ /* 0x040fe20008000000 */
[----:B------:R-:W4:Y:S01]  /*21d60*/  LDCU UR4, c[0x0][0x39c] ;  /* 0x00007380ff0477ac */ /* 0x000f220008000800 */
[-C--:B------:R-:W-:Y:S02]  /*21d70*/  LEA.HI.X.SX32 R97, R101, R3.reuse, 0x1, P6 ;  /* 0x0000000365617211 */ /* 0x080fe400030f0eff */
[----:B-1----:R-:W-:Y:S02]  /*21d80*/  PRMT R69, R77, 0x7610, R69 ;  /* 0x000076104d457816 */ /* 0x002fe40000000045 */
[----:B------:R-:W5:Y:S01]  /*21d90*/  LDL.LU R77, [R1+0x690] ;  /* 0x00069000014d7983 */ /* 0x000f620000300800 */
[----:B------:R-:W-:Y:S02]  /*21da0*/  LEA R98, P6, R100, R2, 0x1 ;  /* 0x0000000264627211 */ /* 0x000fe400078c08ff */
[----:B------:R-:W-:Y:S01]  /*21db0*/  LOP3.LUT R102, R0, 0x95, RZ, 0xfc, !PT ;  /* 0x0000009500667812 */ /* 0x000fe200078efcff */
[----:B------:R1:W-:Y:S01]  /*21dc0*/  @P2 STG.E.U16 desc[UR20][R96.64], R69 ;  /* 0x0000004560002986 */ /* 0x0003e2000c101514 */
[C---:B------:R-:W-:Y:S01]  /*21dd0*/  LEA.HI.X.SX32 R99, R100.reuse, R3, 0x1, P6 ;  /* 0x0000000364637211 */ /* 0x040fe200030f0eff */
[----:B------:R-:W-:Y:S01]  /*21de0*/  VIADD R101, R100, UR5 ;  /* 0x0000000564657c36 */ /* 0x000fe20008000000 */
[----:B0-----:R-:W-:Y:S01]  /*21df0*/  ISETP.LT.AND P4, PT, R102, UR6, !P0 ;  /* 0x0000000666007c0c */ /* 0x001fe2000c781270 */
[----:B------:R-:W0:Y:S01]  /*21e00*/  LDCU UR6, c[0x0][0x39c] ;  /* 0x00007380ff0677ac */ /* 0x000e220008000800 */
[----:B------:R-:W-:-:S02]  /*21e10*/  LOP3.LUT R102, R0, 0x96, RZ, 0xfc, !PT ;  /* 0x0000009600667812 */ /* 0x000fc400078efcff */
[----:B-1----:R-:W-:Y:S02]  /*21e20*/  PRMT R97, R78, 0x7610, R97 ;  /* 0x000076104e617816 */ /* 0x002fe40000000061 */
[----:B------:R-:W5:Y:S01]  /*21e30*/  LDL.LU R78, [R1+0x68c] ;  /* 0x00068c00014e7983 */ /* 0x000f620000300800 */
[----:B------:R-:W-:-:S03]  /*21e40*/  LEA R68, P6, R101, R2, 0x1 ;  /* 0x0000000265447211 */ /* 0x000fc600078c08ff */
[----:B------:R1:W-:Y:S01]  /*21e50*/  @P3 STG.E.U16 desc[UR20][R98.64], R97 ;  /* 0x0000006162003986 */ /* 0x0003e2000c101514 */
[C---:B------:R-:W-:Y:S01]  /*21e60*/  VIADD R100, R101.reuse, UR5 ;  /* 0x0000000565647c36 */ /* 0x040fe20008000000 */
[----:B----4-:R-:W-:Y:S01]  /*21e70*/  ISETP.LT.AND P5, PT, R102, UR4, !P0 ;  /* 0x0000000466007c0c */ /* 0x010fe2000c7a1270 */
[----:B------:R-:W4:Y:S01]  /*21e80*/  LDCU UR4, c[0x0][0x39c] ;  /* 0x00007380ff0477ac */ /* 0x000f220008000800 */
[-C--:B------:R-:W-:Y:S02]  /*21e90*/  LEA.HI.X.SX32 R69, R101, R3.reuse, 0x1, P6 ;  /* 0x0000000365457211 */ /* 0x080fe400030f0eff */
[----:B-1----:R-:W-:Y:S02]  /*21ea0*/  PRMT R99, R79, 0x7610, R99 ;  /* 0x000076104f637816 */ /* 0x002fe40000000063 */
[----:B------:R-:W5:Y:S01]  /*21eb0*/  LDL.LU R79, [R1+0x688] ;  /* 0x00068800014f7983 */ /* 0x000f620000300800 */
[----:B------:R-:W-:Y:S02]  /*21ec0*/  LOP3.LUT R102, R0, 0x97, RZ, 0xfc, !PT ;  /* 0x0000009700667812 */ /* 0x000fe400078efcff */
[----:B------:R-:W-:Y:S01]  /*21ed0*/  LEA R96, P6, R100, R2, 0x1 ;  /* 0x0000000264607211 */ /* 0x000fe200078c08ff */
[----:B------:R1:W-:Y:S01]  /*21ee0*/  @P4 STG.E.U16 desc[UR20][R68.64], R99 ;  /* 0x0000006344004986 */ /* 0x0003e2000c101514 */
[----:B------:R-:W-:Y:S01]  /*21ef0*/  ISETP.LT.AND P2, PT, R102, UR7, !P0 ;  /* 0x0000000766007c0c */ /* 0x000fe2000c741270 */
[----:B------:R-:W-:Y:S01]  /*21f00*/  VIADD R101, R100, UR5 ;  /* 0x0000000564657c36 */ /* 0x000fe20008000000 */
[----:B------:R-:W-:Y:S01]  /*21f10*/  LOP3.LUT R102, R0, 0x98, RZ, 0xfc, !PT ;  /* 0x0000009800667812 */ /* 0x000fe200078efcff */
[----:B------:R-:W3:Y:S01]  /*21f20*/  LDCU UR7, c[0x0][0x39c] ;  /* 0x00007380ff0777ac */ /* 0x000ee20008000800 */
[----:B------:R-:W-:Y:S01]  /*21f30*/  LEA.HI.X.SX32 R97, R100, R3, 0x1, P6 ;  /* 0x0000000364617211 */ /* 0x000fe200030f0eff */
[----:B------:R-:W-:Y:S01]  /*21f40*/  VIADD R100, R101, UR5 ;  /* 0x0000000565647c36 */ /* 0x000fe20008000000 */
[----:B0-----:R-:W-:Y:S01]  /*21f50*/  ISETP.LT.AND P3, PT, R102, UR6, !P0 ;  /* 0x0000000666007c0c */ /* 0x001fe2000c761270 */
[----:B------:R-:W0:Y:S01]  /*21f60*/  LDCU UR6, c[0x0][0x39c] ;  /* 0x00007380ff0677ac */ /* 0x000e220008000800 */
[----:B-1----:R-:W-:-:S02]  /*21f70*/  PRMT R69, R80, 0x7610, R69 ;  /* 0x0000761050457816 */ /* 0x002fc40000000045 */
[CC--:B------:R-:W-:Y:S01]  /*21f80*/  LEA R98, P6, R101.reuse, R2.reuse, 0x1 ;  /* 0x0000000265627211 */ /* 0x0c0fe200078c08ff */
[----:B------:R-:W5:Y:S04]  /*21f90*/  LDL.LU R80, [R1+0x684] ;  /* 0x0006840001507983 */ /* 0x000f680000300800 */
[----:B------:R1:W-:Y:S01]  /*21fa0*/  @P5 STG.E.U16 desc[UR20][R96.64], R69 ;  /* 0x0000004560005986 */ /* 0x0003e2000c101514 */
[----:B------:R-:W-:Y:S02]  /*21fb0*/  LEA.HI.X.SX32 R99, R101, R3, 0x1, P6 ;  /* 0x0000000365637211 */ /* 0x000fe400030f0eff */
[----:B------:R-:W-:Y:S02]  /*21fc0*/  LOP3.LUT R102, R0, 0x99, RZ, 0xfc, !PT ;  /* 0x0000009900667812 */ /* 0x000fe400078efcff */
[----:B------:R-:W-:-:S02]  /*21fd0*/  LEA R68, P6, R100, R2, 0x1 ;  /* 0x0000000264447211 */ /* 0x000fc400078c08ff */
[----:B-1----:R-:W-:Y:S02]  /*21fe0*/  PRMT R97, R81, 0x7610, R97 ;  /* 0x0000761051617816 */ /* 0x002fe40000000061 */
[----:B------:R-:W5:Y:S01]  /*21ff0*/  LDL.LU R81, [R1+0x680] ;  /* 0x0006800001517983 */ /* 0x000f620000300800 */
[----:B----4-:R-:W-:Y:S01]  /*22000*/  ISETP.LT.AND P4, PT, R102, UR4, !P0 ;  /* 0x0000000466007c0c */ /* 0x010fe2000c781270 */
[----:B------:R-:W1:Y:S01]  /*22010*/  LDCU UR4, c[0x0][0x39c] ;  /* 0x00007380ff0477ac */ /* 0x000e620008000800 */
[C---:B------:R-:W-:Y:S01]  /*22020*/  LEA.HI.X.SX32 R69, R100.reuse, R3, 0x1, P6 ;  /* 0x0000000364457211 */ /* 0x040fe200030f0eff */
[----:B------:R4:W-:Y:S01]  /*22030*/  @P2 STG.E.U16 desc[UR20][R98.64], R97 ;  /* 0x0000006162002986 */ /* 0x0009e2000c101514 */
[----:B------:R-:W-:Y:S01]  /*22040*/  VIADD R101, R100, UR5 ;  /* 0x0000000564657c36 */ /* 0x000fe20008000000 */
[----:B------:R-:W-:Y:S02]  /*22050*/  LOP3.LUT R102, R0, 0x9a, RZ, 0xfc, !PT ;  /* 0x0000009a00667812 */ /* 0x000fe400078efcff */
[----:B----4-:R-:W-:-:S02]  /*22060*/  PRMT R99, R82, 0x7610, R99 ;  /* 0x0000761052637816 */ /* 0x010fc40000000063 */
[----:B------:R-:W4:Y:S01]  /*22070*/  LDL.LU R82, [R1+0x67c] ;  /* 0x00067c0001527983 */ /* 0x000f220000300800 */
[----:B------:R-:W-:-:S03]  /*22080*/  LEA R96, P6, R101, R2, 0x1 ;  /* 0x0000000265607211 */ /* 0x000fc600078c08ff */
[----:B------:R1:W-:Y:S01]  /*22090*/  @P3 STG.E.U16 desc[UR20][R68.64], R99 ;  /* 0x0000006344003986 */ /* 0x0003e2000c101514 */
[----:B0-----:R-:W-:Y:S01]  /*220a0*/  ISETP.LT.AND P5, PT, R102, UR6, !P0 ;  /* 0x0000000666007c0c */ /* 0x001fe2000c7a1270 */
[C---:B------:R-:W-:Y:S01]  /*220b0*/  VIADD R100, R101.reuse, UR5 ;  /* 0x0000000565647c36 */ /* 0x040fe20008000000 */
[----:B------:R-:W-:Y:S01]  /*220c0*/  LOP3.LUT R102, R0, 0x9b, RZ, 0xfc, !PT ;  /* 0x0000009b00667812 */ /* 0x000fe200078efcff */
[----:B------:R-:W0:Y:S01]  /*220d0*/  LDCU UR6, c[0x0][0x39c] ;  /* 0x00007380ff0677ac */ /* 0x000e220008000800 */
[-C--:B------:R-:W-:Y:S02]  /*220e0*/  LEA.HI.X.SX32 R97, R101, R3.reuse, 0x1, P6 ;  /* 0x0000000365617211 */ /* 0x080fe400030f0eff */
[----:B-1----:R-:W-:Y:S02]  /*220f0*/  PRMT R69, R83, 0x7610, R69 ;  /* 0x0000761053457816 */ /* 0x002fe40000000045 */
[----:B------:R-:W4:Y:S01]  /*22100*/  LDL.LU R83, [R1+0x678] ;  /* 0x0006780001537983 */ /* 0x000f220000300800 */
[----:B---3--:R-:W-:Y:S01]  /*22110*/  ISETP.LT.AND P2, PT, R102, UR7, !P0 ;  /* 0x0000000766007c0c */ /* 0x008fe2000c741270 */
[C---:B------:R-:W-:Y:S01]  /*22120*/  VIADD R101, R100.reuse, UR5 ;  /* 0x0000000564657c36 */ /* 0x040fe20008000000 */
[----:B------:R-:W-:Y:S01]  /*22130*/  LEA R98, P6, R100, R2, 0x1 ;  /* 0x0000000264627211 */ /* 0x000fe200078c08ff */
[----:B------:R1:W-:Y:S01]  /*22140*/  @P4 STG.E.U16 desc[UR20][R96.64], R69 ;  /* 0x0000004560004986 */ /* 0x0003e2000c101514 */
[----:B------:R-:W-:Y:S01]  /*22150*/  LOP3.LUT R102, R0, 0x9c, RZ, 0xfc, !PT ;  /* 0x0000009c00667812 */ /* 0x000fe200078efcff */
[----:B------:R-:W3:Y:S01]  /*22160*/  LDCU UR7, c[0x0][0x39c] ;  /* 0x00007380ff0777ac */ /* 0x000ee20008000800 */
[----:B------:R-:W-:-:S02]  /*22170*/  LEA.HI.X.SX32 R99, R100, R3, 0x1, P6 ;  /* 0x0000000364637211 */ /* 0x000fc400030f0eff */
[----:B------:R-:W-:Y:S01]  /*22180*/  ISETP.LT.AND P3, PT, R102, UR4, !P0 ;  /* 0x0000000466007c0c */ /* 0x000fe2000c761270 */
[----:B------:R-:W0:Y:S01]  /*22190*/  LDCU UR4, c[0x0][0x39c] ;  /* 0x00007380ff0477ac */ /* 0x000e220008000800 */
[C---:B------:R-:W-:Y:S02]  /*221a0*/  LEA R68, P6, R101.reuse, R2, 0x1 ;  /* 0x0000000265447211 */ /* 0x040fe400078c08ff */
[----:B-1----:R-:W-:Y:S01]  /*221b0*/  PRMT R97, R84, 0x7610, R97 ;  /* 0x0000761054617816 */ /* 0x002fe20000000061 */
[C---:B------:R-:W-:Y:S01]  /*221c0*/  VIADD R100, R101.reuse, UR5 ;  /* 0x0000000565647c36 */ /* 0x040fe20008000000 */
[----:B------:R-:W4:Y:S01]  /*221d0*/  LDL.LU R84, [R1+0x674] ;  /* 0x0006740001547983 */ /* 0x000f220000300800 */
[----:B------:R-:W-:-:S03]  /*221e0*/  LEA.HI.X.SX32 R69, R101, R3, 0x1, P6 ;  /* 0x0000000365457211 */ /* 0x000fc600030f0eff */
[----:B------:R1:W-:Y:S01]  /*221f0*/  @P5 STG.E.U16 desc[UR20][R98.64], R97 ;  /* 0x0000006162005986 */ /* 0x0003e2000c101514 */
[----:B------:R-:W-:Y:S02]  /*22200*/  LEA R96, P6, R100, R2, 0x1 ;  /* 0x0000000264607211 */ /* 0x000fe400078c08ff */
[----:B------:R-:W-:Y:S02]  /*22210*/  LOP3.LUT R102, R0, 0x9d, RZ, 0xfc, !PT ;  /* 0x0000009d00667812 */ /* 0x000fe400078efcff */
[----:B-1----:R-:W-:Y:S02]  /*22220*/  PRMT R99, R85, 0x7610, R99 ;  /* 0x0000761055637816 */ /* 0x002fe40000000063 */
[----:B------:R-:W4:Y:S01]  /*22230*/  LDL.LU R85, [R1+0x670] ;  /* 0x0006700001557983 */ /* 0x000f220000300800 */
[----:B------:R-:W-:-:S03]  /*22240*/  LEA.HI.X.SX32 R97, R100, R3, 0x1, P6 ;  /* 0x0000000364617211 */ /* 0x000fc600030f0eff */
[----:B------:R1:W-:Y:S01]  /*22250*/  @P2 STG.E.U16 desc[UR20][R68.64], R99 ;  /* 0x0000006344002986 */ /* 0x0003e2000c101514 */
[----:B0-----:R-:W-:Y:S01]  /*22260*/  ISETP.LT.AND P4, PT, R102, UR6, !P0 ;  /* 0x0000000666007c0c */ /* 0x001fe2000c781270 */
[----:B------:R-:W0:Y:S01]  /*22270*/  LDCU UR6, c[0x0][0x39c] ;  /* 0x00007380ff0677ac */ /* 0x000e220008000800 */
[----:B------:R-:W-:Y:S01]  /*22280*/  LOP3.LUT R102, R0, 0x9e, RZ, 0xfc, !PT ;  /* 0x0000009e00667812 */ /* 0x000fe200078efcff */
[----:B------:R-:W-:Y:S01]  /*22290*/  VIADD R101, R100, UR5 ;  /* 0x0000000564657c36 */ /* 0x000fe20008000000 */
[----:B-1----:R-:W-:Y:S02]  /*222a0*/  PRMT R69, R86, 0x7610, R69 ;  /* 0x0000761056457816 */ /* 0x002fe40000000045 */
[----:B------:R-:W-:Y:S01]  /*222b0*/  ISETP.LT.AND P5, PT, R102, UR4, !P0 ;  /* 0x0000000466007c0c */ /* 0x000fe2000c7a1270 */
[----:B------:R-:W4:Y:S01]  /*222c0*/  LDL.LU R86, [R1+0x66c] ;  /* 0x00066c0001567983 */ /* 0x000f220000300800 */
[----:B------:R-:W1:Y:S03]  /*222d0*/  LDCU UR4, c[0x0][0x39c] ;  /* 0x00007380ff0477ac */ /* 0x000e660008000800 */
[----:B------:R0:W-:Y:S01]  /*222e0*/  @P3 STG.E.U16 desc[UR20][R96.64], R69 ;  /* 0x0000004560003986 */ /* 0x0001e2000c101514 */
[C---:B------:R-:W-:Y:S01]  /*222f0*/  LEA R98, P6, R101.reuse, R2, 0x1 ;  /* 0x0000000265627211 */ /* 0x040fe200078c08ff */
[----:B------:R-:W-:Y:S01]  /*22300*/  VIADD R100, R101, UR5 ;  /* 0x0000000565647c36 */ /* 0x000fe20008000000 */
[----:B------:R-:W-:-:S02]  /*22310*/  LOP3.LUT R102, R0, 0x9f, RZ, 0xfc, !PT ;  /* 0x0000009f00667812 */ /* 0x000fc400078efcff */
[----:B0-----:R-:W-:Y:S02]  /*22320*/  PRMT R97, R87, 0x7610, R97 ;  /* 0x0000761057617816 */ /* 0x001fe40000000061 */
[----:B------:R-:W4:Y:S01]  /*22330*/  LDL.LU R87, [R1+0x668] ;  /* 0x0006680001577983 */ /* 0x000f220000300800 */
[-C--:B------:R-:W-:Y:S02]  /*22340*/  LEA.HI.X.SX32 R99, R101, R3.reuse, 0x1, P6 ;  /* 0x0000000365637211 */ /* 0x080fe400030f0eff */
[----:B---3--:R-:W-:Y:S01]  /*22350*/  ISETP.LT.AND P2, PT, R102, UR7, !P0 ;  /* 0x0000000766007c0c */ /* 0x008fe2000c741270 */
[----:B------:R-:W0:Y:S01]  /*22360*/  LDCU UR7, c[0x0][0x39c] ;  /* 0x00007380ff0777ac */ /* 0x000e220008000800 */
[----:B------:R-:W-:Y:S02]  /*22370*/  LOP3.LUT R102, R0, 0xa0, RZ, 0xfc, !PT ;  /* 0x000000a000667812 */ /* 0x000fe400078efcff */
[----:B------:R-:W-:Y:S01]  /*22380*/  LEA R68, P6, R100, R2, 0x1 ;  /* 0x0000000264447211 */ /* 0x000fe200078c08ff */
[----:B------:R3:W-:Y:S01]  /*22390*/  @P4 STG.E.U16 desc[UR20][R98.64], R97 ;  /* 0x0000006162004986 */ /* 0x0007e2000c101514 */
[----:B------:R-:W-:Y:S01]  /*223a0*/  ISETP.LT.AND P3, PT, R102, UR6, !P0 ;  /* 0x0000000666007c0c */ /* 0x000fe2000c761270 */
[----:B------:R-:W0:Y:S01]  /*223b0*/  LDCU UR6, c[0x0][0x39c] ;  /* 0x00007380ff0677ac */ /* 0x000e220008000800 */
[C---:B------:R-:W-:Y:S01]  /*223c0*/  LEA.HI.X.SX32 R69, R100.reuse, R3, 0x1, P6 ;  /* 0x0000000364457211 */ /* 0x040fe200030f0eff */
[----:B------:R-:W-:Y:S01]  /*223d0*/  VIADD R100, R100, UR5 ;  /* 0x0000000564647c36 */ /* 0x000fe20008000000 */
[----:B------:R-:W-:-:S02]  /*223e0*/  LOP3.LUT R101, R0, 0xa1, RZ, 0xfc, !PT ;  /* 0x000000a100657812 */ /* 0x000fc400078efcff */
[----:B--2---:R-:W-:Y:S02]  /*223f0*/  PRMT R103, R89, 0x7610, R103 ;  /* 0x0000761059677816 */ /* 0x004fe40000000067 */
[----:B---3--:R-:W-:Y:S02]  /*22400*/  PRMT R99, R88, 0x7610, R99 ;  /* 0x0000761058637816 */ /* 0x008fe40000000063 */
[----:B------:R-:W2:Y:S01]  /*22410*/  LDL.LU R88, [R1+0x664] ;  /* 0x0006640001587983 */ /* 0x000ea20000300800 */
[----:B-1----:R-:W-:Y:S01]  /*22420*/  ISETP.LT.AND P4, PT, R101, UR4, !P0 ;  /* 0x0000000465007c0c */ /* 0x002fe2000c781270 */
[----:B------:R-:W1:Y:S01]  /*22430*/  LDCU UR4, c[0x0][0x39c] ;  /* 0x00007380ff0477ac */ /* 0x000e620008000800 */
[C---:B------:R-:W-:Y:S01]  /*22440*/  VIADD R101, R100.reuse, UR5 ;  /* 0x0000000564657c36 */ /* 0x040fe20008000000 */
[----:B------:R3:W-:Y:S01]  /*22450*/  @P5 STG.E.U16 desc[UR20][R68.64], R99 ;  /* 0x0000006344005986 */ /* 0x0007e2000c101514 */
[----:B------:R-:W-:-:S03]  /*22460*/  LEA R96, P5, R100, R2, 0x1 ;  /* 0x0000000264607211 */ /* 0x000fc600078a08ff */
[----:B------:R-:W2:Y:S01]  /*22470*/  LDL.LU R89, [R1+0x660] ;  /* 0x0006600001597983 */ /* 0x000ea20000300800 */
[-C--:B------:R-:W-:Y:S02]  /*22480*/  LEA.HI.X.SX32 R97, R100, R3.reuse, 0x1, P5 ;  /* 0x0000000364617211 */ /* 0x080fe400028f0eff */
[C---:B------:R-:W-:Y:S02]  /*22490*/  LEA R98, P6, R101.reuse, R2, 0x1 ;  /* 0x0000000265627211 */ /* 0x040fe400078c08ff */
[C---:B------:R-:W-:Y:S01]  /*224a0*/  LOP3.LUT R102, R0.reuse, 0xa2, RZ, 0xfc, !PT ;  /* 0x000000a200667812 */ /* 0x040fe200078efcff */
[----:B------:R1:W-:Y:S01]  /*224b0*/  @P2 STG.E.U16 desc[UR20][R96.64], R103 ;  /* 0x0000006760002986 */ /* 0x0003e2000c101514 */
[----:B------:R-:W-:Y:S02]  /*224c0*/  LOP3.LUT R100, R0, 0xa3, RZ, 0xfc, !PT ;  /* 0x000000a300647812 */ /* 0x000fe400078efcff */
[C---:B---3--:R-:W-:Y:S01]  /*224d0*/  LEA.HI.X.SX32 R99, R101.reuse, R3, 0x1, P6 ;  /* 0x0000000365637211 */ /* 0x048fe200030f0eff */
[----:B------:R-:W-:Y:S01]  /*224e0*/  VIADD R101, R101, UR5 ;  /* 0x0000000565657c36 */ /* 0x000fe20008000000 */
[----:B0-----:R-:W-:Y:S01]  /*224f0*/  ISETP.LT.AND P5, PT, R102, UR6, !P0 ;  /* 0x0000000666007c0c */ /* 0x001fe2000c7a1270 */
[----:B------:R-:W0:Y:S01]  /*22500*/  LDCU UR6, c[0x0][0x39c] ;  /* 0x00007380ff0677ac */ /* 0x000e220008000800 */
[----:B------:R-:W-:-:S02]  /*22510*/  ISETP.LT.AND P2, PT, R100, UR7, !P0 ;  /* 0x0000000764007c0c */ /* 0x000fc4000c741270 */
[----:B-1----:R-:W-:Y:S01]  /*22520*/  PRMT R97, R90, 0x7610, R97 ;  /* 0x000076105a617816 */ /* 0x002fe20000000061 */
[C---:B------:R-:W-:Y:S01]  /*22530*/  VIADD R100, R101.reuse, UR5 ;  /* 0x0000000565647c36 */ /* 0x040fe20008000000 */
[----:B------:R-:W-:Y:S01]  /*22540*/  LOP3.LUT R69, R0, 0xa4, RZ, 0xfc, !PT ;  /* 0x000000a400457812 */ /* 0x000fe200078efcff */
[----:B------:R-:W3:Y:S01]  /*22550*/  LDL.LU R90, [R1+0x65c] ;  /* 0x00065c00015a7983 */ /* 0x000ee20000300800 */
[----:B------:R-:W-:Y:S01]  /*22560*/  LEA R68, P6, R101, R2, 0x1 ;  /* 0x0000000265447211 */ /* 0x000fe200078c08ff */
[----:B------:R-:W1:Y:S02]  /*22570*/  LDCU UR7, c[0x0][0x39c] ;  /* 0x00007380ff0777ac */ /* 0x000e640008000800 */
[----:B------:R0:W-:Y:S01]  /*22580*/  @P3 STG.E.U16 desc[UR20][R98.64], R97 ;  /* 0x0000006162003986 */ /* 0x0001e2000c101514 */
[----:B------:R-:W-:Y:S01]  /*22590*/  ISETP.LT.AND P3, PT, R69, UR4, !P0 ;  /* 0x0000000445007c0c */ /* 0x000fe2000c761270 */
[----:B------:R-:W1:Y:S01]  /*225a0*/  LDCU UR4, c[0x0][0x39c] ;  /* 0x00007380ff0477ac */ /* 0x000e620008000800 */
[----:B------:R-:W-:-:S02]  /*225b0*/  LEA.HI.X.SX32 R69, R101, R3, 0x1, P6 ;  /* 0x0000000365457211 */ /* 0x000fc400030f0eff */
[-C--:B------:R-:W-:Y:S02]  /*225c0*/  LEA R96, P6, R100, R2.reuse, 0x1 ;  /* 0x0000000264607211 */ /* 0x080fe400078c08ff */
[----:B0-----:R-:W-:Y:S02]  /*225d0*/  PRMT R99, R91, 0x7610, R99 ;  /* 0x000076105b637816 */ /* 0x001fe40000000063 */
[----:B------:R-:W3:Y:S01]  /*225e0*/  LDL.LU R91, [R1+0x658] ;  /* 0x00065800015b7983 */ /* 0x000ee20000300800 */
[----:B------:R-:W-:Y:S02]  /*225f0*/  PRMT R103, R92, 0x7610, R103 ;  /* 0x000076105c677816 */ /* 0x000fe40000000067 */
[C---:B------:R-:W-:Y:S01]  /*22600*/  LEA.HI.X.SX32 R97, R100.reuse, R3, 0x1, P6 ;  /* 0x0000000364617211 */ /* 0x040fe200030f0eff */
[----:B------:R-:W-:Y:S01]  /*22610*/  VIADD R100, R100, UR5 ;  /* 0x0000000564647c36 */ /* 0x000fe20008000000 */
[----:B------:R-:W-:Y:S01]  /*22620*/  LOP3.LUT R101, R0, 0xa5, RZ, 0xfc, !PT ;  /* 0x000000a500657812 */ /* 0x000fe200078efcff */
[----:B------:R-:W-:Y:S04]  /*22630*/  @P4 STG.E.U16 desc[UR20][R68.64], R99 ;  /* 0x0000006344004986 */ /* 0x000fe8000c101514 */
[----:B------:R0:W-:Y:S01]  /*22640*/  @P5 STG.E.U16 desc[UR20][R96.64], R103 ;  /* 0x0000006760005986 */ /* 0x0001e2000c101514 */
[----:B------:R-:W-:-:S03]  /*22650*/  LEA R98, P5, R100, R2, 0x1 ;  /* 0x0000000264627211 */ /* 0x000fc600078a08ff */
[----:B------:R-:W2:Y:S01]  /*22660*/  LDL.LU R92, [R1+0x654] ;  /* 0x00065400015c7983 */ /* 0x000ea20000300800 */
[----:B------:R-:W-:Y:S01]  /*22670*/  ISETP.LT.AND P4, PT, R101, UR6, !P0 ;  /* 0x0000000665007c0c */ /* 0x000fe2000c781270 */
[C---:B------:R-:W-:Y:S01]  /*22680*/  VIADD R101, R100.reuse, UR5 ;  /* 0x0000000564657c36 */ /* 0x040fe20008000000 */
[----:B------:R-:W1:Y:S01]  /*22690*/  LDCU UR6, c[0x0][0x39c] ;  /* 0x00007380ff0677ac */ /* 0x000e620008000800 */
[----:B0-----:R-:W-:Y:S02]  /*226a0*/  PRMT R97, R93, 0x7610, R97 ;  /* 0x000076105d617816 */ /* 0x001fe40000000061 */
[----:B------:R-:W2:Y:S01]  /*226b0*/  LDL.LU R93, [R1+0x650] ;  /* 0x00065000015d7983 */ /* 0x000ea20000300800 */
[-C--:B------:R-:W-:Y:S02]  /*226c0*/  LEA.HI.X.SX32 R99, R100, R3.reuse, 0x1, P5 ;  /* 0x0000000364637211 */ /* 0x080fe400028f0eff */
[----:B------:R-:W-:Y:S02]  /*226d0*/  LOP3.LUT R69, R0, 0xa7, RZ, 0xfc, !PT ;  /* 0x000000a700457812 */ /* 0x000fe400078efcff */
[----:B------:R-:W-:Y:S01]  /*226e0*/  LEA R68, P6, R101, R2, 0x1 ;  /* 0x0000000265447211 */ /* 0x000fe200078c08ff */
[----:B------:R0:W-:Y:S01]  /*226f0*/  @P2 STG.E.U16 desc[UR20][R98.64], R97 ;  /* 0x0000006162002986 */ /* 0x0001e2000c101514 */
[----:B-1----:R-:W-:Y:S01]  /*22700*/  ISETP.LT.AND P2, PT, R69, UR4, !P0 ;  /* 0x0000000445007c0c */ /* 0x002fe2000c741270 */
[C---:B------:R-:W-:Y:S01]  /*22710*/  VIADD R100, R101.reuse, UR5 ;  /* 0x0000000565647c36 */ /* 0x040fe20008000000 */
[----:B------:R-:W-:Y:S01]  /*22720*/  LEA.HI.X.SX32 R69, R101, R3, 0x1, P6 ;  /* 0x0000000365457211 */ /* 0x000fe200030f0eff */
[----:B------:R-:W1:Y:S01]  /*22730*/  LDCU UR4, c[0x0][0x39c] ;  /* 0x00007380ff0477ac */ /* 0x000e620008000800 */
[----:B0-----:R-:W-:-:S02]  /*22740*/  PRMT R99, R94, 0x7610, R99 ;  /* 0x000076105e637816 */ /* 0x001fc40000000063 */
[----:B------:R-:W3:Y:S04]  /*22750*/  LDL.LU R94, [R1+0x64c] ;  /* 0x00064c00015e7983 */ /* 0x000ee80000300800 */
[----:B------:R0:W-:Y:S02]  /*22760*/  @P3 STG.E.U16 desc[UR20][R68.64], R99 ;  /* 0x0000006344003986 */ /* 0x0001e4000c101514 */
[----:B0-----:R-:W-:Y:S02]  /*22770*/  PRMT R69, R95, 0x7610, R69 ;  /* 0x000076105f457816 */ /* 0x001fe40000000045 */
[----:B------:R-:W3:Y:S01]  /*22780*/  LDL.LU R95, [R1+0x648] ;  /* 0x00064800015f7983 */ /* 0x000ee20000300800 */
[----:B------:R-:W-:Y:S02]  /*22790*/  LEA R96, P6, R100, R2, 0x1 ;  /* 0x0000000264607211 */ /* 0x000fe400078c08ff */
[----:B------:R-:W-:-:S02]  /*227a0*/  LOP3.LUT R101, R0, 0xa8, RZ, 0xfc, !PT ;  /* 0x000000a800657812 */ /* 0x000fc400078efcff */
[----:B------:R-:W-:Y:S02]  /*227b0*/  LOP3.LUT R102, R0, 0xa6, RZ, 0xfc, !PT ;  /* 0x000000a600667812 */ /* 0x000fe400078efcff */
[C---:B------:R-:W-:Y:S01]  /*227c0*/  LEA.HI.X.SX32 R97, R100.reuse, R3, 0x1, P6 ;  /* 0x0000000364617211 */ /* 0x040fe200030f0eff */
[----:B------:R-:W-:Y:S01]  /*227d0*/  VIADD R100, R100, UR5 ;  /* 0x0000000564647c36 */ /* 0x000fe20008000000 */
[----:B------:R-:W-:Y:S01]  /*227e0*/  ISETP.LT.AND P3, PT, R101, UR6, !P0 ;  /* 0x0000000665007c0c */ /* 0x000fe2000c761270 */
[----:B------:R-:W0:Y:S01]  /*227f0*/  LDCU UR6, c[0x0][0x39c] ;  /* 0x00007380ff0677ac */ /* 0x000e220008000800 */
[----:B------:R-:W-:Y:S01]  /*22800*/  ISETP.LT.AND P5, PT, R102, UR7, !P0 ;  /* 0x0000000766007c0c */ /* 0x000fe2000c7a1270 */
[----:B------:R5:W-:Y:S01]  /*22810*/  @P4 STG.E.U16 desc[UR20][R96.64], R69 ;  /* 0x0000004560004986 */ /* 0x000be2000c101514 */
[----:B------:R-:W-:Y:S01]  /*22820*/  LEA R98, P4, R100, R2, 0x1 ;  /* 0x0000000264627211 */ /* 0x000fe200078808ff */
[----:B------:R-:W0:Y:S01]  /*22830*/  LDCU UR7, c[0x0][0x39c] ;  /* 0x00007380ff0777ac */ /* 0x000e220008000800 */
[----:B------:R-:W-:-:S02]  /*22840*/  LOP3.LUT R101, R0, 0xa9, RZ, 0xfc, !PT ;  /* 0x000000a900657812 */ /* 0x000fc400078efcff */
[----:B-----5:R-:W-:Y:S01]  /*22850*/  F2FP.F16.F32.PACK_AB R71, R71, R70 ;  /* 0x000000464747723e */ /* 0x020fe200000000ff */
[C---:B------:R-:W-:Y:S01]  /*22860*/  VIADD R70, R100.reuse, UR5 ;  /* 0x0000000564467c36 */ /* 0x040fe20008000000 */
[-C--:B------:R-:W-:Y:S02]  /*22870*/  LEA.HI.X.SX32 R99, R100, R3.reuse, 0x1, P4 ;  /* 0x0000000364637211 */ /* 0x080fe400020f0eff */
[----:B-1----:R-:W-:Y:S01]  /*22880*/  ISETP.LT.AND P4, PT, R101, UR4, !P0 ;  /* 0x0000000465007c0c */ /* 0x002fe2000c781270 */
[----:B------:R-:W1:Y:S01]  /*22890*/  LDCU UR4, c[0x0][0x39c] ;  /* 0x00007380ff0477ac */ /* 0x000e620008000800 */
[----:B------:R-:W-:Y:S02]  /*228a0*/  PRMT R97, R71, 0x7610, R97 ;  /* 0x0000761047617816 */ /* 0x000fe40000000061 */
[----:B------:R-:W-:Y:S02]  /*228b0*/  LEA R68, P6, R70, R2, 0x1 ;  /* 0x0000000246447211 */ /* 0x000fe400078c08ff */
[----:B------:R-:W-:Y:S01]  /*228c0*/  LOP3.LUT R96, R0, 0xaa, RZ, 0xfc, !PT ;  /* 0x000000aa00607812 */ /* 0x000fe200078efcff */
[----:B------:R5:W-:Y:S01]  /*228d0*/  @P5 STG.E.U16 desc[UR20][R98.64], R97 ;  /* 0x0000006162005986 */ /* 0x000be2000c101514 */
[----:B------:R-:W-:-:S02]  /*228e0*/  LEA.HI.X.SX32 R69, R70, R3, 0x1, P6 ;  /* 0x0000000346457211 */ /* 0x000fc400030f0eff */
[----:B0-----:R-:W-:Y:S01]  /*228f0*/  ISETP.LT.AND P6, PT, R96, UR6, !P0 ;  /* 0x0000000660007c0c */ /* 0x001fe2000c7c1270 */
[----:B------:R-:W0:Y:S01]  /*22900*/  LDCU UR6, c[0x0][0x39c] ;  /* 0x00007380ff0677ac */ /* 0x000e220008000800 */
[----:B-----5:R-:W-:Y:S01]  /*22910*/  PRMT R99, R71, 0x7632, R99 ;  /* 0x0000763247637816 */ /* 0x020fe20000000063 */
[----:B------:R-:W-:-:S04]  /*22920*/  VIADD R71, R70, UR5 ;  /* 0x0000000546477c36 */ /* 0x000fc80008000000 */
[----:B------:R5:W-:Y:S01]  /*22930*/  @P2 STG.E.U16 desc[UR20][R68.64], R99 ;  /* 0x0000006344002986 */ /* 0x000be2000c101514 */
[C---:B------:R-:W-:Y:S01]  /*22940*/  LEA R70, P2, R71.reuse, R2, 0x1 ;  /* 0x0000000247467211 */ /* 0x040fe200078408ff */
[----:B------:R-:W-:-:S03]  /*22950*/  VIADD R96, R71, UR5 ;  /* 0x0000000547607c36 */ /* 0x000fc60008000000 */
[----:B------:R-:W-:Y:S02]  /*22960*/  LEA.HI.X.SX32 R71, R71, R3, 0x1, P2 ;  /* 0x0000000347477211 */ /* 0x000fe400010f0eff */
[----:B-----5:R-:W-:Y:S02]  /*22970*/  F2FP.F16.F32.PACK_AB R69, R73, R72 ;  /* 0x000000484945723e */ /* 0x020fe400000000ff */
[C---:B------:R-:W-:Y:S02]  /*22980*/  LOP3.LUT R72, R0.reuse, 0xab, RZ, 0xfc, !PT ;  /* 0x000000ab00487812 */ /* 0x040fe400078efcff */
[----:B------:R-:W-:Y:S02]  /*22990*/  LOP3.LUT R73, R0, 0xac, RZ, 0xfc, !PT ;  /* 0x000000ac00497812 */ /* 0x000fe400078efcff */
[----:B-1----:R-:W-:Y:S01]  /*229a0*/  ISETP.LT.AND P5, PT, R72, UR4, !P0 ;  /* 0x0000000448007c0c */ /* 0x002fe2000c7a1270 */
[----:B------:R1:W-:Y:S01]  /*229b0*/  @P3 STG.E.U16 desc[UR20][R70.64], R69 ;  /* 0x0000004546003986 */ /* 0x0003e2000c101514 */
[----:B------:R-:W-:Y:S01]  /*229c0*/  LEA R72, P2, R96, R2, 0x1 ;  /* 0x0000000260487211 */ /* 0x000fe200078408ff */
[----:B------:R-:W5:Y:S01]  /*229d0*/  LDCU UR4, c[0x0][0x39c] ;  /* 0x00007380ff0477ac */ /* 0x000f620008000800 */
[----:B------:R-:W-:-:S02]  /*229e0*/  ISETP.LT.AND P3, PT, R73, UR7, !P0 ;  /* 0x0000000749007c0c */ /* 0x000fc4000c761270 */
[C---:B------:R-:W-:Y:S01]  /*229f0*/  LEA.HI.X.SX32 R73, R96.reuse, R3, 0x1, P2 ;  /* 0x0000000360497211 */ /* 0x040fe200010f0eff */
[----:B------:R-:W-:Y:S01]  /*22a00*/  VIADD R96, R96, UR5 ;  /* 0x0000000560607c36 */ /* 0x000fe20008000000 */
[----:B------:R-:W-:Y:S01]  /*22a10*/  LOP3.LUT R68, R0, 0xad, RZ, 0xfc, !PT ;  /* 0x000000ad00447812 */ /* 0x000fe200078efcff */
[----:B------:R-:W5:Y:S01]  /*22a20*/  LDCU UR7, c[0x0][0x39c] ;  /* 0x00007380ff0777ac */ /* 0x000f620008000800 */
[----:B-1----:R-:W-:Y:S01]  /*22a30*/  PRMT R71, R69, 0x7632, R71 ;  /* 0x0000763245477816 */ /* 0x002fe20000000047 */
[----:B------:R-:W-:Y:S01]  /*22a40*/  VIADD R97, R96, UR5 ;  /* 0x0000000560617c36 */ /* 0x000fe20008000000 */
[----:B0-----:R-:W-:Y:S01]  /*22a50*/  ISETP.LT.AND P2, PT, R68, UR6, !P0 ;  /* 0x0000000644007c0c */ /* 0x001fe2000c741270 */
[----:B------:R-:W0:Y:S02]  /*22a60*/  LDCU UR6, c[0x0][0x39c] ;  /* 0x00007380ff0677ac */ /* 0x000e240008000800 */
[----:B------:R1:W-:Y:S01]  /*22a70*/  @P4 STG.E.U16 desc[UR20][R72.64], R71 ;  /* 0x0000004748004986 */ /* 0x0003e2000c101514 */
[----:B------:R-:W-:-:S02]  /*22a80*/  LEA R68, P4, R96, R2, 0x1 ;  /* 0x0000000260447211 */ /* 0x000fc400078808ff */
[----:B------:R-:W-:Y:S02]  /*22a90*/  F2FP.F16.F32.PACK_AB R74, R75, R74 ;  /* 0x0000004a4b4a723e */ /* 0x000fe400000000ff */
[-C--:B------:R-:W-:Y:S02]  /*22aa0*/  LEA.HI.X.SX32 R69, R96, R3.reuse, 0x1, P4 ;  /* 0x0000000360457211 */ /* 0x080fe400020f0eff */
[CC--:B------:R-:W-:Y:S02]  /*22ab0*/  LEA R70, P4, R97.reuse, R2.reuse, 0x1 ;  /* 0x0000000261467211 */ /* 0x0c0fe400078808ff */
[C---:B------:R-:W-:Y:S02]  /*22ac0*/  PRMT R96, R74.reuse, 0x7632, R96 ;  /* 0x000076324a607816 */ /* 0x040fe40000000060 */
[----:B-1----:R-:W-:Y:S02]  /*22ad0*/  PRMT R73, R74, 0x7610, R73 ;  /* 0x000076104a497816 */ /* 0x002fe40000000049 */
[C---:B------:R-:W-:Y:S01]  /*22ae0*/  LEA.HI.X.SX32 R71, R97.reuse, R3, 0x1, P4 ;  /* 0x0000000361477211 */ /* 0x040fe200020f0eff */
[----:B------:R-:W-:Y:S01]  /*22af0*/  VIADD R97, R97, UR5 ;  /* 0x0000000561617c36 */ /* 0x000fe20008000000 */
[----:B------:R-:W-:Y:S01]  /*22b00*/  LOP3.LUT R75, R0, 0xae, RZ, 0xfc, !PT ;  /* 0x000000ae004b7812 */ /* 0x000fe200078efcff */
[----:B------:R1:W-:Y:S03]  /*22b10*/  @P6 STG.E.U16 desc[UR20][R68.64], R73 ;  /* 0x0000004944006986 */ /* 0x0003e6000c101514 */
[----:B-----5:R-:W-:Y:S01]  /*22b20*/  ISETP.LT.AND P4, PT, R75, UR4, !P0 ;  /* 0x000000044b007c0c */ /* 0x020fe2000c781270 */
[----:B------:R5:W-:Y:S01]  /*22b30*/  @P5 STG.E.U16 desc[UR20][R70.64], R96 ;  /* 0x0000006046005986 */ /* 0x000be2000c101514 */
[C---:B------:R-:W-:Y:S01]  /*22b40*/  LEA R72, P5, R97.reuse, R2, 0x1 ;  /* 0x0000000261487211 */ /* 0x040fe200078a08ff */
[----:B------:R-:W5:Y:S01]  /*22b50*/  LDCU UR4, c[0x0][0x39c] ;  /* 0x00007380ff0477ac */ /* 0x000f620008000800 */
[----:B------:R-:W-:Y:S01]  /*22b60*/  VIADD R74, R97, UR5 ;  /* 0x00000005614a7c36 */ /* 0x000fe20008000000 */
[----:B------:R-:W-:-:S02]  /*22b70*/  F2FP.F16.F32.PACK_AB R76, R77, R76 ;  /* 0x0000004c4d4c723e */ /* 0x000fc400000000ff */
[C---:B------:R-:W-:Y:S02]  /*22b80*/  LOP3.LUT R75, R0.reuse, 0xaf, RZ, 0xfc, !PT ;  /* 0x000000af004b7812 */ /* 0x040fe400078efcff */
[----:B-1----:R-:W-:Y:S02]  /*22b90*/  LEA.HI.X.SX32 R73, R97, R3, 0x1, P5 ;  /* 0x0000000361497211 */ /* 0x002fe400028f0eff */
[----:B------:R-:W-:Y:S02]  /*22ba0*/  LOP3.LUT R69, R0, 0xb0, RZ, 0xfc, !PT ;  /* 0x000000b000457812 */ /* 0x000fe400078efcff */
[----:B------:R-:W-:Y:S01]  /*22bb0*/  LEA R68, P6, R74, R2, 0x1 ;  /* 0x000000024a447211 */ /* 0x000fe200078c08ff */
[----:B------:R1:W-:Y:S01]  /*22bc0*/  @P3 STG.E.U16 desc[UR20][R72.64], R76 ;  /* 0x0000004c48003986 */ /* 0x0003e2000c101514 */
[----:B0-----:R-:W-:Y:S01]  /*22bd0*/  ISETP.LT.AND P5, PT, R75, UR6, !P0 ;  /* 0x000000064b007c0c */ /* 0x001fe2000c7a1270 */
[----:B------:R-:W0:Y:S01]  /*22be0*/  LDCU UR6, c[0x0][0x39c] ;  /* 0x00007380ff0677ac */ /* 0x000e220008000800 */
[----:B------:R-:W-:-:S02]  /*22bf0*/  ISETP.LT.AND P3, PT, R69, UR7, !P0 ;  /* 0x0000000745007c0c */ /* 0x000fc4000c761270 */
[C---:B------:R-:W-:Y:S01]  /*22c00*/  LEA.HI.X.SX32 R69, R74.reuse, R3, 0x1, P6 ;  /* 0x000000034a457211 */ /* 0x040fe200030f0eff */
[----:B------:R-:W-:Y:S01]  /*22c10*/  VIADD R74, R74, UR5 ;  /* 0x000000054a4a7c36 */ /* 0x000fe20008000000 */
[----:B-----5:R-:W-:Y:S01]  /*22c20*/  LOP3.LUT R71, R0, 0xb1, RZ, 0xfc, !PT ;  /* 0x000000b100477812 */ /* 0x020fe200078efcff */
[----:B------:R-:W5:Y:S01]  /*22c30*/  LDCU UR7, c[0x0][0x39c] ;  /* 0x00007380ff0777ac */ /* 0x000f620008000800 */
[----:B-1----:R-:W-:Y:S01]  /*22c40*/  PRMT R73, R76, 0x7632, R73 ;  /* 0x000076324c497816 */ /* 0x002fe20000000049 */
[C---:B------:R-:W-:Y:S01]  /*22c50*/  VIADD R75, R74.reuse, UR5 ;  /* 0x000000054a4b7c36 */ /* 0x040fe20008000000 */
[----:B------:R-:W-:-:S03]  /*22c60*/  LEA R70, P6, R74, R2, 0x1 ;  /* 0x000000024a467211 */ /* 0x000fc600078c08ff */
[----:B------:R1:W-:Y:S01]  /*22c70*/  @P2 STG.E.U16 desc[UR20][R68.64], R73 ;  /* 0x0000004944002986 */ /* 0x0003e2000c101514 */
[----:B------:R-:W-:Y:S01]  /*22c80*/  ISETP.LT.AND P2, PT, R71, UR4, !P0 ;  /* 0x0000000447007c0c */ /* 0x000fe2000c741270 */
[----:B------:R-:W5:Y:S01]  /*22c90*/  LDCU UR4, c[0x0][0x39c] ;  /* 0x00007380ff0477ac */ /* 0x000f620008000800 */
[-C--:B------:R-:W-:Y:S02]  /*22ca0*/  LEA.HI.X.SX32 R71, R74, R3.reuse, 0x1, P6 ;  /* 0x000000034a477211 */ /* 0x080fe400030f0eff */
[----:B------:R-:W-:Y:S02]  /*22cb0*/  F2FP.F16.F32.PACK_AB R78, R79, R78 ;  /* 0x0000004e4f4e723e */ /* 0x000fe400000000ff */
[C---:B------:R-:W-:Y:S02]  /*22cc0*/  LEA R72, P6, R75.reuse, R2, 0x1 ;  /* 0x000000024b487211 */ /* 0x040fe400078c08ff */
[----:B------:R-:W-:Y:S01]  /*22cd0*/  LOP3.LUT R74, R0, 0xb2, RZ, 0xfc, !PT ;  /* 0x000000b2004a7812 */ /* 0x000fe200078efcff */
[----:B------:R-:W-:Y:S01]  /*22ce0*/  @P4 STG.E.U16 desc[UR20][R70.64], R78 ;  /* 0x0000004e46004986 */ /* 0x000fe2000c101514 */
[C---:B-1----:R-:W-:Y:S01]  /*22cf0*/  LEA.HI.X.SX32 R73, R75.reuse, R3, 0x1, P6 ;  /* 0x000000034b497211 */ /* 0x042fe200030f0eff */
[----:B------:R-:W-:Y:S01]  /*22d00*/  VIADD R75, R75, UR5 ;  /* 0x000000054b4b7c36 */ /* 0x000fe20008000000 */
[----:B------:R-:W-:-:S02]  /*22d10*/  PRMT R69, R78, 0x7632, R69 ;  /* 0x000076324e457816 */ /* 0x000fc40000000045 */
[----:B0-----:R-:W-:Y:S01]  /*22d20*/  ISETP.LT.AND P4, PT, R74, UR6, !P0 ;  /* 0x000000064a007c0c */ /* 0x001fe2000c781270 */
[----:B------:R-:W0:Y:S02]  /*22d30*/  LDCU UR6, c[0x0][0x39c] ;  /* 0x00007380ff0677ac */ /* 0x000e240008000800 */
[----:B------:R1:W-:Y:S01]  /*22d40*/  @P5 STG.E.U16 desc[UR20][R72.64], R69 ;  /* 0x0000004548005986 */ /* 0x0003e2000c101514 */
[C---:B------:R-:W-:Y:S02]  /*22d50*/  LEA R68, P5, R75.reuse, R2, 0x1 ;  /* 0x000000024b447211 */ /* 0x040fe400078a08ff */
[----:B------:R-:W-:Y:S01]  /*22d60*/  LOP3.LUT R76, R0, 0xb3, RZ, 0xfc, !PT ;  /* 0x000000b3004c7812 */ /* 0x000fe200078efcff */
[----:B------:R-:W-:Y:S01]  /*22d70*/  VIADD R74, R75, UR5 ;  /* 0x000000054b4a7c36 */ /* 0x000fe20008000000 */
[----:B------:R-:W-:Y:S02]  /*22d80*/  F2FP.F16.F32.PACK_AB R80, R81, R80 ;  /* 0x000000505150723e */ /* 0x000fe400000000ff */
[----:B-1----:R-:W-:-:S02]  /*22d90*/  LEA.HI.X.SX32 R69, R75, R3, 0x1, P5 ;  /* 0x000000034b457211 */ /* 0x002fc400028f0eff */
[----:B-----5:R-:W-:Y:S01]  /*22da0*/  ISETP.LT.AND P5, PT, R76, UR4, !P0 ;  /* 0x000000044c007c0c */ /* 0x020fe2000c7a1270 */
[----:B------:R-:W1:Y:S01]  /*22db0*/  LDCU UR4, c[0x0][0x39c] ;  /* 0x00007380ff0477ac */ /* 0x000e620008000800 */
[-C--:B------:R-:W-:Y:S02]  /*22dc0*/  LEA R70, P6, R74, R2.reuse, 0x1 ;  /* 0x000000024a467211 */ /* 0x080fe400078c08ff */
[----:B------:R-:W-:Y:S02]  /*22dd0*/  LOP3.LUT R72, R0, 0xb4, RZ, 0xfc, !PT ;  /* 0x000000b400487812 */ /* 0x000fe400078efcff */
[C---:B------:R-:W-:Y:S01]  /*22de0*/  LEA.HI.X.SX32 R71, R74.reuse, R3, 0x1, P6 ;  /* 0x000000034a477211 */ /* 0x040fe200030f0eff */
[----:B------:R-:W-:Y:S01]  /*22df0*/  VIADD R74, R74, UR5 ;  /* 0x000000054a4a7c36 */ /* 0x000fe20008000000 */
[----:B------:R-:W-:Y:S01]  /*22e00*/  PRMT R73, R80, 0x7632, R73 ;  /* 0x0000763250497816 */ /* 0x000fe20000000049 */
[----:B------:R5:W-:Y:S01]  /*22e10*/  @P3 STG.E.U16 desc[UR20][R68.64], R80 ;  /* 0x0000005044003986 */ /* 0x000be2000c101514 */
[----:B0-----:R-:W-:Y:S01]  /*22e20*/  ISETP.LT.AND P6, PT, R72, UR6, !P0 ;  /* 0x0000000648007c0c */ /* 0x001fe2000c7c1270 */
[----:B------:R-:W0:Y:S02]  /*22e30*/  LDCU UR6, c[0x0][0x39c] ;  /* 0x00007380ff0677ac */ /* 0x000e240008000800 */
[----:B------:R1:W-:Y:S01]  /*22e40*/  @P2 STG.E.U16 desc[UR20][R70.64], R73 ;  /* 0x0000004946002986 */ /* 0x0003e2000c101514 */
[C---:B------:R-:W-:Y:S01]  /*22e50*/  LEA R72, P2, R74.reuse, R2, 0x1 ;  /* 0x000000024a487211 */ /* 0x040fe200078408ff */
[----:B------:R-:W-:Y:S01]  /*22e60*/  VIADD R75, R74, UR5 ;  /* 0x000000054a4b7c36 */ /* 0x000fe20008000000 */
[----:B----4-:R-:W-:-:S02]  /*22e70*/  F2FP.F16.F32.PACK_AB R82, R83, R82 ;  /* 0x000000525352723e */ /* 0x010fc400000000ff */
[C---:B-----5:R-:W-:Y:S02]  /*22e80*/  LOP3.LUT R68, R0.reuse, 0xb5, RZ, 0xfc, !PT ;  /* 0x000000b500447812 */ /* 0x060fe400078efcff */
[----:B------:R-:W-:Y:S02]  /*22e90*/  LOP3.LUT R69, R0, 0xb6, RZ, 0xfc, !PT ;  /* 0x000000b600457812 */ /* 0x000fe400078efcff */
[-C--:B-1----:R-:W-:Y:S02]  /*22ea0*/  LEA.HI.X.SX32 R73, R74, R3.reuse, 0x1, P2 ;  /* 0x000000034a497211 */ /* 0x082fe400010f0eff */
[----:B------:R-:W-:Y:S01]  /*22eb0*/  ISETP.LT.AND P3, PT, R68, UR4, !P0 ;  /* 0x0000000444007c0c */ /* 0x000fe2000c761270 */
[----:B------:R-:W1:Y:S01]  /*22ec0*/  LDCU UR4, c[0x0][0x39c] ;  /* 0x00007380ff0477ac */ /* 0x000e620008000800 */
[----:B------:R-:W-:Y:S01]  /*22ed0*/  LEA R68, P2, R75, R2, 0x1 ;  /* 0x000000024b447211 */ /* 0x000fe200078408ff */
[----:B------:R-:W-:Y:S01]  /*22ee0*/  @P4 STG.E.U16 desc[UR20][R72.64], R82 ;  /* 0x0000005248004986 */ /* 0x000fe2000c101514 */
[----:B------:R-:W-:Y:S01]  /*22ef0*/  ISETP.LT.AND P4, PT, R69, UR7, !P0 ;  /* 0x0000000745007c0c */ /* 0x000fe2000c781270 */
[----:B------:R-:W4:Y:S01]  /*22f00*/  LDCU UR7, c[0x0][0x39c] ;  /* 0x00007380ff0777ac */ /* 0x000f220008000800 */
[C---:B------:R-:W-:Y:S01]  /*22f10*/  LEA.HI.X.SX32 R69, R75.reuse, R3, 0x1, P2 ;  /* 0x000000034b457211 */ /* 0x040fe200010f0eff */
[----:B------:R-:W-:Y:S01]  /*22f20*/  VIADD R75, R75, UR5 ;  /* 0x000000054b4b7c36 */ /* 0x000fe20008000000 */
[----:B------:R-:W-:-:S02]  /*22f30*/  PRMT R71, R82, 0x7632, R71 ;  /* 0x0000763252477816 */ /* 0x000fc40000000047 */
[----:B------:R-:W-:Y:S01]  /*22f40*/  LOP3.LUT R70, R0, 0xb7, RZ, 0xfc, !PT ;  /* 0x000000b700467812 */ /* 0x000fe200078efcff */
[C---:B------:R-:W-:Y:S02]  /*22f50*/  VIADD R74, R75.reuse, UR5 ;  /* 0x000000054b4a7c36 */ /* 0x040fe40008000000 */
[----:B------:R5:W-:Y:S01]  /*22f60*/  @P5 STG.E.U16 desc[UR20][R68.64], R71 ;  /* 0x0000004744005986 */ /* 0x000be2000c101514 */
[----:B0-----:R-:W-:Y:S01]  /*22f70*/  ISETP.LT.AND P2, PT, R70, UR6, !P0 ;  /* 0x0000000646007c0c */ /* 0x001fe2000c741270 */
[----:B------:R-:W0:Y:S01]  /*22f80*/  LDCU UR6, c[0x0][0x39c] ;  /* 0x00007380ff0677ac */ /* 0x000e220008000800 */
[----:B------:R-:W-:Y:S02]  /*22f90*/  LEA R70, P5, R75, R2, 0x1 ;  /* 0x000000024b467211 */ /* 0x000fe400078a08ff */
[----:B------:R-:W-:Y:S02]  /*22fa0*/  F2FP.F16.F32.PACK_AB R84, R85, R84 ;  /* 0x000000545554723e */ /* 0x000fe400000000ff */
[----:B-----5:R-:W-:-:S02]  /*22fb0*/  LEA.HI.X.SX32 R71, R75, R3, 0x1, P5 ;  /* 0x000000034b477211 */ /* 0x020fc400028f0eff */
[-C--:B------:R-:W-:Y:S02]  /*22fc0*/  LEA R72, P5, R74, R2.reuse, 0x1 ;  /* 0x000000024a487211 */ /* 0x080fe400078a08ff */
[----:B------:R-:W-:Y:S02]  /*22fd0*/  PRMT R69, R84, 0x7632, R69 ;  /* 0x0000763254457816 */ /* 0x000fe40000000045 */
[C---:B------:R-:W-:Y:S01]  /*22fe0*/  LEA.HI.X.SX32 R73, R74.reuse, R3, 0x1, P5 ;  /* 0x000000034a497211 */ /* 0x040fe200028f0eff */
[----:B------:R-:W-:Y:S01]  /*22ff0*/  VIADD R74, R74, UR5 ;  /* 0x000000054a4a7c36 */ /* 0x000fe20008000000 */
[----:B------:R-:W-:Y:S01]  /*23000*/  LOP3.LUT R75, R0, 0xb8, RZ, 0xfc, !PT ;  /* 0x000000b8004b7812 */ /* 0x000fe200078efcff */
[----:B------:R5:W-:Y:S03]  /*23010*/  @P6 STG.E.U16 desc[UR20][R70.64], R84 ;  /* 0x0000005446006986 */ /* 0x000be6000c101514 */
[----:B-1----:R-:W-:Y:S01]  /*23020*/  ISETP.LT.AND P5, PT, R75, UR4, !P0 ;  /* 0x000000044b007c0c */ /* 0x002fe2000c7a1270 */
[----:B------:R1:W-:Y:S01]  /*23030*/  @P3 STG.E.U16 desc[UR20][R72.64], R69 ;  /* 0x0000004548003986 */ /* 0x0003e2000c101514 */
[C---:B------:R-:W-:Y:S01]  /*23040*/  LEA R68, P3, R74.reuse, R2, 0x1 ;  /* 0x000000024a447211 */ /* 0x040fe200078608ff */
[----:B------:R-:W2:Y:S01]  /*23050*/  LDCU UR4, c[0x0][0x39c] ;  /* 0x00007380ff0477ac */ /* 0x000ea20008000800 */
[----:B------:R-:W-:Y:S01]  /*23060*/  VIADD R75, R74, UR5 ;  /* 0x000000054a4b7c36 */ /* 0x000fe20008000000 */
[----:B------:R-:W-:-:S02]  /*23070*/  F2FP.F16.F32.PACK_AB R86, R87, R86 ;  /* 0x000000565756723e */ /* 0x000fc400000000ff */
[C---:B------:R-:W-:Y:S02]  /*23080*/  LOP3.LUT R76, R0.reuse, 0xb9, RZ, 0xfc, !PT ;  /* 0x000000b9004c7812 */ /* 0x040fe400078efcff */
[----:B-----5:R-:W-:Y:S02]  /*23090*/  LOP3.LUT R71, R0, 0xba, RZ, 0xfc, !PT ;  /* 0x000000ba00477812 */ /* 0x020fe400078efcff */
[-C--:B-1----:R-:W-:Y:S02]  /*230a0*/  LEA.HI.X.SX32 R69, R74, R3.reuse, 0x1, P3 ;  /* 0x000000034a457211 */ /* 0x082fe400018f0eff */
[-C--:B------:R-:W-:Y:S02]  /*230b0*/  LEA R70, P6, R75, R2.reuse, 0x1 ;  /* 0x000000024b467211 */ /* 0x080fe400078c08ff */
[----:B0-----:R-:W-:Y:S01]  /*230c0*/  ISETP.LT.AND P3, PT, R76, UR6, !P0 ;  /* 0x000000064c007c0c */ /* 0x001fe2000c761270 */
[----:B------:R0:W-:Y:S01]  /*230d0*/  @P4 STG.E.U16 desc[UR20][R68.64], R86 ;  /* 0x0000005644004986 */ /* 0x0001e2000c101514 */
[----:B----4-:R-:W-:Y:S01]  /*230e0*/  ISETP.LT.AND P4, PT, R71, UR7, !P0 ;  /* 0x0000000747007c0c */ /* 0x010fe2000c781270 */
[----:B------:R-:W1:Y:S01]  /*230f0*/  LDCU UR6, c[0x0][0x39c] ;  /* 0x00007380ff0677ac */ /* 0x000e620008000800 */
[C---:B------:R-:W-:Y:S01]  /*23100*/  LEA.HI.X.SX32 R71, R75.reuse, R3, 0x1, P6 ;  /* 0x000000034b477211 */ /* 0x040fe200030f0eff */
[----:B------:R-:W-:Y:S01]  /*23110*/  VIADD R75, R75, UR5 ;  /* 0x000000054b4b7c36 */ /* 0x000fe20008000000 */
[----:B------:R-:W-:Y:S01]  /*23120*/  LOP3.LUT R73, R0, 0xbb, RZ, 0xfc, !PT ;  /* 0x000000bb00497812 */ /* 0x000fe200078efcff */
[----:B------:R-:W4:Y:S01]  /*23130*/  LDCU UR7, c[0x0][0x39c] ;  /* 0x00007380ff0777ac */ /* 0x000f220008000800 */
[----:B0-----:R-:W-:Y:S01]  /*23140*/  PRMT R69, R86, 0x7632, R69 ;  /* 0x0000763256457816 */ /* 0x001fe20000000045 */
[C---:B------:R-:W-:Y:S01]  /*23150*/  VIADD R74, R75.reuse, UR5 ;  /* 0x000000054b4a7c36 */ /* 0x040fe20008000000 */
[----:B------:R-:W-:-:S03]  /*23160*/  LEA R72, P6, R75, R2, 0x1 ;  /* 0x000000024b487211 */ /* 0x000fc600078c08ff */
[----:B------:R0:W-:Y:S01]  /*23170*/  @P2 STG.E.U16 desc[UR20][R70.64], R69 ;  /* 0x0000004546002986 */ /* 0x0001e2000c101514 */
[----:B--2---:R-:W-:Y:S01]  /*23180*/  ISETP.LT.AND P2, PT, R73, UR4, !P0 ;  /* 0x0000000449007c0c */ /* 0x004fe2000c741270 */
[----:B------:R-:W2:Y:S01]  /*23190*/  LDCU UR4, c[0x0][0x39c] ;  /* 0x00007380ff0477ac */ /* 0x000ea20008000800 */
[-C--:B------:R-:W-:Y:S02]  /*231a0*/  LEA.HI.X.SX32 R73, R75, R3.reuse, 0x1, P6 ;  /* 0x000000034b497211 */ /* 0x080fe400030f0eff */
[----:B------:R-:W-:Y:S02]  /*231b0*/  F2FP.F16.F32.PACK_AB R88, R89, R88 ;  /* 0x000000585958723e */ /* 0x000fe400000000ff */
[----:B------:R-:W-:Y:S02]  /*231c0*/  LEA R68, P6, R74, R2, 0x1 ;  /* 0x000000024a447211 */ /* 0x000fe400078c08ff */
[----:B------:R-:W-:Y:S01]  /*231d0*/  LOP3.LUT R75, R0, 0xbc, RZ, 0xfc, !PT ;  /* 0x000000bc004b7812 */ /* 0x000fe200078efcff */
[----:B------:R-:W-:Y:S01]  /*231e0*/  @P5 STG.E.U16 desc[UR20][R72.64], R88 ;  /* 0x0000005848005986 */ /* 0x000fe2000c101514 */
[C---:B0-----:R-:W-:Y:S01]  /*231f0*/  LEA.HI.X.SX32 R69, R74.reuse, R3, 0x1, P6 ;  /* 0x000000034a457211 */ /* 0x041fe200030f0eff */
[----:B------:R-:W-:Y:S01]  /*23200*/  VIADD R74, R74, UR5 ;  /* 0x000000054a4a7c36 */ /* 0x000fe20008000000 */
[----:B------:R-:W-:-:S02]  /*23210*/  PRMT R71, R88, 0x7632, R71 ;  /* 0x0000763258477816 */ /* 0x000fc40000000047 */
[----:B-1----:R-:W-:Y:S01]  /*23220*/  ISETP.LT.AND P5, PT, R75, UR6, !P0 ;  /* 0x000000064b007c0c */ /* 0x002fe2000c7a1270 */
[----:B------:R-:W0:Y:S02]  /*23230*/  LDCU UR6, c[0x0][0x39c] ;  /* 0x00007380ff0677ac */ /* 0x000e240008000800 */
[----:B------:R1:W-:Y:S01]  /*23240*/  @P3 STG.E.U16 desc[UR20][R68.64], R71 ;  /* 0x0000004744003986 */ /* 0x0003e2000c101514 */
[----:B------:R-:W-:Y:S02]  /*23250*/  LEA R70, P3, R74, R2, 0x1 ;  /* 0x000000024a467211 */ /* 0x000fe400078608ff */
[----:B------:R-:W-:Y:S01]  /*23260*/  LOP3.LUT R76, R0, 0xbd, RZ, 0xfc, !PT ;  /* 0x000000bd004c7812 */ /* 0x000fe200078efcff */
[C---:B------:R-:W-:Y:S01]  /*23270*/  VIADD R75, R74.reuse, UR5 ;  /* 0x000000054a4b7c36 */ /* 0x040fe20008000000 */
[----:B---3--:R-:W-:Y:S02]  /*23280*/  F2FP.F16.F32.PACK_AB R90, R91, R90 ;  /* 0x0000005a5b5a723e */ /* 0x008fe400000000ff */
[----:B-1----:R-:W-:-:S02]  /*23290*/  LEA.HI.X.SX32 R71, R74, R3, 0x1, P3 ;  /* 0x000000034a477211 */ /* 0x002fc400018f0eff */
[----:B--2---:R-:W-:Y:S01]  /*232a0*/  ISETP.LT.AND P3, PT, R76, UR4, !P0 ;  /* 0x000000044c007c0c */ /* 0x004fe2000c761270 */
[----:B------:R-:W1:Y:S01]  /*232b0*/  LDCU UR4, c[0x0][0x39c] ;  /* 0x00007380ff0477ac */ /* 0x000e620008000800 */
[CC--:B------:R-:W-:Y:S02]  /*232c0*/  LEA R72, P6, R75.reuse, R2.reuse, 0x1 ;  /* 0x000000024b487211 */ /* 0x0c0fe400078c08ff */
        /* <DEDUP_REMOVED lines=10> */
[----:B------:R-:W-:-:S02]  /*23370*/  F2FP.F16.F32.PACK_AB R92, R93, R92 ;  /* 0x0000005c5d5c723e */ /* 0x000fc400000000ff */
[C---:B--2---:R-:W-:Y:S02]  /*23380*/  LOP3.LUT R70, R0.reuse, 0xbf, RZ, 0xfc, !PT ;  /* 0x000000bf00467812 */ /* 0x044fe400078efcff */
[----:B------:R-:W-:Y:S02]  /*23390*/  LOP3.LUT R71, R0, 0xc0, RZ, 0xfc, !PT ;  /* 0x000000c000477812 */ /* 0x000fe400078efcff */
[-C--:B---3--:R-:W-:Y:S02]  /*233a0*/  LEA.HI.X.SX32 R69, R75, R3.reuse, 0x1, P2 ;  /* 0x000000034b457211 */ /* 0x088fe400010f0eff */
[----:B-1----:R-:W-:Y:S01]  /*233b0*/  ISETP.LT.AND P4, PT, R70, UR4, !P0 ;  /* 0x0000000446007c0c */ /* 0x002fe2000c781270 */
[----:B------:R-:W1:Y:S01]  /*233c0*/  LDCU UR4, c[0x0][0x39c] ;  /* 0x00007380ff0477ac */ /* 0x000e620008000800 */
[C---:B------:R-:W-:Y:S01]  /*233d0*/  LEA R70, P2, R74.reuse, R2, 0x1 ;  /* 0x000000024a467211 */ /* 0x040fe200078408ff */
[----:B------:R2:W-:Y:S01]  /*233e0*/  @P5 STG.E.U16 desc[UR20][R68.64], R92 ;  /* 0x0000005c44005986 */ /* 0x0005e2000c101514 */
[----:B----4-:R-:W-:Y:S01]  /*233f0*/  ISETP.LT.AND P5, PT, R71, UR7, !P0 ;  /* 0x0000000747007c0c */ /* 0x010fe2000c7a1270 */
[----:B------:R-:W3:Y:S01]  /*23400*/  LDCU UR7, c[0x0][0x39c] ;  /* 0x00007380ff0777ac */ /* 0x000ee20008000800 */
[C---:B------:R-:W-:Y:S01]  /*23410*/  LEA.HI.X.SX32 R71, R74.reuse, R3, 0x1, P2 ;  /* 0x000000034a477211 */ /* 0x040fe200010f0eff */
[----:B------:R-:W-:Y:S01]  /*23420*/  VIADD R74, R74, UR5 ;  /* 0x000000054a4a7c36 */ /* 0x000fe20008000000 */
[----:B------:R-:W-:-:S02]  /*23430*/  LOP3.LUT R72, R0, 0xc1, RZ, 0xfc, !PT ;  /* 0x000000c100487812 */ /* 0x000fc400078efcff */
[----:B--2---:R-:W-:Y:S01]  /*23440*/  PRMT R69, R92, 0x7632, R69 ;  /* 0x000076325c457816 */ /* 0x004fe20000000045 */
[----:B------:R-:W-:Y:S01]  /*23450*/  VIADD R75, R74, UR5 ;  /* 0x000000054a4b7c36 */ /* 0x000fe20008000000 */
[----:B0-----:R-:W-:Y:S01]  /*23460*/  ISETP.LT.AND P2, PT, R72, UR6, !P0 ;  /* 0x0000000648007c0c */ /* 0x001fe2000c741270 */
[----:B------:R-:W0:Y:S02]  /*23470*/  LDCU UR6, c[0x0][0x39c] ;  /* 0x00007380ff0677ac */ /* 0x000e240008000800 */
[----:B------:R2:W-:Y:S01]  /*23480*/  @P3 STG.E.U16 desc[UR20][R70.64], R69 ;  /* 0x0000004546003986 */ /* 0x0005e2000c101514 */
[C---:B------:R-:W-:Y:S02]  /*23490*/  LEA R72, P3, R74.reuse, R2, 0x1 ;  /* 0x000000024a487211 */ /* 0x040fe400078608ff */
[----:B------:R-:W-:Y:S02]  /*234a0*/  F2FP.F16.F32.PACK_AB R94, R95, R94 ;  /* 0x0000005e5f5e723e */ /* 0x000fe400000000ff */
[----:B------:R-:W-:-:S02]  /*234b0*/  LEA.HI.X.SX32 R73, R74, R3, 0x1, P3 ;  /* 0x000000034a497211 */ /* 0x000fc400018f0eff */
[C---:B------:R-:W-:Y:S02]  /*234c0*/  LEA R68, P3, R75.reuse, R2, 0x1 ;  /* 0x000000024b447211 */ /* 0x040fe400078608ff */
[----:B------:R-:W-:Y:S02]  /*234d0*/  PRMT R76, R94, 0x7632, R76 ;  /* 0x000076325e4c7816 */ /* 0x000fe4000000004c */
[C---:B--2---:R-:W-:Y:S01]  /*234e0*/  LEA.HI.X.SX32 R69, R75.reuse, R3, 0x1, P3 ;  /* 0x000000034b457211 */ /* 0x044fe200018f0eff */
[----:B------:R-:W-:Y:S01]  /*234f0*/  VIADD R75, R75, UR5 ;  /* 0x000000054b4b7c36 */ /* 0x000fe20008000000 */
[----:B------:R-:W-:Y:S01]  /*23500*/  LOP3.LUT R74, R0, 0xc2, RZ, 0xfc, !PT ;  /* 0x000000c2004a7812 */ /* 0x000fe200078efcff */
[----:B------:R-:W-:Y:S04]  /*23510*/  @P6 STG.E.U16 desc[UR20][R72.64], R94 ;  /* 0x0000005e48006986 */ /* 0x000fe8000c101514 */
[----:B------:R2:W-:Y:S01]  /*23520*/  @P4 STG.E.U16 desc[UR20][R68.64], R76 ;  /* 0x0000004c44004986 */ /* 0x0005e2000c101514 */
[----:B-1----:R-:W-:Y:S01]  /*23530*/  ISETP.LT.AND P3, PT, R74, UR4, !P0 ;  /* 0x000000044a007c0c */ /* 0x002fe2000c761270 */
[----:B------:R-:W1:Y:S01]  /*23540*/  LDCU UR4, c[0x0][0x39c] ;  /* 0x00007380ff0477ac */ /* 0x000e620008000800 */
[C---:B------:R-:W-:Y:S01]  /*23550*/  LOP3.LUT R70, R0.reuse, 0xc3, RZ, 0xfc, !PT ;  /* 0x000000c300467812 */ /* 0x040fe200078efcff */
[----:B------:R-:W-:Y:S01]  /*23560*/  VIADD R74, R75, UR5 ;  /* 0x000000054b4a7c36 */ /* 0x000fe20008000000 */
[----:B------:R-:W-:-:S02]  /*23570*/  LOP3.LUT R71, R0, 0xc4, RZ, 0xfc, !PT ;  /* 0x000000c400477812 */ /* 0x000fc400078efcff */
[----:B--2---:R-:W-:Y:S02]  /*23580*/  F2FP.F16.F32.PACK_AB R69, R5, R4 ;  /* 0x000000040545723e */ /* 0x004fe400000000ff */
[-C--:B------:R-:W-:Y:S02]  /*23590*/  LEA R4, P4, R75, R2.reuse, 0x1 ;  /* 0x000000024b047211 */ /* 0x080fe400078808ff */
[----:B------:R-:W-:Y:S02]  /*235a0*/  PRMT R73, R69, 0x7610, R73 ;  /* 0x0000761045497816 */ /* 0x000fe40000000049 */
[-C--:B------:R-:W-:Y:S02]  /*235b0*/  LEA.HI.X.SX32 R5, R75, R3.reuse, 0x1, P4 ;  /* 0x000000034b057211 */ /* 0x080fe400020f0eff */
[----:B0-----:R-:W-:Y:S01]  /*235c0*/  ISETP.LT.AND P4, PT, R70, UR6, !P0 ;  /* 0x0000000646007c0c */ /* 0x001fe2000c781270 */
[----:B------:R-:W0:Y:S01]  /*235d0*/  LDCU UR6, c[0x0][0x39c] ;  /* 0x00007380ff0677ac */ /* 0x000e220008000800 */
[C---:B------:R-:W-:Y:S01]  /*235e0*/  LEA R70, P6, R74.reuse, R2, 0x1 ;  /* 0x000000024a467211 */ /* 0x040fe200078c08ff */
[----:B------:R2:W-:Y:S01]  /*235f0*/  @P5 STG.E.U16 desc[UR20][R4.64], R73 ;  /* 0x0000004904005986 */ /* 0x0005e2000c101514 */
[----:B---3--:R-:W-:Y:S01]  /*23600*/  ISETP.LT.AND P5, PT, R71, UR7, !P0 ;  /* 0x0000000747007c0c */ /* 0x008fe2000c7a1270 */
[----:B------:R-:W3:Y:S01]  /*23610*/  LDCU UR7, c[0x0][0x39c] ;  /* 0x00007380ff0777ac */ /* 0x000ee20008000800 */
[C---:B------:R-:W-:Y:S01]  /*23620*/  LEA.HI.X.SX32 R71, R74.reuse, R3, 0x1, P6 ;  /* 0x000000034a477211 */ /* 0x040fe200030f0eff */
[----:B------:R-:W-:Y:S01]  /*23630*/  VIADD R74, R74, UR5 ;  /* 0x000000054a4a7c36 */ /* 0x000fe20008000000 */
[----:B------:R-:W-:-:S02]  /*23640*/  F2FP.F16.F32.PACK_AB R7, R7, R6 ;  /* 0x000000060707723e */ /* 0x000fc400000000ff */
[----:B--2---:R-:W-:Y:S02]  /*23650*/  PRMT R5, R69, 0x7632, R5 ;  /* 0x0000763245057816 */ /* 0x004fe40000000005 */
[----:B------:R-:W-:Y:S01]  /*23660*/  LOP3.LUT R69, R0, 0xc5, RZ, 0xfc, !PT ;  /* 0x000000c500457812 */ /* 0x000fe200078efcff */
[C---:B------:R-:W-:Y:S01]  /*23670*/  VIADD R6, R74.reuse, UR5 ;  /* 0x000000054a067c36 */ /* 0x040fe20008000000 */
[CC--:B------:R-:W-:Y:S01]  /*23680*/  LEA R68, P6, R74.reuse, R2.reuse, 0x1 ;  /* 0x000000024a447211 */ /* 0x0c0fe200078c08ff */
[----:B------:R2:W-:Y:S01]  /*23690*/  @P2 STG.E.U16 desc[UR20][R70.64], R5 ;  /* 0x0000000546002986 */ /* 0x0005e2000c101514 */
[----:B-1----:R-:W-:Y:S01]  /*236a0*/  ISETP.LT.AND P2, PT, R69, UR4, !P0 ;  /* 0x0000000445007c0c */ /* 0x002fe2000c741270 */
[----:B------:R-:W1:Y:S01]  /*236b0*/  LDCU UR4, c[0x0][0x39c] ;  /* 0x00007380ff0477ac */ /* 0x000e620008000800 */
[----:B------:R-:W-:Y:S02]  /*236c0*/  LEA.HI.X.SX32 R69, R74, R3, 0x1, P6 ;  /* 0x000000034a457211 */ /* 0x000fe400030f0eff */
[----:B------:R-:W-:-:S02]  /*236d0*/  LEA R4, P6, R6, R2, 0x1 ;  /* 0x0000000206047211 */ /* 0x000fc400078c08ff */
[----:B------:R-:W-:Y:S02]  /*236e0*/  LOP3.LUT R72, R0, 0xc6, RZ, 0xfc, !PT ;  /* 0x000000c600487812 */ /* 0x000fe400078efcff */
[----:B--2---:R-:W-:Y:S02]  /*236f0*/  PRMT R71, R7, 0x7610, R71 ;  /* 0x0000761007477816 */ /* 0x004fe40000000047 */
[----:B------:R-:W-:-:S03]  /*23700*/  LEA.HI.X.SX32 R5, R6, R3, 0x1, P6 ;  /* 0x0000000306057211 */ /* 0x000fc600030f0eff */
[----:B------:R2:W-:Y:S01]  /*23710*/  @P3 STG.E.U16 desc[UR20][R68.64], R71 ;  /* 0x0000004744003986 */ /* 0x0005e2000c101514 */
[----:B0-----:R-:W-:Y:S01]  /*23720*/  ISETP.LT.AND P3, PT, R72, UR6, !P0 ;  /* 0x0000000648007c0c */ /* 0x001fe2000c761270 */
[----:B------:R-:W0:Y:S01]  /*23730*/  LDCU UR6, c[0x0][0x39c] ;  /* 0x00007380ff0677ac */ /* 0x000e220008000800 */
[----:B--2---:R-:W-:Y:S01]  /*23740*/  PRMT R69, R7, 0x7632, R69 ;  /* 0x0000763207457816 */ /* 0x004fe20000000045 */
[----:B------:R-:W-:-:S04]  /*23750*/  VIADD R7, R6, UR5 ;  /* 0x0000000506077c36 */ /* 0x000fc80008000000 */
[----:B------:R2:W-:Y:S01]  /*23760*/  @P4 STG.E.U16 desc[UR20][R4.64], R69 ;  /* 0x0000004504004986 */ /* 0x0005e2000c101514 */
[C---:B------:R-:W-:Y:S01]  /*23770*/  LEA R6, P4, R7.reuse, R2, 0x1 ;  /* 0x0000000207067211 */ /* 0x040fe200078808ff */
[----:B------:R-:W-:-:S03]  /*23780*/  VIADD R70, R7, UR5 ;  /* 0x0000000507467c36 */ /* 0x000fc60008000000 */
[----:B------:R-:W-:Y:S02]  /*23790*/  LEA.HI.X.SX32 R7, R7, R3, 0x1, P4 ;  /* 0x0000000307077211 */ /* 0x000fe400020f0eff */
[----:B--2---:R-:W-:Y:S02]  /*237a0*/  F2FP.F16.F32.PACK_AB R5, R9, R8 ;  /* 0x000000080905723e */ /* 0x004fe400000000ff */
[----:B------:R-:W-:-:S04]  /*237b0*/  LOP3.LUT R8, R0, 0xc7, RZ, 0xfc, !PT ;  /* 0x000000c700087812 */ /* 0x000fc800078efcff */
[----:B-1----:R-:W-:Y:S01]  /*237c0*/  ISETP.LT.AND P4, PT, R8, UR4, !P0 ;  /* 0x0000000408007c0c */ /* 0x002fe2000c781270 */
        /* <DEDUP_REMOVED lines=10> */
[----:B------:R-:W-:-:S02]  /*23870*/  LEA R4, P2, R70, R2, 0x1 ;  /* 0x0000000246047211 */ /* 0x000fc400078408ff */
[----:B------:R-:W-:Y:S01]  /*23880*/  F2FP.F16.F32.PACK_AB R11, R11, R10 ;  /* 0x0000000a0b0b723e */ /* 0x000fe200000000ff */
[----:B------:R-:W-:Y:S01]  /*23890*/  VIADD R10, R70, UR5 ;  /* 0x00000005460a7c36 */ /* 0x000fe20008000000 */
[----:B--2---:R-:W-:Y:S02]  /*238a0*/  LOP3.LUT R6, R0, 0xc9, RZ, 0xfc, !PT ;  /* 0x000000c900067812 */ /* 0x004fe400078efcff */
[-C--:B------:R-:W-:Y:S02]  /*238b0*/  LEA.HI.X.SX32 R5, R70, R3.reuse, 0x1, P2 ;  /* 0x0000000346057211 */ /* 0x080fe400010f0eff */
[----:B-1----:R-:W-:Y:S01]  /*238c0*/  ISETP.LT.AND P5, PT, R6, UR4, !P0 ;  /* 0x0000000406007c0c */ /* 0x002fe2000c7a1270 */
[----:B------:R-:W1:Y:S01]  /*238d0*/  LDCU UR4, c[0x0][0x39c] ;  /* 0x00007380ff0477ac */ /* 0x000e620008000800 */
[----:B------:R-:W-:Y:S02]  /*238e0*/  LOP3.LUT R7, R0, 0xca, RZ, 0xfc, !PT ;  /* 0x000000ca00077812 */ /* 0x000fe400078efcff */
[C---:B------:R-:W-:Y:S01]  /*238f0*/  LEA R6, P2, R10.reuse, R2, 0x1 ;  /* 0x000000020a067211 */ /* 0x040fe200078408ff */
[----:B------:R2:W-:Y:S01]  /*23900*/  @P3 STG.E.U16 desc[UR20][R4.64], R11 ;  /* 0x0000000b04003986 */ /* 0x0005e2000c101514 */
[----:B---3--:R-:W-:Y:S01]  /*23910*/  ISETP.LT.AND P3, PT, R7, UR7, !P0 ;  /* 0x0000000707007c0c */ /* 0x008fe2000c761270 */
[----:B------:R-:W3:Y:S01]  /*23920*/  LDCU UR7, c[0x0][0x39c] ;  /* 0x00007380ff0777ac */ /* 0x000ee20008000800 */
[C---:B------:R-:W-:Y:S01]  /*23930*/  LEA.HI.X.SX32 R7, R10.reuse, R3, 0x1, P2 ;  /* 0x000000030a077211 */ /* 0x040fe200010f0eff */
[----:B------:R-:W-:Y:S01]  /*23940*/  VIADD R10, R10, UR5 ;  /* 0x000000050a0a7c36 */ /* 0x000fe20008000000 */
[----:B----4-:R-:W-:-:S02]  /*23950*/  LOP3.LUT R8, R0, 0xcb, RZ, 0xfc, !PT ;  /* 0x000000cb00087812 */ /* 0x010fc400078efcff */
        /* <DEDUP_REMOVED lines=8> */
[CC--:B------:R-:W-:Y:S02]  /*239e0*/  LEA R4, P4, R11.reuse, R2.reuse, 0x1 ;  /* 0x000000020b047211 */ /* 0x0c0fe400078808ff */
[C---:B------:R-:W-:Y:S02]  /*239f0*/  PRMT R13, R12.reuse, 0x7632, R13 ;  /* 0x000076320c0d7816 */ /* 0x040fe4000000000d */
[----:B--2---:R-:W-:Y:S02]  /*23a00*/  PRMT R7, R12, 0x7610, R7 ;  /* 0x000076100c077816 */ /* 0x004fe40000000007 */
[C---:B------:R-:W-:Y:S01]  /*23a10*/  LEA.HI.X.SX32 R5, R11.reuse, R3, 0x1, P4 ;  /* 0x000000030b057211 */ /* 0x040fe200020f0eff */
[----:B------:R-:W-:Y:S01]  /*23a20*/  VIADD R11, R11, UR5 ;  /* 0x000000050b0b7c36 */ /* 0x000fe20008000000 */
[----:B------:R-:W-:Y:S01]  /*23a30*/  LOP3.LUT R10, R0, 0xcc, RZ, 0xfc, !PT ;  /* 0x000000cc000a7812 */ /* 0x000fe200078efcff */
[----:B------:R2:W-:Y:S03]  /*23a40*/  @P6 STG.E.U16 desc[UR20][R8.64], R7 ;  /* 0x0000000708006986 */ /* 0x0005e6000c101514 */
[----:B-1----:R-:W-:Y:S01]  /*23a50*/  ISETP.LT.AND P4, PT, R10, UR4, !P0 ;  /* 0x000000040a007c0c */ /* 0x002fe2000c781270 */
[----:B------:R1:W-:Y:S01]  /*23a60*/  @P5 STG.E.U16 desc[UR20][R4.64], R13 ;  /* 0x0000000d04005986 */ /* 0x0003e2000c101514 */
[C---:B------:R-:W-:Y:S01]  /*23a70*/  LEA R6, P5, R11.reuse, R2, 0x1 ;  /* 0x000000020b067211 */ /* 0x040fe200078a08ff */
[----:B------:R-:W4:Y:S01]  /*23a80*/  LDCU UR4, c[0x0][0x39c] ;  /* 0x00007380ff0477ac */ /* 0x000f220008000800 */
[----:B------:R-:W-:Y:S01]  /*23a90*/  VIADD R10, R11, UR5 ;  /* 0x000000050b0a7c36 */ /* 0x000fe20008000000 */
[----:B------:R-:W-:-:S02]  /*23aa0*/  F2FP.F16.F32.PACK_AB R14, R15, R14 ;  /* 0x0000000e0f0e723e */ /* 0x000fc400000000ff */
[C---:B------:R-:W-:Y:S02]  /*23ab0*/  LOP3.LUT R12, R0.reuse, 0xcd, RZ, 0xfc, !PT ;  /* 0x000000cd000c7812 */ /* 0x040fe400078efcff */
[----:B--2---:R-:W-:Y:S02]  /*23ac0*/  LEA.HI.X.SX32 R7, R11, R3, 0x1, P5 ;  /* 0x000000030b077211 */ /* 0x004fe400028f0eff */
[----:B------:R-:W-:Y:S02]  /*23ad0*/  LOP3.LUT R9, R0, 0xce, RZ, 0xfc, !PT ;  /* 0x000000ce00097812 */ /* 0x000fe400078efcff */
[----:B------:R-:W-:Y:S01]  /*23ae0*/  LEA R8, P6, R10, R2, 0x1 ;  /* 0x000000020a087211 */ /* 0x000fe200078c08ff */
[----:B------:R2:W-:Y:S01]  /*23af0*/  @P3 STG.E.U16 desc[UR20][R6.64], R14 ;  /* 0x0000000e06003986 */ /* 0x0005e2000c101514 */
[----:B0-----:R-:W-:Y:S01]  /*23b00*/  ISETP.LT.AND P5, PT, R12, UR6, !P0 ;  /* 0x000000060c007c0c */ /* 0x001fe2000c7a1270 */
[----:B------:R-:W0:Y:S01]  /*23b10*/  LDCU UR6, c[0x0][0x39c] ;  /* 0x00007380ff0677ac */ /* 0x000e220008000800 */
[----:B---3--:R-:W-:-:S02]  /*23b20*/  ISETP.LT.AND P3, PT, R9, UR7, !P0 ;  /* 0x0000000709007c0c */ /* 0x008fc4000c761270 */
[C---:B------:R-:W-:Y:S01]  /*23b30*/  LEA.HI.X.SX32 R9, R10.reuse, R3, 0x1, P6 ;  /* 0x000000030a097211 */ /* 0x040fe200030f0eff */
[----:B------:R-:W-:Y:S01]  /*23b40*/  VIADD R10, R10, UR5 ;  /* 0x000000050a0a7c36 */ /* 0x000fe20008000000 */
[----:B-1----:R-:W-:Y:S01]  /*23b50*/  LOP3.LUT R5, R0, 0xcf, RZ, 0xfc, !PT ;  /* 0x000000cf00057812 */ /* 0x002fe200078efcff */
[----:B------:R-:W1:Y:S01]  /*23b60*/  LDCU UR7, c[0x0][0x39c] ;  /* 0x00007380ff0777ac */ /* 0x000e620008000800 */
[----:B--2---:R-:W-:Y:S01]  /*23b70*/  PRMT R7, R14, 0x7632, R7 ;  /* 0x000076320e077816 */ /* 0x004fe20000000007 */
[C---:B------:R-:W-:Y:S01]  /*23b80*/  VIADD R11, R10.reuse, UR5 ;  /* 0x000000050a0b7c36 */ /* 0x040fe20008000000 */
[----:B------:R-:W-:-:S03]  /*23b90*/  LEA R4, P6, R10, R2, 0x1 ;  /* 0x000000020a047211 */ /* 0x000fc600078c08ff */
[----:B------:R2:W-:Y:S01]  /*23ba0*/  @P2 STG.E.U16 desc[UR20][R8.64], R7 ;  /* 0x0000000708002986 */ /* 0x0005e2000c101514 */
[----:B----4-:R-:W-:Y:S01]  /*23bb0*/  ISETP.LT.AND P2, PT, R5, UR4, !P0 ;  /* 0x0000000405007c0c */ /* 0x010fe2000c741270 */
[----:B------:R-:W3:Y:S01]  /*23bc0*/  LDCU UR4, c[0x0][0x39c] ;  /* 0x00007380ff0477ac */ /* 0x000ee20008000800 */
[----:B------:R-:W-:Y:S02]  /*23bd0*/  F2FP.F16.F32.PACK_AB R16, R17, R16 ;  /* 0x000000101110723e */ /* 0x000fe400000000ff */
[-C--:B------:R-:W-:Y:S02]  /*23be0*/  LEA.HI.X.SX32 R5, R10, R3.reuse, 0x1, P6 ;  /* 0x000000030a057211 */ /* 0x080fe400030f0eff */
[C---:B------:R-:W-:Y:S02]  /*23bf0*/  LEA R6, P6, R11.reuse, R2, 0x1 ;  /* 0x000000020b067211 */ /* 0x040fe400078c08ff */
[----:B------:R-:W-:Y:S01]  /*23c00*/  LOP3.LUT R10, R0, 0xd0, RZ, 0xfc, !PT ;  /* 0x000000d0000a7812 */ /* 0x000fe200078efcff */
[----:B------:R4:W-:Y:S01]  /*23c10*/  @P4 STG.E.U16 desc[UR20][R4.64], R16 ;  /* 0x0000001004004986 */ /* 0x0009e2000c101514 */
[C---:B--2---:R-:W-:Y:S01]  /*23c20*/  LEA.HI.X.SX32 R7, R11.reuse, R3, 0x1, P6 ;  /* 0x000000030b077211 */ /* 0x044fe200030f0eff */
[----:B------:R-:W-:Y:S01]  /*23c30*/  VIADD R11, R11, UR5 ;  /* 0x000000050b0b7c36 */ /* 0x000fe20008000000 */
[----:B0-----:R-:W-:Y:S01]  /*23c40*/  ISETP.LT.AND P4, PT, R10, UR6, !P0 ;  /* 0x000000060a007c0c */ /* 0x001fe2000c781270 */
[----:B------:R-:W0:Y:S01]  /*23c50*/  LDCU UR6, c[0x0][0x39c] ;  /* 0x00007380ff0677ac */ /* 0x000e220008000800 */
[----:B----4-:R-:W-:-:S02]  /*23c60*/  PRMT R5, R16, 0x7632, R5 ;  /* 0x0000763210057816 */ /* 0x010fc40000000005 */
[----:B------:R-:W-:-:S03]  /*23c70*/  LOP3.LUT R12, R0, 0xd1, RZ, 0xfc, !PT ;  /* 0x000000d1000c7812 */ /* 0x000fc600078efcff */
[----:B------:R2:W-:Y:S01]  /*23c80*/  @P5 STG.E.U16 desc[UR20][R6.64], R5 ;  /* 0x0000000506005986 */ /* 0x0005e2000c101514 */
[C---:B------:R-:W-:Y:S01]  /*23c90*/  LEA R8, P5, R11.reuse, R2, 0x1 ;  /* 0x000000020b087211 */ /* 0x040fe200078a08ff */
[----:B------:R-:W-:-:S03]  /*23ca0*/  VIADD R10, R11, UR5 ;  /* 0x000000050b0a7c36 */ /* 0x000fc60008000000 */
[-C--:B------:R-:W-:Y:S02]  /*23cb0*/  LEA.HI.X.SX32 R9, R11, R3.reuse, 0x1, P5 ;  /* 0x000000030b097211 */ /* 0x080fe400028f0eff */
[----:B---3--:R-:W-:Y:S01]  /*23cc0*/  ISETP.LT.AND P5, PT, R12, UR4, !P0 ;  /* 0x000000040c007c0c */ /* 0x008fe2000c7a1270 */
[----:B------:R-:W3:Y:S01]  /*23cd0*/  LDCU UR4, c[0x0][0x39c] ;  /* 0x00007380ff0477ac */ /* 0x000ee20008000800 */
[----:B------:R-:W-:Y:S02]  /*23ce0*/  F2FP.F16.F32.PACK_AB R18, R19, R18 ;  /* 0x000000121312723e */ /* 0x000fe400000000ff */
[-C--:B------:R-:W-:Y:S02]  /*23cf0*/  LEA R4, P6, R10, R2.reuse, 0x1 ;  /* 0x000000020a047211 */ /* 0x080fe400078c08ff */
[----:B--2---:R-:W-:Y:S02]  /*23d00*/  LOP3.LUT R6, R0, 0xd2, RZ, 0xfc, !PT ;  /* 0x000000d200067812 */ /* 0x004fe400078efcff */
        /* <DEDUP_REMOVED lines=12> */
[-C--:B----4-:R-:W-:Y:S02]  /*23dd0*/  LEA.HI.X.SX32 R7, R10, R3.reuse, 0x1, P2 ;  /* 0x000000030a077211 */ /* 0x090fe400010f0eff */
[----:B---3--:R-:W-:Y:S01]  /*23de0*/  ISETP.LT.AND P3, PT, R8, UR4, !P0 ;  /* 0x0000000408007c0c */ /* 0x008fe2000c761270 */
[----:B------:R-:W2:Y:S01]  /*23df0*/  LDCU UR4, c[0x0][0x39c] ;  /* 0x00007380ff0477ac */ /* 0x000ea20008000800 */
[----:B------:R-:W-:Y:S01]  /*23e00*/  LEA R8, P2, R11, R2, 0x1 ;  /* 0x000000020b087211 */ /* 0x000fe200078408ff */
[----:B------:R-:W-:Y:S01]  /*23e10*/  @P4 STG.E.U16 desc[UR20][R6.64], R20 ;  /* 0x0000001406004986 */ /* 0x000fe2000c101514 */
[----:B-1----:R-:W-:Y:S01]  /*23e20*/  ISETP.LT.AND P4, PT, R9, UR7, !P0 ;  /* 0x0000000709007c0c */ /* 0x002fe2000c781270 */
[----:B------:R-:W1:Y:S01]  /*23e30*/  LDCU UR7, c[0x0][0x39c] ;  /* 0x00007380ff0777ac */ /* 0x000e620008000800 */
        /* <DEDUP_REMOVED lines=10> */
[----:B---3--:R-:W-:-:S02]  /*23ee0*/  LEA.HI.X.SX32 R5, R11, R3, 0x1, P5 ;  /* 0x000000030b057211 */ /* 0x008fc400028f0eff */
[-C--:B------:R-:W-:Y:S02]  /*23ef0*/  LEA R6, P5, R10, R2.reuse, 0x1 ;  /* 0x000000020a067211 */ /* 0x080fe400078a08ff */
[----:B------:R-:W-:Y:S02]  /*23f00*/  PRMT R9, R22, 0x7632, R9 ;  /* 0x0000763216097816 */ /* 0x000fe40000000009 */
[C---:B------:R-:W-:Y:S01]  /*23f10*/  LEA.HI.X.SX32 R7, R10.reuse, R3, 0x1, P5 ;  /* 0x000000030a077211 */ /* 0x040fe200028f0eff */
[----:B------:R-:W-:Y:S01]  /*23f20*/  VIADD R10, R10, UR5 ;  /* 0x000000050a0a7c36 */ /* 0x000fe20008000000 */
[----:B------:R-:W-:Y:S01]  /*23f30*/  LOP3.LUT R11, R0, 0xd6, RZ, 0xfc, !PT ;  /* 0x000000d6000b7812 */ /* 0x000fe200078efcff */
[----:B------:R3:W-:Y:S03]  /*23f40*/  @P6 STG.E.U16 desc[UR20][R4.64], R22 ;  /* 0x0000001604006986 */ /* 0x0007e6000c101514 */
[----:B--2---:R-:W-:Y:S01]  /*23f50*/  ISETP.LT.AND P5, PT, R11, UR4, !P0 ;  /* 0x000000040b007c0c */ /* 0x004fe2000c7a1270 */
[----:B------:R2:W-:Y:S01]  /*23f60*/  @P3 STG.E.U16 desc[UR20][R6.64], R9 ;  /* 0x0000000906003986 */ /* 0x0005e2000c101514 */
[C---:B------:R-:W-:Y:S01]  /*23f70*/  LEA R8, P3, R10.reuse, R2, 0x1 ;  /* 0x000000020a087211 */ /* 0x040fe200078608ff */
[----:B------:R-:W4:Y:S01]  /*23f80*/  LDCU UR4, c[0x0][0x39c] ;  /* 0x00007380ff0477ac */ /* 0x000f220008000800 */
[----:B------:R-:W-:Y:S01]  /*23f90*/  VIADD R11, R10, UR5 ;  /* 0x000000050a0b7c36 */ /* 0x000fe20008000000 */
[----:B------:R-:W-:-:S02]  /*23fa0*/  F2FP.F16.F32.PACK_AB R24, R25, R24 ;  /* 0x000000181918723e */ /* 0x000fc400000000ff */
[C---:B------:R-:W-:Y:S02]  /*23fb0*/  LOP3.LUT R12, R0.reuse, 0xd7, RZ, 0xfc, !PT ;  /* 0x000000d7000c7812 */ /* 0x040fe400078efcff */
[----:B---3--:R-:W-:Y:S02]  /*23fc0*/  LOP3.LUT R5, R0, 0xd8, RZ, 0xfc, !PT ;  /* 0x000000d800057812 */ /* 0x008fe400078efcff */
[-C--:B--2---:R-:W-:Y:S02]  /*23fd0*/  LEA.HI.X.SX32 R9, R10, R3.reuse, 0x1, P3 ;  /* 0x000000030a097211 */ /* 0x084fe400018f0eff */
[-C--:B------:R-:W-:Y:S02]  /*23fe0*/  LEA R4, P6, R11, R2.reuse, 0x1 ;  /* 0x000000020b047211 */ /* 0x080fe400078c08ff */
[----:B0-----:R-:W-:Y:S01]  /*23ff0*/  ISETP.LT.AND P3, PT, R12, UR6, !P0 ;  /* 0x000000060c007c0c */ /* 0x001fe2000c761270 */
[----:B------:R0:W-:Y:S01]  /*24000*/  @P4 STG.E.U16 desc[UR20][R8.64], R24 ;  /* 0x0000001808004986 */ /* 0x0001e2000c101514 */
[----:B-1----:R-:W-:Y:S01]  /*24010*/  ISETP.LT.AND P4, PT, R5, UR7, !P0 ;  /* 0x0000000705007c0c */ /* 0x002fe2000c781270 */
[----:B------:R-:W1:Y:S01]  /*24020*/  LDCU UR6, c[0x0][0x39c] ;  /* 0x00007380ff0677ac */ /* 0x000e620008000800 */
[C---:B------:R-:W-:Y:S01]  /*24030*/  LEA.HI.X.SX32 R5, R11.reuse, R3, 0x1, P6 ;  /* 0x000000030b057211 */ /* 0x040fe200030f0eff */
[----:B------:R-:W-:Y:S01]  /*24040*/  VIADD R11, R11, UR5 ;  /* 0x000000050b0b7c36 */ /* 0x000fe20008000000 */
[----:B------:R-:W-:Y:S01]  /*24050*/  LOP3.LUT R7, R0, 0xd9, RZ, 0xfc, !PT ;  /* 0x000000d900077812 */ /* 0x000fe200078efcff */
[----:B------:R-:W2:Y:S01]  /*24060*/  LDCU UR7, c[0x0][0x39c] ;  /* 0x00007380ff0777ac */ /* 0x000ea20008000800 */
[----:B0-----:R-:W-:Y:S01]  /*24070*/  PRMT R9, R24, 0x7632, R9 ;  /* 0x0000763218097816 */ /* 0x001fe20000000009 */
[C---:B------:R-:W-:Y:S01]  /*24080*/  VIADD R10, R11.reuse, UR5 ;  /* 0x000000050b0a7c36 */ /* 0x040fe20008000000 */
[----:B------:R-:W-:-:S03]  /*24090*/  LEA R6, P6, R11, R2, 0x1 ;  /* 0x000000020b067211 */ /* 0x000fc600078c08ff */
[----:B------:R0:W-:Y:S01]  /*240a0*/  @P2 STG.E.U16 desc[UR20][R4.64], R9 ;  /* 0x0000000904002986 */ /* 0x0001e2000c101514 */
[----:B----4-:R-:W-:Y:S01]  /*240b0*/  ISETP.LT.AND P2, PT, R7, UR4, !P0 ;  /* 0x0000000407007c0c */ /* 0x010fe2000c741270 */
[----:B------:R-:W3:Y:S01]  /*240c0*/  LDCU UR4, c[0x0][0x39c] ;  /* 0x00007380ff0477ac */ /* 0x000ee20008000800 */
        /* <DEDUP_REMOVED lines=14> */
[----:B------:R-:W-:Y:S02]  /*241b0*/  F2FP.F16.F32.PACK_AB R28, R29, R28 ;  /* 0x0000001c1d1c723e */ /* 0x000fe400000000ff */
[----:B-1----:R-:W-:-:S02]  /*241c0*/  LEA.HI.X.SX32 R5, R10, R3, 0x1, P3 ;  /* 0x000000030a057211 */ /* 0x002fc400018f0eff */
[----:B---3--:R-:W-:Y:S01]  /*241d0*/  ISETP.LT.AND P3, PT, R12, UR4, !P0 ;  /* 0x000000040c007c0c */ /* 0x008fe2000c761270 */
        /* <DEDUP_REMOVED lines=13> */
[C---:B---3--:R-:W-:Y:S02]  /*242b0*/  LOP3.LUT R4, R0.reuse, 0xdd, RZ, 0xfc, !PT ;  /* 0x000000dd00047812 */ /* 0x048fe400078efcff */
[----:B------:R-:W-:Y:S02]  /*242c0*/  LOP3.LUT R5, R0, 0xde, RZ, 0xfc, !PT ;  /* 0x000000de00057812 */ /* 0x000fe400078efcff */
[-C--:B----4-:R-:W-:Y:S02]  /*242d0*/  LEA.HI.X.SX32 R9, R11, R3.reuse, 0x1, P2 ;  /* 0x000000030b097211 */ /* 0x090fe400010f0eff */
[----:B-1----:R-:W-:Y:S01]  /*242e0*/  ISETP.LT.AND P4, PT, R4, UR4, !P0 ;  /* 0x0000000404007c0c */ /* 0x002fe2000c781270 */
[----:B------:R-:W1:Y:S01]  /*242f0*/  LDCU UR4, c[0x0][0x39c] ;  /* 0x00007380ff0477ac */ /* 0x000e620008000800 */
[C---:B------:R-:W-:Y:S01]  /*24300*/  LEA R4, P2, R10.reuse, R2, 0x1 ;  /* 0x000000020a047211 */ /* 0x040fe200078408ff */
[----:B------:R-:W-:Y:S01]  /*24310*/  @P5 STG.E.U16 desc[UR20][R8.64], R30 ;  /* 0x0000001e08005986 */ /* 0x000fe2000c101514 */
[----:B--2---:R-:W-:Y:S01]  /*24320*/  ISETP.LT.AND P5, PT, R5, UR7, !P0 ;  /* 0x0000000705007c0c */ /* 0x004fe2000c7a1270 */
[----:B------:R-:W2:Y:S01]  /*24330*/  LDCU UR7, c[0x0][0x39c] ;  /* 0x00007380ff0777ac */ /* 0x000ea20008000800 */
[C---:B------:R-:W-:Y:S01]  /*24340*/  LEA.HI.X.SX32 R5, R10.reuse, R3, 0x1, P2 ;  /* 0x000000030a057211 */ /* 0x040fe200010f0eff */
[----:B------:R-:W-:Y:S01]  /*24350*/  VIADD R10, R10, UR5 ;  /* 0x000000050a0a7c36 */ /* 0x000fe20008000000 */
[----:B------:R-:W-:-:S02]  /*24360*/  PRMT R7, R30, 0x7632, R7 ;  /* 0x000076321e077816 */ /* 0x000fc40000000007 */
[----:B------:R-:W-:Y:S01]  /*24370*/  LOP3.LUT R6, R0, 0xdf, RZ, 0xfc, !PT ;  /* 0x000000df00067812 */ /* 0x000fe200078efcff */
[----:B------:R-:W-:Y:S02]  /*24380*/  VIADD R11, R10, UR5 ;  /* 0x000000050a0b7c36 */ /* 0x000fe40008000000 */
[----:B------:R3:W-:Y:S01]  /*24390*/  @P3 STG.E.U16 desc[UR20][R4.64], R7 ;  /* 0x0000000704003986 */ /* 0x0007e2000c101514 */
[----:B0-----:R-:W-:Y:S01]  /*243a0*/  ISETP.LT.AND P2, PT, R6, UR6, !P0 ;  /* 0x0000000606007c0c */ /* 0x001fe2000c741270 */
[----:B------:R-:W0:Y:S01]  /*243b0*/  LDCU UR6, c[0x0][0x39c] ;  /* 0x00007380ff0677ac */ /* 0x000e220008000800 */
[C---:B------:R-:W-:Y:S02]  /*243c0*/  LEA R6, P3, R10.reuse, R2, 0x1 ;  /* 0x000000020a067211 */ /* 0x040fe400078608ff */
[----:B------:R-:W-:Y:S02]  /*243d0*/  F2FP.F16.F32.PACK_AB R32, R33, R32 ;  /* 0x000000202120723e */ /* 0x000fe400000000ff */
[----:B---3--:R-:W-:-:S02]  /*243e0*/  LEA.HI.X.SX32 R7, R10, R3, 0x1, P3 ;  /* 0x000000030a077211 */ /* 0x008fc400018f0eff */
[CC--:B------:R-:W-:Y:S02]  /*243f0*/  LEA R8, P3, R11.reuse, R2.reuse, 0x1 ;  /* 0x000000020b087211 */ /* 0x0c0fe400078608ff */
        /* <DEDUP_REMOVED lines=12> */
[----:B---3--:R-:W-:Y:S02]  /*244c0*/  LOP3.LUT R7, R0, 0xe2, RZ, 0xfc, !PT ;  /* 0x000000e200077812 */ /* 0x008fe400078efcff */
[-C--:B-1----:R-:W-:Y:S02]  /*244d0*/  LEA.HI.X.SX32 R5, R11, R3.reuse, 0x1, P4 ;  /* 0x000000030b057211 */ /* 0x082fe400020f0eff */
[-C--:B------:R-:W-:Y:S02]  /*244e0*/  LEA R6, P6, R10, R2.reuse, 0x1 ;  /* 0x000000020a067211 */ /* 0x080fe400078c08ff */
[----:B0-----:R-:W-:Y:S01]  /*244f0*/  ISETP.LT.AND P4, PT, R12, UR6, !P0 ;  /* 0x000000060c007c0c */ /* 0x001fe2000c781270 */
[----:B------:R0:W-:Y:S01]  /*24500*/  @P5 STG.E.U16 desc[UR20][R4.64], R34 ;  /* 0x0000002204005986 */ /* 0x0001e2000c101514 */
[----:B--2---:R-:W-:Y:S01]  /*24510*/  ISETP.LT.AND P5, PT, R7, UR7, !P0 ;  /* 0x0000000707007c0c */ /* 0x004fe2000c7a1270 */
        /* <DEDUP_REMOVED lines=13> */
[C---:B------:R-:W-:Y:S02]  /*245f0*/  LEA R4, P6, R11.reuse, R2, 0x1 ;  /* 0x000000020b047211 */ /* 0x040fe400078c08ff */
        /* <DEDUP_REMOVED lines=8> */
[C---:B------:R-:W-:Y:S02]  /*24680*/  LEA R6, P4, R11.reuse, R2, 0x1 ;  /* 0x000000020b067211 */ /* 0x040fe400078808ff */
[----:B------:R-:W-:Y:S01]  /*24690*/  LOP3.LUT R12, R0, 0xe5, RZ, 0xfc, !PT ;  /* 0x000000e5000c7812 */ /* 0x000fe200078efcff */
[----:B------:R-:W-:Y:S01]  /*246a0*/  VIADD R10, R11, UR5 ;  /* 0x000000050b0a7c36 */ /* 0x000fe20008000000 */
[----:B------:R-:W-:Y:S02]  /*246b0*/  F2FP.F16.F32.PACK_AB R38, R39, R38 ;  /* 0x000000262726723e */ /* 0x000fe400000000ff */
[----:B-1----:R-:W-:-:S02]  /*246c0*/  LEA.HI.X.SX32 R7, R11, R3, 0x1, P4 ;  /* 0x000000030b077211 */ /* 0x002fc400020f0eff */
[----:B---3--:R-:W-:Y:S01]  /*246d0*/  ISETP.LT.AND P4, PT, R12, UR4, !P0 ;  /* 0x000000040c007c0c */ /* 0x008fe2000c781270 */
        /* <DEDUP_REMOVED lines=18> */
[----:B------:R-:W-:Y:S01]  /*24800*/  LEA R6, P2, R11, R2, 0x1 ;  /* 0x000000020b067211 */ /* 0x000fe200078408ff */
[----:B------:R3:W-:Y:S01]  /*24810*/  @P3 STG.E.U16 desc[UR20][R4.64], R40 ;  /* 0x0000002804003986 */ /* 0x0007e2000c101514 */
[----:B--2---:R-:W-:Y:S01]  /*24820*/  ISETP.LT.AND P3, PT, R7, UR7, !P0 ;  /* 0x0000000707007c0c */ /* 0x004fe2000c761270 */
[----:B------:R-:W2:Y:S01]  /*24830*/  LDCU UR7, c[0x0][0x39c] ;  /* 0x00007380ff0777ac */ /* 0x000ea20008000800 */
[C---:B------:R-:W-:Y:S01]  /*24840*/  LEA.HI.X.SX32 R7, R11.reuse, R3, 0x1, P2 ;  /* 0x000000030b077211 */ /* 0x040fe200010f0eff */
[----:B------:R-:W-:Y:S01]  /*24850*/  VIADD R11, R11, UR5 ;  /* 0x000000050b0b7c36 */ /* 0x000fe20008000000 */
[----:B------:R-:W-:-:S02]  /*24860*/  LOP3.LUT R8, R0, 0xe9, RZ, 0xfc, !PT ;  /* 0x000000e900087812 */ /* 0x000fc400078efcff */
[----:B---3--:R-:W-:Y:S01]  /*24870*/  PRMT R5, R40, 0x7632, R5 ;  /* 0x0000763228057816 */ /* 0x008fe20000000005 */
[C---:B------:R-:W-:Y:S01]  /*24880*/  VIADD R10, R11.reuse, UR5 ;  /* 0x000000050b0a7c36 */ /* 0x040fe20008000000 */
[----:B0-----:R-:W-:Y:S01]  /*24890*/  ISETP.LT.AND P2, PT, R8, UR6, !P0 ;  /* 0x0000000608007c0c */ /* 0x001fe2000c741270 */
[----:B------:R-:W0:Y:S02]  /*248a0*/  LDCU UR6, c[0x0][0x39c] ;  /* 0x00007380ff0677ac */ /* 0x000e240008000800 */
[----:B------:R3:W-:Y:S01]  /*248b0*/  @P4 STG.E.U16 desc[UR20][R6.64], R5 ;  /* 0x0000000506004986 */ /* 0x0007e2000c101514 */
[----:B------:R-:W-:Y:S02]  /*248c0*/  LEA R8, P4, R11, R2, 0x1 ;  /* 0x000000020b087211 */ /* 0x000fe400078808ff */
[----:B------:R-:W-:Y:S02]  /*248d0*/  F2FP.F16.F32.PACK_AB R42, R43, R42 ;  /* 0x0000002a2b2a723e */ /* 0x000fe400000000ff */
[----:B------:R-:W-:-:S02]  /*248e0*/  LEA.HI.X.SX32 R9, R11, R3, 0x1, P4 ;  /* 0x000000030b097211 */ /* 0x000fc400020f0eff */
[-C--:B------:R-:W-:Y:S02]  /*248f0*/  LEA R4, P4, R10, R2.reuse, 0x1 ;  /* 0x000000020a047211 */ /* 0x080fe400078808ff */
[----:B------:R-:W-:Y:S02]  /*24900*/  LOP3.LUT R11, R0, 0xea, RZ, 0xfc, !PT ;  /* 0x000000ea000b7812 */ /* 0x000fe400078efcff */
[----:B---3--:R-:W-:Y:S02]  /*24910*/  PRMT R7, R42, 0x7632, R7 ;  /* 0x000076322a077816 */ /* 0x008fe40000000007 */
[C---:B------:R-:W-:Y:S01]  /*24920*/  LEA.HI.X.SX32 R5, R10.reuse, R3, 0x1, P4 ;  /* 0x000000030a057211 */ /* 0x040fe200020f0eff */
[----:B------:R-:W-:Y:S01]  /*24930*/  VIADD R10, R10, UR5 ;  /* 0x000000050a0a7c36 */ /* 0x000fe20008000000 */
[----:B------:R3:W-:Y:S01]  /*24940*/  @P6 STG.E.U16 desc[UR20][R8.64], R42 ;  /* 0x0000002a08006986 */ /* 0x0007e2000c101514 */
[----:B-1----:R-:W-:Y:S01]  /*24950*/  ISETP.LT.AND P4, PT, R11, UR4, !P0 ;  /* 0x000000040b007c0c */ /* 0x002fe2000c781270 */
[----:B------:R-:W1:Y:S02]  /*24960*/  LDCU UR4, c[0x0][0x39c] ;  /* 0x00007380ff0477ac */ /* 0x000e640008000800 */
[----:B------:R4:W-:Y:S01]  /*24970*/  @P5 STG.E.U16 desc[UR20][R4.64], R7 ;  /* 0x0000000704005986 */ /* 0x0009e2000c101514 */
[C---:B------:R-:W-:Y:S01]  /*24980*/  LEA R6, P5, R10.reuse, R2, 0x1 ;  /* 0x000000020a067211 */ /* 0x040fe200078a08ff */
[----:B------:R-:W-:Y:S01]  /*24990*/  VIADD R11, R10, UR5 ;  /* 0x000000050a0b7c36 */ /* 0x000fe20008000000 */
[----:B------:R-:W-:-:S02]  /*249a0*/  F2FP.F16.F32.PACK_AB R44, R45, R44 ;  /* 0x0000002c2d2c723e */ /* 0x000fc400000000ff */
[C---:B------:R-:W-:Y:S02]  /*249b0*/  LOP3.LUT R12, R0.reuse, 0xeb, RZ, 0xfc, !PT ;  /* 0x000000eb000c7812 */ /* 0x040fe400078efcff */
[----:B---3--:R-:W-:Y:S02]  /*249c0*/  LOP3.LUT R9, R0, 0xec, RZ, 0xfc, !PT ;  /* 0x000000ec00097812 */ /* 0x008fe400078efcff */
[-C--:B----4-:R-:W-:Y:S02]  /*249d0*/  LEA.HI.X.SX32 R7, R10, R3.reuse, 0x1, P5 ;  /* 0x000000030a077211 */ /* 0x090fe400028f0eff */
[-C--:B------:R-:W-:Y:S02]  /*249e0*/  LEA R8, P6, R11, R2.reuse, 0x1 ;  /* 0x000000020b087211 */ /* 0x080fe400078c08ff */
[----:B0-----:R-:W-:Y:S01]  /*249f0*/  ISETP.LT.AND P5, PT, R12, UR6, !P0 ;  /* 0x000000060c007c0c */ /* 0x001fe2000c7a1270 */
[----:B------:R0:W-:Y:S01]  /*24a00*/  @P3 STG.E.U16 desc[UR20][R6.64], R44 ;  /* 0x0000002c06003986 */ /* 0x0001e2000c101514 */
[----:B--2---:R-:W-:Y:S01]  /*24a10*/  ISETP.LT.AND P3, PT, R9, UR7, !P0 ;  /* 0x0000000709007c0c */ /* 0x004fe2000c761270 */
[----:B------:R-:W2:Y:S01]  /*24a20*/  LDCU UR6, c[0x0][0x39c] ;  /* 0x00007380ff0677ac */ /* 0x000ea20008000800 */
[C---:B------:R-:W-:Y:S01]  /*24a30*/  LEA.HI.X.SX32 R9, R11.reuse, R3, 0x1, P6 ;  /* 0x000000030b097211 */ /* 0x040fe200030f0eff */
[----:B------:R-:W-:Y:S01]  /*24a40*/  VIADD R11, R11, UR5 ;  /* 0x000000050b0b7c36 */ /* 0x000fe20008000000 */
[----:B------:R-:W-:Y:S01]  /*24a50*/  LOP3.LUT R5, R0, 0xed, RZ, 0xfc, !PT ;  /* 0x000000ed00057812 */ /* 0x000fe200078efcff */
[----:B------:R-:W3:Y:S01]  /*24a60*/  LDCU UR7, c[0x0][0x39c] ;  /* 0x00007380ff0777ac */ /* 0x000ee20008000800 */
[----:B0-----:R-:W-:Y:S01]  /*24a70*/  PRMT R7, R44, 0x7632, R7 ;  /* 0x000076322c077816 */ /* 0x001fe20000000007 */
[C---:B------:R-:W-:Y:S01]  /*24a80*/  VIADD R10, R11.reuse, UR5 ;  /* 0x000000050b0a7c36 */ /* 0x040fe20008000000 */
[----:B------:R-:W-:-:S03]  /*24a90*/  LEA R4, P6, R11, R2, 0x1 ;  /* 0x000000020b047211 */ /* 0x000fc600078c08ff */
[----:B------:R0:W-:Y:S01]  /*24aa0*/  @P2 STG.E.U16 desc[UR20][R8.64], R7 ;  /* 0x0000000708002986 */ /* 0x0001e2000c101514 */
[----:B-1----:R-:W-:Y:S01]  /*24ab0*/  ISETP.LT.AND P2, PT, R5, UR4, !P0 ;  /* 0x0000000405007c0c */ /* 0x002fe2000c741270 */
[----:B------:R-:W1:Y:S01]  /*24ac0*/  LDCU UR4, c[0x0][0x39c] ;  /* 0x00007380ff0477ac */ /* 0x000e620008000800 */
[----:B------:R-:W-:Y:S02]  /*24ad0*/  F2FP.F16.F32.PACK_AB R46, R47, R46 ;  /* 0x0000002e2f2e723e */ /* 0x000fe400000000ff */
[-C--:B------:R-:W-:Y:S02]  /*24ae0*/  LEA.HI.X.SX32 R5, R11, R3.reuse, 0x1, P6 ;  /* 0x000000030b057211 */ /* 0x080fe400030f0eff */
[----:B------:R-:W-:Y:S02]  /*24af0*/  LEA R6, P6, R10, R2, 0x1 ;  /* 0x000000020a067211 */ /* 0x000fe400078c08ff */
[----:B------:R-:W-:Y:S01]  /*24b00*/  LOP3.LUT R11, R0, 0xee, RZ, 0xfc, !PT ;  /* 0x000000ee000b7812 */ /* 0x000fe200078efcff */
[----:B------:R4:W-:Y:S01]  /*24b10*/  @P4 STG.E.U16 desc[UR20][R4.64], R46 ;  /* 0x0000002e04004986 */ /* 0x0009e2000c101514 */
[C---:B0-----:R-:W-:Y:S01]  /*24b20*/  LEA.HI.X.SX32 R7, R10.reuse, R3, 0x1, P6 ;  /* 0x000000030a077211 */ /* 0x041fe200030f0eff */
[----:B------:R-:W-:Y:S01]  /*24b30*/  VIADD R10, R10, UR5 ;  /* 0x000000050a0a7c36 */ /* 0x000fe20008000000 */
[----:B--2---:R-:W-:Y:S01]  /*24b40*/  ISETP.LT.AND P4, PT, R11, UR6, !P0 ;  /* 0x000000060b007c0c */ /* 0x004fe2000c781270 */
[----:B------:R-:W0:Y:S01]  /*24b50*/  LDCU UR6, c[0x0][0x39c] ;  /* 0x00007380ff0677ac */ /* 0x000e220008000800 */
[----:B----4-:R-:W-:-:S02]  /*24b60*/  PRMT R5, R46, 0x7632, R5 ;  /* 0x000076322e057816 */ /* 0x010fc40000000005 */
[----:B------:R-:W-:-:S03]  /*24b70*/  LOP3.LUT R12, R0, 0xef, RZ, 0xfc, !PT ;  /* 0x000000ef000c7812 */ /* 0x000fc600078efcff */
[----:B------:R2:W-:Y:S01]  /*24b80*/  @P5 STG.E.U16 desc[UR20][R6.64], R5 ;  /* 0x0000000506005986 */ /* 0x0005e2000c101514 */
[C---:B------:R-:W-:Y:S01]  /*24b90*/  LEA R8, P5, R10.reuse, R2, 0x1 ;  /* 0x000000020a087211 */ /* 0x040fe200078a08ff */
[----:B------:R-:W-:-:S03]  /*24ba0*/  VIADD R11, R10, UR5 ;  /* 0x000000050a0b7c36 */ /* 0x000fc60008000000 */
[-C--:B------:R-:W-:Y:S02]  /*24bb0*/  LEA.HI.X.SX32 R9, R10, R3.reuse, 0x1, P5 ;  /* 0x000000030a097211 */ /* 0x080fe400028f0eff */
[----:B-1----:R-:W-:Y:S01]  /*24bc0*/  ISETP.LT.AND P5, PT, R12, UR4, !P0 ;  /* 0x000000040c007c0c */ /* 0x002fe2000c7a1270 */
[----:B------:R-:W1:Y:S01]  /*24bd0*/  LDCU UR4, c[0x0][0x39c] ;  /* 0x00007380ff0477ac */ /* 0x000e620008000800 */
[----:B------:R-:W-:Y:S02]  /*24be0*/  F2FP.F16.F32.PACK_AB R48, R49, R48 ;  /* 0x000000303130723e */ /* 0x000fe400000000ff */
[CC--:B------:R-:W-:Y:S02]  /*24bf0*/  LEA R4, P6, R11.reuse, R2.reuse, 0x1 ;  /* 0x000000020b047211 */ /* 0x0c0fe400078c08ff */
        /* <DEDUP_REMOVED lines=14> */
[----:B-1----:R-:W-:Y:S01]  /*24ce0*/  ISETP.LT.AND P2, PT, R8, UR4, !P0 ;  /* 0x0000000408007c0c */ /* 0x002fe2000c741270 */
[----:B------:R-:W1:Y:S01]  /*24cf0*/  LDCU UR4, c[0x0][0x39c] ;  /* 0x00007380ff0477ac */ /* 0x000e620008000800 */
[C---:B------:R-:W-:Y:S01]  /*24d00*/  LEA R8, P3, R10.reuse, R2, 0x1 ;  /* 0x000000020a087211 */ /* 0x040fe200078608ff */
[----:B------:R-:W-:Y:S01]  /*24d10*/  @P4 STG.E.U16 desc[UR20][R6.64], R50 ;  /* 0x0000003206004986 */ /* 0x000fe2000c101514 */
[----:B---3--:R-:W-:Y:S01]  /*24d20*/  ISETP.LT.AND P4, PT, R9, UR7, !P0 ;  /* 0x0000000709007c0c */ /* 0x008fe2000c781270 */
        /* <DEDUP_REMOVED lines=13> */
[----:B------:R-:W-:Y:S02]  /*24e00*/  LOP3.LUT R10, R0, 0xf4, RZ, 0xfc, !PT ;  /* 0x000000f4000a7812 */ /* 0x000fe400078efcff */
[----:B------:R-:W-:Y:S02]  /*24e10*/  PRMT R9, R52, 0x7632, R9 ;  /* 0x0000763234097816 */ /* 0x000fe40000000009 */
[C---:B------:R-:W-:Y:S01]  /*24e20*/  LEA.HI.X.SX32 R7, R11.reuse, R3, 0x1, P5 ;  /* 0x000000030b077211 */ /* 0x040fe200028f0eff */
[----:B------:R-:W-:Y:S01]  /*24e30*/  VIADD R11, R11, UR5 ;  /* 0x000000050b0b7c36 */ /* 0x000fe20008000000 */
[----:B-1----:R-:W-:Y:S01]  /*24e40*/  ISETP.LT.AND P5, PT, R10, UR4, !P0 ;  /* 0x000000040a007c0c */ /* 0x002fe2000c7a1270 */
[----:B------:R1:W-:Y:S01]  /*24e50*/  @P6 STG.E.U16 desc[UR20][R4.64], R52 ;  /* 0x0000003404006986 */ /* 0x0003e2000c101514 */
[----:B------:R-:W3:Y:S03]  /*24e60*/  LDCU UR4, c[0x0][0x39c] ;  /* 0x00007380ff0477ac */ /* 0x000ee60008000800 */
[----:B------:R4:W-:Y:S01]  /*24e70*/  @P2 STG.E.U16 desc[UR20][R6.64], R9 ;  /* 0x0000000906002986 */ /* 0x0009e2000c101514 */
[C---:B------:R-:W-:Y:S01]  /*24e80*/  LEA R8, P2, R11.reuse, R2, 0x1 ;  /* 0x000000020b087211 */ /* 0x040fe200078408ff */
[----:B------:R-:W-:Y:S01]  /*24e90*/  VIADD R10, R11, UR5 ;  /* 0x000000050b0a7c36 */ /* 0x000fe20008000000 */
[----:B------:R-:W-:-:S02]  /*24ea0*/  F2FP.F16.F32.PACK_AB R54, R55, R54 ;  /* 0x000000363736723e */ /* 0x000fc400000000ff */
[----:B-1----:R-:W-:Y:S02]  /*24eb0*/  LOP3.LUT R5, R0, 0xf6, RZ, 0xfc, !PT ;  /* 0x000000f600057812 */ /* 0x002fe400078efcff */
[----:B----4-:R-:W-:Y:S02]  /*24ec0*/  LEA.HI.X.SX32 R9, R11, R3, 0x1, P2 ;  /* 0x000000030b097211 */ /* 0x010fe400010f0eff */
[----:B------:R-:W-:-:S03]  /*24ed0*/  LEA R4, P6, R10, R2, 0x1 ;  /* 0x000000020a047211 */ /* 0x000fc600078c08ff */
[----:B------:R-:W-:Y:S01]  /*24ee0*/  @P4 STG.E.U16 desc[UR20][R8.64], R54 ;  /* 0x0000003608004986 */ /* 0x000fe2000c101514 */
[----:B--2---:R-:W-:Y:S01]  /*24ef0*/  ISETP.LT.AND P4, PT, R5, UR7, !P0 ;  /* 0x0000000705007c0c */ /* 0x004fe2000c781270 */
[----:B------:R-:W1:Y:S01]  /*24f00*/  LDCU UR7, c[0x0][0x39c] ;  /* 0x00007380ff0777ac */ /* 0x000e620008000800 */
[C---:B------:R-:W-:Y:S01]  /*24f10*/  LEA.HI.X.SX32 R5, R10.reuse, R3, 0x1, P6 ;  /* 0x000000030a057211 */ /* 0x040fe200030f0eff */
[----:B------:R-:W-:Y:S01]  /*24f20*/  VIADD R10, R10, UR5 ;  /* 0x000000050a0a7c36 */ /* 0x000fe20008000000 */
[----:B------:R-:W-:Y:S02]  /*24f30*/  PRMT R7, R54, 0x7632, R7 ;  /* 0x0000763236077816 */ /* 0x000fe40000000007 */
[C---:B------:R-:W-:Y:S02]  /*24f40*/  LOP3.LUT R6, R0.reuse, 0xf7, RZ, 0xfc, !PT ;  /* 0x000000f700067812 */ /* 0x040fe400078efcff */
[----:B------:R-:W-:Y:S01]  /*24f50*/  LOP3.LUT R12, R0, 0xf5, RZ, 0xfc, !PT ;  /* 0x000000f5000c7812 */ /* 0x000fe200078efcff */
[----:B------:R2:W-:Y:S01]  /*24f60*/  @P3 STG.E.U16 desc[UR20][R4.64], R7 ;  /* 0x0000000704003986 */ /* 0x0005e2000c101514 */
[----:B---3--:R-:W-:Y:S01]  /*24f70*/  ISETP.LT.AND P6, PT, R6, UR4, !P0 ;  /* 0x0000000406007c0c */ /* 0x008fe2000c7c1270 */
[----:B------:R-:W3:Y:S01]  /*24f80*/  LDCU UR4, c[0x0][0x39c] ;  /* 0x00007380ff0477ac */ /* 0x000ee20008000800 */
[----:B0-----:R-:W-:Y:S01]  /*24f90*/  ISETP.LT.AND P2, PT, R12, UR6, !P0 ;  /* 0x000000060c007c0c */ /* 0x001fe2000c741270 */
[C---:B------:R-:W-:Y:S01]  /*24fa0*/  VIADD R11, R10.reuse, UR5 ;  /* 0x000000050a0b7c36 */ /* 0x040fe20008000000 */
[----:B------:R-:W-:Y:S01]  /*24fb0*/  LEA R6, P3, R10, R2, 0x1 ;  /* 0x000000020a067211 */ /* 0x000fe200078608ff */
[----:B------:R-:W0:Y:S01]  /*24fc0*/  LDCU UR6, c[0x0][0x39c] ;  /* 0x00007380ff0677ac */ /* 0x000e220008000800 */
[----:B------:R-:W-:-:S02]  /*24fd0*/  F2FP.F16.F32.PACK_AB R56, R57, R56 ;  /* 0x000000383938723e */ /* 0x000fc400000000ff */
[----:B--2---:R-:W-:Y:S02]  /*24fe0*/  LEA.HI.X.SX32 R7, R10, R3, 0x1, P3 ;  /* 0x000000030a077211 */ /* 0x004fe400018f0eff */
[----:B------:R-:W-:-:S04]  /*24ff0*/  LEA R8, P3, R11, R2, 0x1 ;  /* 0x000000020b087211 */ /* 0x000fc800078608ff */
[C---:B------:R-:W-:Y:S01]  /*25000*/  LEA.HI.X.SX32 R9, R11.reuse, R3, 0x1, P3 ;  /* 0x000000030b097211 */ /* 0x040fe200018f0eff */
[----:B------:R-:W-:Y:S01]  /*25010*/  VIADD R11, R11, UR5 ;  /* 0x000000050b0b7c36 */ /* 0x000fe20008000000 */
[----:B------:R2:W-:Y:S01]  /*25020*/  @P5 STG.E.U16 desc[UR20][R6.64], R56 ;  /* 0x0000003806005986 */ /* 0x0005e2000c101514 */
[C---:B------:R-:W-:Y:S02]  /*25030*/  LOP3.LUT R5, R0.reuse, 0xf9, RZ, 0xfc, !PT ;  /* 0x000000f900057812 */ /* 0x040fe400078efcff */
[----:B------:R-:W-:Y:S02]  /*25040*/  LOP3.LUT R10, R0, 0xf8, RZ, 0xfc, !PT ;  /* 0x000000f8000a7812 */ /* 0x000fe400078efcff */
[----:B------:R-:W-:Y:S02]  /*25050*/  LEA R4, P5, R11, R2, 0x1 ;  /* 0x000000020b047211 */ /* 0x000fe400078a08ff */
[----:B--2---:R-:W-:Y:S02]  /*25060*/  PRMT R7, R56, 0x7632, R7 ;  /* 0x0000763238077816 */ /* 0x004fe40000000007 */
[----:B0-----:R-:W-:Y:S01]  /*25070*/  ISETP.LT.AND P3, PT, R10, UR6, !P0 ;  /* 0x000000060a007c0c */ /* 0x001fe2000c761270 */
[----:B------:R-:W0:Y:S02]  /*25080*/  LDCU UR6, c[0x0][0x39c] ;  /* 0x00007380ff0677ac */ /* 0x000e240008000800 */
[----:B------:R2:W-:Y:S01]  /*25090*/  @P2 STG.E.U16 desc[UR20][R8.64], R7 ;  /* 0x0000000708002986 */ /* 0x0005e2000c101514 */
[----:B---3--:R-:W-:Y:S01]  /*250a0*/  ISETP.LT.AND P2, PT, R5, UR4, !P0 ;  /* 0x0000000405007c0c */ /* 0x008fe2000c741270 */
[----:B------:R-:W3:Y:S01]  /*250b0*/  LDCU UR4, c[0x0][0x39c] ;  /* 0x00007380ff0477ac */ /* 0x000ee20008000800 */
[----:B------:R-:W-:-:S02]  /*250c0*/  F2FP.F16.F32.PACK_AB R58, R59, R58 ;  /* 0x0000003a3b3a723e */ /* 0x000fc400000000ff */
[C---:B------:R-:W-:Y:S01]  /*250d0*/  LEA.HI.X.SX32 R5, R11.reuse, R3, 0x1, P5 ;  /* 0x000000030b057211 */ /* 0x040fe200028f0eff */
[----:B------:R-:W-:Y:S01]  /*250e0*/  VIADD R11, R11, UR5 ;  /* 0x000000050b0b7c36 */ /* 0x000fe20008000000 */
[----:B------:R-:W-:-:S03]  /*250f0*/  LOP3.LUT R10, R0, 0xfa, RZ, 0xfc, !PT ;  /* 0x000000fa000a7812 */ /* 0x000fc600078efcff */
[----:B------:R4:W-:Y:S01]  /*25100*/  @P4 STG.E.U16 desc[UR20][R4.64], R58 ;  /* 0x0000003a04004986 */ /* 0x0009e2000c101514 */
[----:B-1----:R-:W-:Y:S01]  /*25110*/  ISETP.LT.AND P5, PT, R10, UR7, !P0 ;  /* 0x000000070a007c0c */ /* 0x002fe2000c7a1270 */
[C---:B------:R-:W-:Y:S01]  /*25120*/  VIADD R10, R11.reuse, UR5 ;  /* 0x000000050b0a7c36 */ /* 0x040fe20008000000 */
[----:B------:R-:W-:-:S04]  /*25130*/  LEA R6, P4, R11, R2, 0x1 ;  /* 0x000000020b067211 */ /* 0x000fc800078808ff */
[-C--:B--2---:R-:W-:Y:S02]  /*25140*/  LEA.HI.X.SX32 R7, R11, R3.reuse, 0x1, P4 ;  /* 0x000000030b077211 */ /* 0x084fe400020f0eff */
[----:B------:R-:W-:Y:S02]  /*25150*/  LEA R8, P4, R10, R2, 0x1 ;  /* 0x000000020a087211 */ /* 0x000fe400078808ff */
[----:B------:R-:W-:Y:S02]  /*25160*/  F2FP.F16.F32.PACK_AB R60, R61, R60 ;  /* 0x0000003c3d3c723e */ /* 0x000fe400000000ff */
[----:B----4-:R-:W-:Y:S02]  /*25170*/  PRMT R5, R58, 0x7632, R5 ;  /* 0x000076323a057816 */ /* 0x010fe40000000005 */
[CC--:B------:R-:W-:Y:S01]  /*25180*/  LEA.HI.X.SX32 R9, R10.reuse, R3.reuse, 0x1, P4 ;  /* 0x000000030a097211 */ /* 0x0c0fe200020f0eff */
[----:B------:R-:W-:Y:S01]  /*25190*/  VIADD R10, R10, UR5 ;  /* 0x000000050a0a7c36 */ /* 0x000fe20008000000 */
[----:B------:R-:W-:Y:S01]  /*251a0*/  LOP3.LUT R11, R0, 0xfb, RZ, 0xfc, !PT ;  /* 0x000000fb000b7812 */ /* 0x000fe200078efcff */
[----:B------:R1:W-:Y:S03]  /*251b0*/  @P6 STG.E.U16 desc[UR20][R6.64], R5 ;  /* 0x0000000506006986 */ /* 0x0003e6000c101514 */
[----:B---3--:R-:W-:Y:S01]  /*251c0*/  ISETP.LT.AND P4, PT, R11, UR4, !P0 ;  /* 0x000000040b007c0c */ /* 0x008fe2000c781270 */
[----:B------:R2:W-:Y:S01]  /*251d0*/  @P3 STG.E.U16 desc[UR20][R8.64], R60 ;  /* 0x0000003c08003986 */ /* 0x0005e2000c101514 */
[CC--:B------:R-:W-:Y:S01]  /*251e0*/  LEA R4, P3, R10.reuse, R2.reuse, 0x1 ;  /* 0x000000020a047211 */ /* 0x0c0fe200078608ff */
[----:B------:R-:W-:Y:S01]  /*251f0*/  VIADD R11, R10, UR5 ;  /* 0x000000050a0b7c36 */ /* 0x000fe20008000000 */
[----:B------:R-:W-:Y:S01]  /*25200*/  LOP3.LUT R12, R0, 0xfc, RZ, 0xfc, !PT ;  /* 0x000000fc000c7812 */ /* 0x000fe200078efcff */
[----:B------:R-:W3:Y:S01]  /*25210*/  LDCU UR4, c[0x0][0x39c] ;  /* 0x00007380ff0477ac */ /* 0x000ee20008000800 */
[----:B-1----:R-:W-:Y:S01]  /*25220*/  LEA.HI.X.SX32 R5, R10, R3, 0x1, P3 ;  /* 0x000000030a057211 */ /* 0x002fe200018f0eff */
[----:B------:R-:W-:Y:S01]  /*25230*/  VIADD R10, R11, UR5 ;  /* 0x000000050b0a7c36 */ /* 0x000fe20008000000 */
[----:B0-----:R-:W-:Y:S01]  /*25240*/  ISETP.LT.AND P3, PT, R12, UR6, !P0 ;  /* 0x000000060c007c0c */ /* 0x001fe2000c761270 */
[----:B------:R-:W0:Y:S01]  /*25250*/  LDCU UR6, c[0x0][0x39c] ;  /* 0x00007380ff0677ac */ /* 0x000e220008000800 */
[----:B------:R-:W-:Y:S01]  /*25260*/  PRMT R7, R60, 0x7632, R7 ;  /* 0x000076323c077816 */ /* 0x000fe20000000007 */
[C---:B------:R-:W-:Y:S01]  /*25270*/  VIADD R13, R10.reuse, UR5 ;  /* 0x000000050a0d7c36 */ /* 0x040fe20008000000 */
[----:B--2---:R-:W-:-:S03]  /*25280*/  LEA R8, P6, R10, R2, 0x1 ;  /* 0x000000020a087211 */ /* 0x004fc600078c08ff */
[----:B------:R-:W-:Y:S01]  /*25290*/  VIADD R14, R13, UR5 ;  /* 0x000000050d0e7c36 */ /* 0x000fe20008000000 */
[----:B------:R1:W-:Y:S01]  /*252a0*/  @P2 STG.E.U16 desc[UR20][R4.64], R7 ;  /* 0x0000000704002986 */ /* 0x0003e2000c101514 */
[-C--:B------:R-:W-:Y:S02]  /*252b0*/  LEA R6, P2, R11, R2.reuse, 0x1 ;  /* 0x000000020b067211 */ /* 0x080fe400078408ff */
[----:B------:R-:W-:Y:S01]  /*252c0*/  VIADD R15, R14, UR5 ;  /* 0x000000050e0f7c36 */ /* 0x000fe20008000000 */
[-C--:B------:R-:W-:Y:S02]  /*252d0*/  LEA.HI.X.SX32 R9, R10, R3.reuse, 0x1, P6 ;  /* 0x000000030a097211 */ /* 0x080fe400030f0eff */
[----:B------:R-:W-:Y:S01]  /*252e0*/  LEA R12, P6, R14, R2, 0x1 ;  /* 0x000000020e0c7211 */ /* 0x000fe200078c08ff */
[----:B------:R-:W-:Y:S01]  /*252f0*/  VIADD R16, R15, UR5 ;  /* 0x000000050f107c36 */ /* 0x000fe20008000000 */
[----:B------:R-:W-:Y:S02]  /*25300*/  LOP3.LUT R17, R0, 0xfd, RZ, 0xfc, !PT ;  /* 0x000000fd00117812 */ /* 0x000fe400078efcff */
[----:B-1----:R-:W-:-:S02]  /*25310*/  LEA.HI.X.SX32 R7, R11, R3, 0x1, P2 ;  /* 0x000000030b077211 */ /* 0x002fc400010f0eff */
[CC--:B------:R-:W-:Y:S02]  /*25320*/  LEA R10, P2, R13.reuse, R2.reuse, 0x1 ;  /* 0x000000020d0a7211 */ /* 0x0c0fe400078408ff */
[----:B------:R-:W-:Y:S02]  /*25330*/  LOP3.LUT R0, R0, 0xfe, RZ, 0xfc, !PT ;  /* 0x000000fe00007812 */ /* 0x000fe400078efcff */
[-C--:B------:R-:W-:Y:S02]  /*25340*/  LEA.HI.X.SX32 R11, R13, R3.reuse, 0x1, P2 ;  /* 0x000000030d0b7211 */ /* 0x080fe400010f0eff */
[----:B------:R-:W-:Y:S02]  /*25350*/  LEA.HI.X.SX32 R13, R14, R3, 0x1, P6 ;  /* 0x000000030e0d7211 */ /* 0x000fe400030f0eff */
[----:B------:R-:W-:Y:S02]  /*25360*/  LEA R4, P6, R16, R2, 0x1 ;  /* 0x0000000210047211 */ /* 0x000fe400078c08ff */
[----:B---3--:R-:W-:-:S02]  /*25370*/  ISETP.LT.AND P2, PT, R17, UR4, !P0 ;  /* 0x0000000411007c0c */ /* 0x008fc4000c741270 */
[----:B------:R-:W-:Y:S02]  /*25380*/  F2FP.F16.F32.PACK_AB R62, R63, R62 ;  /* 0x0000003e3f3e723e */ /* 0x000fe400000000ff */
[----:B0-----:R-:W-:Y:S02]  /*25390*/  ISETP.LT.AND P0, PT, R0, UR6, !P0 ;  /* 0x0000000600007c0c */ /* 0x001fe4000c701270 */
[----:B------:R-:W-:Y:S02]  /*253a0*/  LEA.HI.X.SX32 R5, R16, R3, 0x1, P6 ;  /* 0x0000000310057211 */ /* 0x000fe400030f0eff */
[----:B------:R-:W-:Y:S02]  /*253b0*/  F2FP.F16.F32.PACK_AB R64, R65, R64 ;  /* 0x000000404140723e */ /* 0x000fe400000000ff */
[----:B------:R-:W-:Y:S02]  /*253c0*/  PRMT R0, R62, 0x7632, R0 ;  /* 0x000076323e007816 */ /* 0x000fe40000000000 */
[----:B------:R-:W-:Y:S01]  /*253d0*/  LEA R2, P6, R15, R2, 0x1 ;  /* 0x000000020f027211 */ /* 0x000fe200078c08ff */
[----:B------:R0:W-:Y:S01]  /*253e0*/  @P5 STG.E.U16 desc[UR20][R6.64], R62 ;  /* 0x0000003e06005986 */ /* 0x0001e2000c101514 */
[----:B------:R-:W-:-:S02]  /*253f0*/  F2FP.F16.F32.PACK_AB R66, R67, R66 ;  /* 0x000000424342723e */ /* 0x000fc400000000ff */
[----:B------:R-:W-:Y:S01]  /*25400*/  LEA.HI.X.SX32 R3, R15, R3, 0x1, P6 ;  /* 0x000000030f037211 */ /* 0x000fe200030f0eff */
[----:B------:R1:W-:Y:S04]  /*25410*/  @P4 STG.E.U16 desc[UR20][R8.64], R0 ;  /* 0x0000000008004986 */ /* 0x0003e8000c101514 */
[----:B------:R2:W-:Y:S01]  /*25420*/  @P3 STG.E.U16 desc[UR20][R10.64], R64 ;  /* 0x000000400a003986 */ /* 0x0005e2000c101514 */
[----:B0-----:R-:W-:Y:S02]  /*25430*/  PRMT R7, R64, 0x7632, R7 ;  /* 0x0000763240077816 */ /* 0x001fe40000000007 */
[----:B-1----:R-:W-:-:S03]  /*25440*/  PRMT R9, R66, 0x7632, R9 ;  /* 0x0000763242097816 */ /* 0x002fc60000000009 */
[----:B------:R2:W-:Y:S04]  /*25450*/  @P2 STG.E.U16 desc[UR20][R12.64], R7 ;  /* 0x000000070c002986 */ /* 0x0005e8000c101514 */
[----:B------:R2:W-:Y:S04]  /*25460*/  @P0 STG.E.U16 desc[UR20][R2.64], R66 ;  /* 0x0000004202000986 */ /* 0x0005e8000c101514 */
[----:B------:R2:W-:Y:S01]  /*25470*/  @P1 STG.E.U16 desc[UR20][R4.64], R9 ;  /* 0x0000000904001986 */ /* 0x0005e2000c101514 */
[----:B------:R-:W-:Y:S06]  /*25480*/  BAR.SYNC.DEFER_BLOCKING 0x0 ;  /* 0x0000000000007b1d */ /* 0x000fec0000010000 */
[----:B------:R-:W-:Y:S05]  /*25490*/  BRA.U UP0, `(.L_x_14) ;  /* 0x0000000100a07547 */ /* 0x000fea000b800000 */
[----:B------:R-:W0:Y:S01]  /*254a0*/  S2UR UR5, SR_CgaCtaId ;  /* 0x00000000000579c3 */ /* 0x000e220000008800 */
[----:B------:R-:W-:Y:S01]  /*254b0*/  NOP ;  /* 0x0000000000007918 */ /* 0x000fe20000000000 */
[----:B------:R-:W-:Y:S01]  /*254c0*/  UMOV UR4, 0x50 ;  /* 0x0000005000047882 */ /* 0x000fe20000000000 */
[----:B------:R-:W-:Y:S02]  /*254d0*/  IMAD.U32 R0, RZ, RZ, UR8 ;  /* 0x00000008ff007e24 */ /* 0x000fe4000f8e00ff */
[----:B--2---:R-:W-:Y:S02]  /*254e0*/  IMAD.MOV.U32 R3, RZ, RZ, 0xffff ;  /* 0x0000ffffff037424 */ /* 0x004fe400078e00ff */
[----:B------:R-:W-:Y:S01]  /*254f0*/  IMAD.MOV.U32 R7, RZ, RZ, 0x1 ;  /* 0x00000001ff077424 */ /* 0x000fe200078e00ff */
[----:B------:R-:W-:-:S04]  /*25500*/  LOP3.LUT R0, R0, 0xffff, RZ, 0xc0, !PT ;  /* 0x0000ffff00007812 */ /* 0x000fc800078ec0ff */
[----:B------:R-:W-:-:S05]  /*25510*/  SHF.R.U32.HI R0, RZ, 0x5, R0 ;  /* 0x00000005ff007819 */ /* 0x000fca0000011600 */
[----:B------:R-:W-:Y:S01]  /*25520*/  VIADD R2, R0, 0x10 ;  /* 0x0000001000027836 */ /* 0x000fe20000000000 */
[----:B------:R-:W-:Y:S01]  /*25530*/  SHF.L.U32 R0, R3, R0, RZ ;  /* 0x0000000003007219 */ /* 0x000fe200000006ff */
[----:B0-----:R-:W-:-:S03]  /*25540*/  ULEA UR6, UR5, UR4, 0x18 ;  /* 0x0000000405067291 */ /* 0x001fc6000f8ec0ff */
[----:B------:R-:W-:-:S04]  /*25550*/  SHF.L.U32 R3, R7, R2, RZ ;  /* 0x0000000207037219 */ /* 0x000fc800000006ff */
[----:B------:R-:W-:Y:S02]  /*25560*/  LOP3.LUT R0, R3, R0, RZ, 0xfc, !PT ;  /* 0x0000000003007212 */ /* 0x000fe400078efcff */
[----:B------:R-:W0:Y:S02]  /*25570*/  LDS R5, [UR6] ;  /* 0x00000006ff057984 */ /* 0x000e240008000800 */
[C---:B------:R-:W-:Y:S02]  /*25580*/  LOP3.LUT R2, R0.reuse, 0xffff, RZ, 0xc0, !PT ;  /* 0x0000ffff00027812 */ /* 0x040fe400078ec0ff */
[----:B0-----:R-:W-:-:S04]  /*25590*/  LOP3.LUT R3, R0, 0xffff, R5, 0x80, !PT ;  /* 0x0000ffff00037812 */ /* 0x001fc800078e8005 */
[----:B------:R-:W-:-:S13]  /*255a0*/  ISETP.NE.AND P0, PT, R3, R2, PT ;  /* 0x000000020300720c */ /* 0x000fda0003f05270 */
[----:B------:R-:W-:Y:S05]  /*255b0*/  @P0 BRA `(.L_x_15) ;  /* 0x0000000000500947 */ /* 0x000fea0003800000 */
[----:B------:R-:W-:Y:S02]  /*255c0*/  SHF.R.U32.HI R5, RZ, 0x10, R5 ;  /* 0x00000010ff057819 */ /* 0x000fe40000011605 */
[----:B------:R-:W-:-:S04]  /*255d0*/  SHF.R.U32.HI R2, RZ, 0x10, R0 ;  /* 0x00000010ff027819 */ /* 0x000fc80000011600 */
[----:B------:R-:W-:-:S04]  /*255e0*/  LOP3.LUT R5, R5, R2, RZ, 0xc0, !PT ;  /* 0x0000000205057212 */ /* 0x000fc800078ec0ff */
[----:B------:R-:W-:-:S13]  /*255f0*/  ISETP.NE.AND P0, PT, R5, R2, PT ;  /* 0x000000020500720c */ /* 0x000fda0003f05270 */
[----:B------:R-:W-:Y:S05]  /*25600*/  @P0 BRA `(.L_x_16) ;  /* 0x0000000000300947 */ /* 0x000fea0003800000 */
[----:B------:R-:W-:Y:S01]  /*25610*/  R2UR UR4, R0 ;  /* 0x00000000000472ca */ /* 0x000fe200000e0000 */
[----:B------:R-:W-:Y:S01]  /*25620*/  VOTEU.ANY UR5, UPT, PT ;  /* 0x0000000000057886 */ /* 0x000fe200038e0100 */
[----:B------:R-:W0:Y:S01]  /*25630*/  S2R R0, SR_LANEID ;  /* 0x0000000000007919 */ /* 0x000e220000000000 */
[----:B------:R-:W-:-:S10]  /*25640*/  UFLO.U32 UR5, UR5 ;  /* 0x00000005000572bd */ /* 0x000fd400080e0000 */
[----:B------:R-:W-:-:S06]  /*25650*/  ULOP3.LUT UR4, URZ, UR4, URZ, 0x33, !UPT ;  /* 0x00000004ff047292 */ /* 0x000fcc000f8e33ff */
[----:B------:R-:W-:-:S04]  /*25660*/  IMAD.U32 R2, RZ, RZ, UR4 ;  /* 0x00000004ff027e24 */ /* 0x000fc8000f8e00ff */
[----:B------:R-:W1:Y:S02]  /*25670*/  REDUX UR7, R2 ;  /* 0x00000000020773c4 */ /* 0x000e640000000000 */
[----:B------:R3:W-:Y:S01]  /*25680*/  UTCATOMSWS.AND URZ, UR4 ;  /* 0x0000000400ff79e3 */ /* 0x0007e20008000000 */
[----:B0-----:R-:W-:Y:S01]  /*25690*/  ISETP.EQ.U32.AND P0, PT, R0, UR5, PT ;  /* 0x0000000500007c0c */ /* 0x001fe2000bf02070 */
[----:B-1----:R-:W-:-:S12]  /*256a0*/  IMAD.U32 R0, RZ, RZ, UR7 ;  /* 0x00000007ff007e24 */ /* 0x002fd8000f8e00ff */
[----:B------:R3:W-:Y:S01]  /*256b0*/  @P0 ATOMS.AND RZ, [UR6], R0 ;  /* 0x00000000ffff098c */ /* 0x0007e2000a800006 */
[----:B------:R-:W-:Y:S05]  /*256c0*/  BRA `(.L_x_14) ;  /* 0x0000000000147947 */ /* 0x000fea0003800000 */
.L_x_16:
[----:B------:R-:W-:-:S07]  /*256d0*/  MOV R2, 0x256f0 ;  /* 0x000256f000027802 */ /* 0x000fce0000000f00 */
[----:B------:R-:W-:Y:S05]  /*256e0*/  CALL.REL.NOINC `($__internal_0_$__cuda_sm10x_tcgen05_guardrail_trap_col_being_dealloced_not_returned_by_alloc) ;  /* 0x00000000002c7944 */ /* 0x000fea0003c00000 */
[----:B------:R-:W-:Y:S05]  /*256f0*/  BRA `(.L_x_14) ;  /* 0x0000000000087947 */ /* 0x000fea0003800000 */
.L_x_15:
[----:B------:R-:W-:-:S07]  /*25700*/  MOV R2, 0x25720 ;  /* 0x0002572000027802 */ /* 0x000fce0000000f00 */
[----:B------:R-:W-:Y:S05]  /*25710*/  CALL.REL.NOINC `($__internal_2_$__cuda_sm10x_tcgen05_guardrail_trap_unallocated_columns_being_dealloced) ;  /* 0x0000000000387944 */ /* 0x000fea0003c00000 */
.L_x_14:
[----:B------:R-:W-:Y:S01]  /*25720*/  NOP ;  /* 0x0000000000007918 */ /* 0x000fe20000000000 */
[----:B---3--:R-:W-:Y:S05]  /*25730*/  EXIT ;  /* 0x000000000000794d */ /* 0x008fea0003800000 */
.L_x_9:
[----:B------:R-:W0:Y:S02]  /*25740*/  SYNCS.PHASECHK.TRANS64.TRYWAIT P1, [UR6], R5 ;  /* 0x00000005ff0075a7 */ /* 0x000e240008021106 */
[----:B0-----:R-:W-:Y:S05]  /*25750*/  @!P1 BRA `(.L_x_9) ;  /* 0xfffffffc00f89947 */ /* 0x001fea000383ffff */
[----:B------:R-:W-:Y:S05]  /*25760*/  BRA `(.L_x_17) ;  /* 0xfffffef000dc7947 */ /* 0x000fea000383ffff */
.L_x_13:
[----:B------:R-:W0:Y:S02]  /*25770*/  SYNCS.PHASECHK.TRANS64.TRYWAIT P3, [UR6], R4 ;  /* 0x00000004ff0075a7 */ /* 0x000e240008061106 */
[----:B0-----:R-:W-:Y:S05]  /*25780*/  @!P3 BRA `(.L_x_13) ;  /* 0xfffffffc00f8b947 */ /* 0x001fea000383ffff */
[----:B------:R-:W-:Y:S05]  /*25790*/  BRA `(.L_x_12) ;  /* 0xffffff54007c7947 */ /* 0x000fea000383ffff */
        .weak           $__internal_0_$__cuda_sm10x_tcgen05_guardrail_trap_col_being_dealloced_not_returned_by_alloc
        .type           $__internal_0_$__cuda_sm10x_tcgen05_guardrail_trap_col_being_dealloced_not_returned_by_alloc,@function
        .size           $__internal_0_$__cuda_sm10x_tcgen05_guardrail_trap_col_being_dealloced_not_returned_by_alloc,($__internal_1_$__cuda_sm10x_tcgen05_guardrail_trap_phase_invalid_during_alloc - $__internal_0_$__cuda_sm10x_tcgen05_guardrail_trap_col_being_dealloced_not_returned_by_alloc)
$__internal_0_$__cuda_sm10x_tcgen05_guardrail_trap_col_being_dealloced_not_returned_by_alloc:
[----:B------:R-:W-:Y:S05]  /*257a0*/  BPT.TRAP 0x1 ;  /* 0x000000040000795c */ /* 0x000fea0000300000 */
[----:B------:R-:W-:-:S04]  /*257b0*/  IMAD.MOV.U32 R3, RZ, RZ, 0x0 ;  /* 0x00000000ff037424 */ /* 0x000fc800078e00ff */
[----:B------:R-:W-:Y:S05]  /*257c0*/  RET.REL.NODEC R2 `(matmul_kernel) ;  /* 0xfffffda8020c7950 */ /* 0x000fea0003c3ffff */
        .weak           $__internal_1_$__cuda_sm10x_tcgen05_guardrail_trap_phase_invalid_during_alloc
        .type           $__internal_1_$__cuda_sm10x_tcgen05_guardrail_trap_phase_invalid_during_alloc,@function
        .size           $__internal_1_$__cuda_sm10x_tcgen05_guardrail_trap_phase_invalid_during_alloc,($__internal_2_$__cuda_sm10x_tcgen05_guardrail_trap_unallocated_columns_being_dealloced - $__internal_1_$__cuda_sm10x_tcgen05_guardrail_trap_phase_invalid_during_alloc)
$__internal_1_$__cuda_sm10x_tcgen05_guardrail_trap_phase_invalid_during_alloc:
[----:B------:R-:W-:Y:S05]  /*257d0*/  BPT.TRAP 0x1 ;  /* 0x000000040000795c */ /* 0x000fea0000300000 */
[----:B------:R-:W-:-:S04]  /*257e0*/  IMAD.MOV.U32 R3, RZ, RZ, 0x0 ;  /* 0x00000000ff037424 */ /* 0x000fc800078e00ff */
[----:B------:R-:W-:Y:S05]  /*257f0*/  RET.REL.NODEC R2 `(matmul_kernel) ;  /* 0xfffffda802007950 */ /* 0x000fea0003c3ffff */
        .weak           $__internal_2_$__cuda_sm10x_tcgen05_guardrail_trap_unallocated_columns_being_dealloced
        .type           $__internal_2_$__cuda_sm10x_tcgen05_guardrail_trap_unallocated_columns_being_dealloced,@function
        .size           $__internal_2_$__cuda_sm10x_tcgen05_guardrail_trap_unallocated_columns_being_dealloced,(.L_x_21 - $__internal_2_$__cuda_sm10x_tcgen05_guardrail_trap_unallocated_columns_being_dealloced)
$__internal_2_$__cuda_sm10x_tcgen05_guardrail_trap_unallocated_columns_being_dealloced:
[----:B------:R-:W-:Y:S05]  /*25800*/  BPT.TRAP 0x1 ;  /* 0x000000040000795c */ /* 0x000fea0000300000 */
[----:B------:R-:W-:-:S04]  /*25810*/  IMAD.MOV.U32 R3, RZ, RZ, 0x0 ;  /* 0x00000000ff037424 */ /* 0x000fc800078e00ff */
[----:B------:R-:W-:Y:S05]  /*25820*/  RET.REL.NODEC R2 `(matmul_kernel) ;  /* 0xfffffda402f47950 */ /* 0x000fea0003c3ffff */
.L_x_18:
[----:B------:R-:W-:-:S00]  /*25830*/  BRA `(.L_x_18) ;  /* 0xfffffffc00fc7947 */ /* 0x000fc0000383ffff */
[----:B------:R-:W-:-:S00]  /*25840*/  NOP ;  /* 0x0000000000007918 */ /* 0x000fc00000000000 */
        /* <DEDUP_REMOVED lines=11> */
.L_x_21:


//--------------------- .nv.shared.matmul_kernel  --------------------------
	.section	.nv.shared.matmul_kernel,"aw",@nobits
	.sectionflags	@""
	.align	16
	.zero		1024


//--------------------- .nv.shared.reserved.0     --------------------------
	.section	.nv.shared.reserved.0,"aw",@nobits
	.align	8
	.weak		__nv_reservedSMEM_offset_0_alias
	.size		__nv_reservedSMEM_offset_0_alias, 0, 64
	.other		__nv_reservedSMEM_offset_0_alias,@"STO_CUDA_RESERVED_SHARED STV_DEFAULT"
__nv_reservedSMEM_offset_0_alias:
	.zero		0
.nv.shared.reserved.0:
	.zero		64
	.weak		__nv_reservedSMEM_allocation_phase
	.type		__nv_reservedSMEM_allocation_phase,@object
	.size		__nv_reservedSMEM_allocation_phase,(.L_0 - __nv_reservedSMEM_allocation_phase)
__nv_reservedSMEM_allocation_phase:
	.zero		1
.L_0:
	.zero		7
	.weak		__nv_reservedSMEM_devtool_atexit_pc
	.type		__nv_reservedSMEM_devtool_atexit_pc,@object
	.size		__nv_reservedSMEM_devtool_atexit_pc,(__nv_reservedSMEM_allocation_mask - __nv_reservedSMEM_devtool_atexit_pc)
__nv_reservedSMEM_devtool_atexit_pc:
	.zero		8
	.weak		__nv_reservedSMEM_allocation_mask
	.type		__nv_reservedSMEM_allocation_mask,@object
	.size		__nv_reservedSMEM_allocation_mask,(.L_2 - __nv_reservedSMEM_allocation_mask)
__nv_reservedSMEM_allocation_mask:
	.zero		4
.L_2:


//--------------------- .nv.constant0.matmul_kernel --------------------------
	.section	.nv.constant0.matmul_kernel,"a",@progbits
	.sectionflags	@""
	.align	4
.nv.constant0.matmul_kernel:
	.zero		976


//--------------------- SYMBOLS --------------------------

	.type		.nv.reservedSmem.offset0,@object
	.size		.nv.reservedSmem.offset0,0x4
	.type		.nv.reservedSmem.cap,@object
	.size		.nv.reservedSmem.cap,0x4
